//
// Generated by NVIDIA NVVM Compiler
//
// Compiler Build ID: CL-36424714
// Cuda compilation tools, release 13.0, V13.0.88
// Based on NVVM 20.0.0
//

.version 9.0
.target sm_100
.address_size 64

	// .globl	_Z10divKernel1PfPKf
.global .align 4 .b8 __cudart_i2opi_f[24] = {65, 144, 67, 60, 153, 149, 98, 219, 192, 221, 52, 245, 209, 87, 39, 252, 41, 21, 68, 78, 110, 131, 249, 162};

.visible .entry _Z10divKernel1PfPKf(
	.param .u64 .ptr .align 1 _Z10divKernel1PfPKf_param_0,
	.param .u64 .ptr .align 1 _Z10divKernel1PfPKf_param_1
)
{
	.local .align 4 .b8 	__local_depot0[28];
	.reg .b64 	%SP;
	.reg .b64 	%SPL;
	.reg .pred 	%p<18>;
	.reg .b32 	%r<87>;
	.reg .b32 	%f<51>;
	.reg .b64 	%rd<46>;
	.reg .b64 	%fd<5>;

	mov.u64 	%SPL, __local_depot0;
	ld.param.u64 	%rd13, [_Z10divKernel1PfPKf_param_0];
	ld.param.u64 	%rd14, [_Z10divKernel1PfPKf_param_1];
	cvta.to.global.u64 	%rd15, %rd14;
	add.u64 	%rd1, %SPL, 0;
	add.u64 	%rd2, %SPL, 0;
	mov.u32 	%r32, %ctaid.x;
	mov.u32 	%r33, %ntid.x;
	mov.u32 	%r34, %tid.x;
	mad.lo.s32 	%r1, %r32, %r33, %r34;
	mul.wide.s32 	%rd18, %r1, 4;
	add.s64 	%rd19, %rd15, %rd18;
	ld.global.f32 	%f48, [%rd19];
	mov.b32 	%r78, 0;
	mov.u64 	%rd30, __cudart_i2opi_f;
$L__BB0_1:
	.pragma "nounroll";
	mul.f32 	%f13, %f48, 0f3F22F983;
	cvt.rni.s32.f32 	%r86, %f13;
	cvt.rn.f32.s32 	%f14, %r86;
	fma.rn.f32 	%f15, %f14, 0fBFC90FDA, %f48;
	fma.rn.f32 	%f16, %f14, 0fB3A22168, %f15;
	fma.rn.f32 	%f50, %f14, 0fA7C234C5, %f16;
	abs.f32 	%f4, %f48;
	setp.ltu.f32 	%p1, %f4, 0f47CE4780;
	mov.u32 	%r82, %r86;
	mov.f32 	%f49, %f50;
	@%p1 bra 	$L__BB0_9;
	setp.neu.f32 	%p2, %f4, 0f7F800000;
	@%p2 bra 	$L__BB0_4;
	mov.f32 	%f19, 0f00000000;
	mul.rn.f32 	%f49, %f48, %f19;
	mov.b32 	%r82, 0;
	bra.uni 	$L__BB0_9;
$L__BB0_4:
	mov.b32 	%r4, %f48;
	shl.b32 	%r36, %r4, 8;
	or.b32  	%r5, %r36, -2147483648;
	mov.b64 	%rd44, 0;
	mov.b32 	%r79, 0;
	mov.u64 	%rd42, %rd30;
	mov.u64 	%rd43, %rd2;
$L__BB0_5:
	.pragma "nounroll";
	ld.global.nc.u32 	%r37, [%rd42];
	mad.wide.u32 	%rd22, %r37, %r5, %rd44;
	shr.u64 	%rd44, %rd22, 32;
	st.local.u32 	[%rd43], %rd22;
	add.s32 	%r79, %r79, 1;
	add.s64 	%rd43, %rd43, 4;
	add.s64 	%rd42, %rd42, 4;
	setp.ne.s32 	%p3, %r79, 6;
	@%p3 bra 	$L__BB0_5;
	shr.u32 	%r38, %r4, 23;
	st.local.u32 	[%rd2+24], %rd44;
	and.b32  	%r8, %r38, 31;
	and.b32  	%r39, %r38, 224;
	add.s32 	%r40, %r39, -128;
	shr.u32 	%r41, %r40, 5;
	mul.wide.u32 	%rd23, %r41, 4;
	sub.s64 	%rd9, %rd2, %rd23;
	ld.local.u32 	%r80, [%rd9+24];
	ld.local.u32 	%r81, [%rd9+20];
	setp.eq.s32 	%p4, %r8, 0;
	@%p4 bra 	$L__BB0_8;
	shf.l.wrap.b32 	%r80, %r81, %r80, %r8;
	ld.local.u32 	%r42, [%rd9+16];
	shf.l.wrap.b32 	%r81, %r42, %r81, %r8;
$L__BB0_8:
	shr.u32 	%r43, %r80, 30;
	shf.l.wrap.b32 	%r44, %r81, %r80, 2;
	shl.b32 	%r45, %r81, 2;
	shr.u32 	%r46, %r44, 31;
	add.s32 	%r47, %r46, %r43;
	neg.s32 	%r48, %r47;
	setp.lt.s32 	%p5, %r4, 0;
	selp.b32 	%r82, %r48, %r47, %p5;
	xor.b32  	%r49, %r44, %r4;
	shr.s32 	%r50, %r44, 31;
	xor.b32  	%r51, %r50, %r44;
	xor.b32  	%r52, %r50, %r45;
	cvt.u64.u32 	%rd24, %r51;
	shl.b64 	%rd25, %rd24, 32;
	cvt.u64.u32 	%rd26, %r52;
	or.b64  	%rd27, %rd25, %rd26;
	cvt.rn.f64.s64 	%fd1, %rd27;
	mul.f64 	%fd2, %fd1, 0d3BF921FB54442D19;
	cvt.rn.f32.f64 	%f17, %fd2;
	neg.f32 	%f18, %f17;
	setp.lt.s32 	%p6, %r49, 0;
	selp.f32 	%f49, %f18, %f17, %p6;
$L__BB0_9:
	setp.ltu.f32 	%p7, %f4, 0f47CE4780;
	mul.rn.f32 	%f20, %f49, %f49;
	and.b32  	%r54, %r82, 1;
	setp.eq.b32 	%p8, %r54, 1;
	selp.f32 	%f21, 0f3F800000, %f49, %p8;
	fma.rn.f32 	%f22, %f20, %f21, 0f00000000;
	fma.rn.f32 	%f23, %f20, 0f37CBAC00, 0fBAB607ED;
	selp.f32 	%f24, %f23, 0fB94D4153, %p8;
	selp.f32 	%f25, 0f3D2AAABB, 0f3C0885E4, %p8;
	fma.rn.f32 	%f26, %f24, %f20, %f25;
	selp.f32 	%f27, 0fBEFFFFFF, 0fBE2AAAA8, %p8;
	fma.rn.f32 	%f28, %f26, %f20, %f27;
	fma.rn.f32 	%f29, %f28, %f22, %f21;
	and.b32  	%r55, %r82, 2;
	setp.eq.s32 	%p9, %r55, 0;
	mov.f32 	%f30, 0f00000000;
	sub.f32 	%f31, %f30, %f29;
	selp.f32 	%f8, %f29, %f31, %p9;
	@%p7 bra 	$L__BB0_17;
	setp.neu.f32 	%p10, %f4, 0f7F800000;
	@%p10 bra 	$L__BB0_12;
	mov.f32 	%f34, 0f00000000;
	mul.rn.f32 	%f50, %f48, %f34;
	mov.b32 	%r86, 0;
	bra.uni 	$L__BB0_17;
$L__BB0_12:
	mov.b32 	%r17, %f48;
	shl.b32 	%r57, %r17, 8;
	or.b32  	%r18, %r57, -2147483648;
	mov.b64 	%rd45, 0;
	mov.b32 	%r83, 0;
$L__BB0_13:
	.pragma "nounroll";
	mul.wide.u32 	%rd29, %r83, 4;
	add.s64 	%rd31, %rd30, %rd29;
	ld.global.nc.u32 	%r58, [%rd31];
	mad.wide.u32 	%rd32, %r58, %r18, %rd45;
	shr.u64 	%rd45, %rd32, 32;
	add.s64 	%rd33, %rd1, %rd29;
	st.local.u32 	[%rd33], %rd32;
	add.s32 	%r83, %r83, 1;
	setp.ne.s32 	%p11, %r83, 6;
	@%p11 bra 	$L__BB0_13;
	shr.u32 	%r59, %r17, 23;
	st.local.u32 	[%rd1+24], %rd45;
	and.b32  	%r21, %r59, 31;
	and.b32  	%r60, %r59, 224;
	add.s32 	%r61, %r60, -128;
	shr.u32 	%r62, %r61, 5;
	mul.wide.u32 	%rd34, %r62, 4;
	sub.s64 	%rd12, %rd1, %rd34;
	ld.local.u32 	%r84, [%rd12+24];
	ld.local.u32 	%r85, [%rd12+20];
	setp.eq.s32 	%p12, %r21, 0;
	@%p12 bra 	$L__BB0_16;
	shf.l.wrap.b32 	%r84, %r85, %r84, %r21;
	ld.local.u32 	%r63, [%rd12+16];
	shf.l.wrap.b32 	%r85, %r63, %r85, %r21;
$L__BB0_16:
	shr.u32 	%r64, %r84, 30;
	shf.l.wrap.b32 	%r65, %r85, %r84, 2;
	shl.b32 	%r66, %r85, 2;
	shr.u32 	%r67, %r65, 31;
	add.s32 	%r68, %r67, %r64;
	neg.s32 	%r69, %r68;
	setp.lt.s32 	%p13, %r17, 0;
	selp.b32 	%r86, %r69, %r68, %p13;
	xor.b32  	%r70, %r65, %r17;
	shr.s32 	%r71, %r65, 31;
	xor.b32  	%r72, %r71, %r65;
	xor.b32  	%r73, %r71, %r66;
	cvt.u64.u32 	%rd35, %r72;
	shl.b64 	%rd36, %rd35, 32;
	cvt.u64.u32 	%rd37, %r73;
	or.b64  	%rd38, %rd36, %rd37;
	cvt.rn.f64.s64 	%fd3, %rd38;
	mul.f64 	%fd4, %fd3, 0d3BF921FB54442D19;
	cvt.rn.f32.f64 	%f32, %fd4;
	neg.f32 	%f33, %f32;
	setp.lt.s32 	%p14, %r70, 0;
	selp.f32 	%f50, %f33, %f32, %p14;
$L__BB0_17:
	add.s32 	%r75, %r86, 1;
	mul.rn.f32 	%f35, %f50, %f50;
	and.b32  	%r76, %r86, 1;
	setp.eq.b32 	%p15, %r76, 1;
	selp.f32 	%f36, %f50, 0f3F800000, %p15;
	fma.rn.f32 	%f37, %f35, %f36, 0f00000000;
	fma.rn.f32 	%f38, %f35, 0f37CBAC00, 0fBAB607ED;
	selp.f32 	%f39, 0fB94D4153, %f38, %p15;
	selp.f32 	%f40, 0f3C0885E4, 0f3D2AAABB, %p15;
	fma.rn.f32 	%f41, %f39, %f35, %f40;
	selp.f32 	%f42, 0fBE2AAAA8, 0fBEFFFFFF, %p15;
	fma.rn.f32 	%f43, %f41, %f35, %f42;
	fma.rn.f32 	%f44, %f43, %f37, %f36;
	and.b32  	%r77, %r75, 2;
	setp.eq.s32 	%p16, %r77, 0;
	mov.f32 	%f45, 0f00000000;
	sub.f32 	%f46, %f45, %f44;
	selp.f32 	%f47, %f44, %f46, %p16;
	mul.f32 	%f48, %f8, %f47;
	add.s32 	%r78, %r78, 1;
	setp.ne.s32 	%p17, %r78, 100;
	@%p17 bra 	$L__BB0_1;
	cvta.to.global.u64 	%rd39, %rd13;
	add.s64 	%rd41, %rd39, %rd18;
	st.global.f32 	[%rd41], %f48;
	ret;

}
	// .globl	_Z10divKernel2PfPKf
.visible .entry _Z10divKernel2PfPKf(
	.param .u64 .ptr .align 1 _Z10divKernel2PfPKf_param_0,
	.param .u64 .ptr .align 1 _Z10divKernel2PfPKf_param_1
)
{
	.local .align 4 .b8 	__local_depot1[28];
	.reg .b64 	%SP;
	.reg .b64 	%SPL;
	.reg .pred 	%p<37>;
	.reg .b32 	%r<170>;
	.reg .b32 	%f<103>;
	.reg .b64 	%rd<76>;
	.reg .b64 	%fd<9>;

	mov.u64 	%SPL, __local_depot1;
	ld.param.u64 	%rd19, [_Z10divKernel2PfPKf_param_0];
	ld.param.u64 	%rd20, [_Z10divKernel2PfPKf_param_1];
	cvta.to.global.u64 	%rd21, %rd20;
	add.u64 	%rd1, %SPL, 0;
	add.u64 	%rd2, %SPL, 0;
	mov.u32 	%r60, %ctaid.x;
	mov.u32 	%r61, %ntid.x;
	mov.u32 	%r62, %tid.x;
	mad.lo.s32 	%r1, %r60, %r61, %r62;
	mul.wide.s32 	%rd24, %r1, 4;
	add.s64 	%rd25, %rd21, %rd24;
	ld.global.f32 	%f102, [%rd25];
	and.b32  	%r63, %r62, 1;
	setp.eq.b32 	%p1, %r63, 1;
	not.pred 	%p2, %p1;
	@%p2 bra 	$L__BB1_19;
	mov.b32 	%r152, 0;
	mov.u64 	%rd39, __cudart_i2opi_f;
$L__BB1_2:
	.pragma "nounroll";
	mul.f32 	%f26, %f102, 0f3F22F983;
	cvt.rni.s32.f32 	%r160, %f26;
	cvt.rn.f32.s32 	%f27, %r160;
	fma.rn.f32 	%f28, %f27, 0fBFC90FDA, %f102;
	fma.rn.f32 	%f29, %f27, 0fB3A22168, %f28;
	fma.rn.f32 	%f98, %f27, 0fA7C234C5, %f29;
	abs.f32 	%f4, %f102;
	setp.ltu.f32 	%p3, %f4, 0f47CE4780;
	mov.u32 	%r156, %r160;
	mov.f32 	%f97, %f98;
	@%p3 bra 	$L__BB1_10;
	setp.neu.f32 	%p4, %f4, 0f7F800000;
	@%p4 bra 	$L__BB1_5;
	mov.f32 	%f32, 0f00000000;
	mul.rn.f32 	%f97, %f102, %f32;
	mov.b32 	%r156, 0;
	bra.uni 	$L__BB1_10;
$L__BB1_5:
	mov.b32 	%r4, %f102;
	shl.b32 	%r66, %r4, 8;
	or.b32  	%r5, %r66, -2147483648;
	mov.b64 	%rd70, 0;
	mov.b32 	%r153, 0;
$L__BB1_6:
	.pragma "nounroll";
	mul.wide.u32 	%rd27, %r153, 4;
	add.s64 	%rd29, %rd39, %rd27;
	ld.global.nc.u32 	%r67, [%rd29];
	mad.wide.u32 	%rd30, %r67, %r5, %rd70;
	shr.u64 	%rd70, %rd30, 32;
	add.s64 	%rd31, %rd2, %rd27;
	st.local.u32 	[%rd31], %rd30;
	add.s32 	%r153, %r153, 1;
	setp.ne.s32 	%p5, %r153, 6;
	@%p5 bra 	$L__BB1_6;
	shr.u32 	%r68, %r4, 23;
	st.local.u32 	[%rd2+24], %rd70;
	and.b32  	%r8, %r68, 31;
	and.b32  	%r69, %r68, 224;
	add.s32 	%r70, %r69, -128;
	shr.u32 	%r71, %r70, 5;
	mul.wide.u32 	%rd32, %r71, 4;
	sub.s64 	%rd5, %rd2, %rd32;
	ld.local.u32 	%r154, [%rd5+24];
	ld.local.u32 	%r155, [%rd5+20];
	setp.eq.s32 	%p6, %r8, 0;
	@%p6 bra 	$L__BB1_9;
	shf.l.wrap.b32 	%r154, %r155, %r154, %r8;
	ld.local.u32 	%r72, [%rd5+16];
	shf.l.wrap.b32 	%r155, %r72, %r155, %r8;
$L__BB1_9:
	shr.u32 	%r73, %r154, 30;
	shf.l.wrap.b32 	%r74, %r155, %r154, 2;
	shl.b32 	%r75, %r155, 2;
	shr.u32 	%r76, %r74, 31;
	add.s32 	%r77, %r76, %r73;
	neg.s32 	%r78, %r77;
	setp.lt.s32 	%p7, %r4, 0;
	selp.b32 	%r156, %r78, %r77, %p7;
	xor.b32  	%r79, %r74, %r4;
	shr.s32 	%r80, %r74, 31;
	xor.b32  	%r81, %r80, %r74;
	xor.b32  	%r82, %r80, %r75;
	cvt.u64.u32 	%rd33, %r81;
	shl.b64 	%rd34, %rd33, 32;
	cvt.u64.u32 	%rd35, %r82;
	or.b64  	%rd36, %rd34, %rd35;
	cvt.rn.f64.s64 	%fd1, %rd36;
	mul.f64 	%fd2, %fd1, 0d3BF921FB54442D19;
	cvt.rn.f32.f64 	%f30, %fd2;
	neg.f32 	%f31, %f30;
	setp.lt.s32 	%p8, %r79, 0;
	selp.f32 	%f97, %f31, %f30, %p8;
$L__BB1_10:
	setp.ltu.f32 	%p9, %f4, 0f47CE4780;
	mul.rn.f32 	%f33, %f97, %f97;
	and.b32  	%r84, %r156, 1;
	setp.eq.b32 	%p10, %r84, 1;
	selp.f32 	%f34, 0f3F800000, %f97, %p10;
	fma.rn.f32 	%f35, %f33, %f34, 0f00000000;
	fma.rn.f32 	%f36, %f33, 0f37CBAC00, 0fBAB607ED;
	selp.f32 	%f37, %f36, 0fB94D4153, %p10;
	selp.f32 	%f38, 0f3D2AAABB, 0f3C0885E4, %p10;
	fma.rn.f32 	%f39, %f37, %f33, %f38;
	selp.f32 	%f40, 0fBEFFFFFF, 0fBE2AAAA8, %p10;
	fma.rn.f32 	%f41, %f39, %f33, %f40;
	fma.rn.f32 	%f42, %f41, %f35, %f34;
	and.b32  	%r85, %r156, 2;
	setp.eq.s32 	%p11, %r85, 0;
	mov.f32 	%f43, 0f00000000;
	sub.f32 	%f44, %f43, %f42;
	selp.f32 	%f8, %f42, %f44, %p11;
	@%p9 bra 	$L__BB1_18;
	setp.neu.f32 	%p12, %f4, 0f7F800000;
	@%p12 bra 	$L__BB1_13;
	mov.f32 	%f47, 0f00000000;
	mul.rn.f32 	%f98, %f102, %f47;
	mov.b32 	%r160, 0;
	bra.uni 	$L__BB1_18;
$L__BB1_13:
	mov.b32 	%r17, %f102;
	shl.b32 	%r87, %r17, 8;
	or.b32  	%r18, %r87, -2147483648;
	mov.b64 	%rd71, 0;
	mov.b32 	%r157, 0;
$L__BB1_14:
	.pragma "nounroll";
	mul.wide.u32 	%rd38, %r157, 4;
	add.s64 	%rd40, %rd39, %rd38;
	ld.global.nc.u32 	%r88, [%rd40];
	mad.wide.u32 	%rd41, %r88, %r18, %rd71;
	shr.u64 	%rd71, %rd41, 32;
	add.s64 	%rd42, %rd1, %rd38;
	st.local.u32 	[%rd42], %rd41;
	add.s32 	%r157, %r157, 1;
	setp.ne.s32 	%p13, %r157, 6;
	@%p13 bra 	$L__BB1_14;
	shr.u32 	%r89, %r17, 23;
	st.local.u32 	[%rd1+24], %rd71;
	and.b32  	%r21, %r89, 31;
	and.b32  	%r90, %r89, 224;
	add.s32 	%r91, %r90, -128;
	shr.u32 	%r92, %r91, 5;
	mul.wide.u32 	%rd43, %r92, 4;
	sub.s64 	%rd8, %rd1, %rd43;
	ld.local.u32 	%r158, [%rd8+24];
	ld.local.u32 	%r159, [%rd8+20];
	setp.eq.s32 	%p14, %r21, 0;
	@%p14 bra 	$L__BB1_17;
	shf.l.wrap.b32 	%r158, %r159, %r158, %r21;
	ld.local.u32 	%r93, [%rd8+16];
	shf.l.wrap.b32 	%r159, %r93, %r159, %r21;
$L__BB1_17:
	shr.u32 	%r94, %r158, 30;
	shf.l.wrap.b32 	%r95, %r159, %r158, 2;
	shl.b32 	%r96, %r159, 2;
	shr.u32 	%r97, %r95, 31;
	add.s32 	%r98, %r97, %r94;
	neg.s32 	%r99, %r98;
	setp.lt.s32 	%p15, %r17, 0;
	selp.b32 	%r160, %r99, %r98, %p15;
	xor.b32  	%r100, %r95, %r17;
	shr.s32 	%r101, %r95, 31;
	xor.b32  	%r102, %r101, %r95;
	xor.b32  	%r103, %r101, %r96;
	cvt.u64.u32 	%rd44, %r102;
	shl.b64 	%rd45, %rd44, 32;
	cvt.u64.u32 	%rd46, %r103;
	or.b64  	%rd47, %rd45, %rd46;
	cvt.rn.f64.s64 	%fd3, %rd47;
	mul.f64 	%fd4, %fd3, 0d3BF921FB54442D19;
	cvt.rn.f32.f64 	%f45, %fd4;
	neg.f32 	%f46, %f45;
	setp.lt.s32 	%p16, %r100, 0;
	selp.f32 	%f98, %f46, %f45, %p16;
$L__BB1_18:
	add.s32 	%r105, %r160, 1;
	mul.rn.f32 	%f48, %f98, %f98;
	and.b32  	%r106, %r160, 1;
	setp.eq.b32 	%p17, %r106, 1;
	selp.f32 	%f49, %f98, 0f3F800000, %p17;
	fma.rn.f32 	%f50, %f48, %f49, 0f00000000;
	fma.rn.f32 	%f51, %f48, 0f37CBAC00, 0fBAB607ED;
	selp.f32 	%f52, 0fB94D4153, %f51, %p17;
	selp.f32 	%f53, 0f3C0885E4, 0f3D2AAABB, %p17;
	fma.rn.f32 	%f54, %f52, %f48, %f53;
	selp.f32 	%f55, 0fBE2AAAA8, 0fBEFFFFFF, %p17;
	fma.rn.f32 	%f56, %f54, %f48, %f55;
	fma.rn.f32 	%f57, %f56, %f50, %f49;
	and.b32  	%r107, %r105, 2;
	setp.eq.s32 	%p18, %r107, 0;
	mov.f32 	%f58, 0f00000000;
	sub.f32 	%f59, %f58, %f57;
	selp.f32 	%f60, %f57, %f59, %p18;
	mul.f32 	%f102, %f8, %f60;
	add.s32 	%r152, %r152, 1;
	setp.eq.s32 	%p19, %r152, 100;
	@%p19 bra 	$L__BB1_37;
	bra.uni 	$L__BB1_2;
$L__BB1_19:
	add.f32 	%f102, %f102, 0f3F800000;
	mov.b32 	%r161, 0;
	mov.u64 	%rd58, __cudart_i2opi_f;
$L__BB1_20:
	.pragma "nounroll";
	mul.f32 	%f61, %f102, 0f3F22F983;
	cvt.rni.s32.f32 	%r169, %f61;
	cvt.rn.f32.s32 	%f62, %r169;
	fma.rn.f32 	%f63, %f62, 0fBFC90FDA, %f102;
	fma.rn.f32 	%f64, %f62, 0fB3A22168, %f63;
	fma.rn.f32 	%f101, %f62, 0fA7C234C5, %f64;
	abs.f32 	%f16, %f102;
	setp.ltu.f32 	%p20, %f16, 0f47CE4780;
	mov.u32 	%r165, %r169;
	mov.f32 	%f100, %f101;
	@%p20 bra 	$L__BB1_28;
	setp.neu.f32 	%p21, %f16, 0f7F800000;
	@%p21 bra 	$L__BB1_23;
	mov.f32 	%f67, 0f00000000;
	mul.rn.f32 	%f100, %f102, %f67;
	mov.b32 	%r165, 0;
	bra.uni 	$L__BB1_28;
$L__BB1_23:
	mov.b32 	%r33, %f102;
	shl.b32 	%r110, %r33, 8;
	or.b32  	%r34, %r110, -2147483648;
	mov.b64 	%rd74, 0;
	mov.b32 	%r162, 0;
	mov.u64 	%rd72, %rd58;
	mov.u64 	%rd73, %rd2;
$L__BB1_24:
	.pragma "nounroll";
	ld.global.nc.u32 	%r111, [%rd72];
	mad.wide.u32 	%rd50, %r111, %r34, %rd74;
	shr.u64 	%rd74, %rd50, 32;
	st.local.u32 	[%rd73], %rd50;
	add.s32 	%r162, %r162, 1;
	add.s64 	%rd73, %rd73, 4;
	add.s64 	%rd72, %rd72, 4;
	setp.ne.s32 	%p22, %r162, 6;
	@%p22 bra 	$L__BB1_24;
	shr.u32 	%r112, %r33, 23;
	st.local.u32 	[%rd2+24], %rd74;
	and.b32  	%r37, %r112, 31;
	and.b32  	%r113, %r112, 224;
	add.s32 	%r114, %r113, -128;
	shr.u32 	%r115, %r114, 5;
	mul.wide.u32 	%rd51, %r115, 4;
	sub.s64 	%rd15, %rd2, %rd51;
	ld.local.u32 	%r163, [%rd15+24];
	ld.local.u32 	%r164, [%rd15+20];
	setp.eq.s32 	%p23, %r37, 0;
	@%p23 bra 	$L__BB1_27;
	shf.l.wrap.b32 	%r163, %r164, %r163, %r37;
	ld.local.u32 	%r116, [%rd15+16];
	shf.l.wrap.b32 	%r164, %r116, %r164, %r37;
$L__BB1_27:
	shr.u32 	%r117, %r163, 30;
	shf.l.wrap.b32 	%r118, %r164, %r163, 2;
	shl.b32 	%r119, %r164, 2;
	shr.u32 	%r120, %r118, 31;
	add.s32 	%r121, %r120, %r117;
	neg.s32 	%r122, %r121;
	setp.lt.s32 	%p24, %r33, 0;
	selp.b32 	%r165, %r122, %r121, %p24;
	xor.b32  	%r123, %r118, %r33;
	shr.s32 	%r124, %r118, 31;
	xor.b32  	%r125, %r124, %r118;
	xor.b32  	%r126, %r124, %r119;
	cvt.u64.u32 	%rd52, %r125;
	shl.b64 	%rd53, %rd52, 32;
	cvt.u64.u32 	%rd54, %r126;
	or.b64  	%rd55, %rd53, %rd54;
	cvt.rn.f64.s64 	%fd5, %rd55;
	mul.f64 	%fd6, %fd5, 0d3BF921FB54442D19;
	cvt.rn.f32.f64 	%f65, %fd6;
	neg.f32 	%f66, %f65;
	setp.lt.s32 	%p25, %r123, 0;
	selp.f32 	%f100, %f66, %f65, %p25;
$L__BB1_28:
	setp.ltu.f32 	%p26, %f16, 0f47CE4780;
	mul.rn.f32 	%f68, %f100, %f100;
	and.b32  	%r128, %r165, 1;
	setp.eq.b32 	%p27, %r128, 1;
	selp.f32 	%f69, 0f3F800000, %f100, %p27;
	fma.rn.f32 	%f70, %f68, %f69, 0f00000000;
	fma.rn.f32 	%f71, %f68, 0f37CBAC00, 0fBAB607ED;
	selp.f32 	%f72, %f71, 0fB94D4153, %p27;
	selp.f32 	%f73, 0f3D2AAABB, 0f3C0885E4, %p27;
	fma.rn.f32 	%f74, %f72, %f68, %f73;
	selp.f32 	%f75, 0fBEFFFFFF, 0fBE2AAAA8, %p27;
	fma.rn.f32 	%f76, %f74, %f68, %f75;
	fma.rn.f32 	%f77, %f76, %f70, %f69;
	and.b32  	%r129, %r165, 2;
	setp.eq.s32 	%p28, %r129, 0;
	mov.f32 	%f78, 0f00000000;
	sub.f32 	%f79, %f78, %f77;
	selp.f32 	%f20, %f77, %f79, %p28;
	@%p26 bra 	$L__BB1_36;
	setp.neu.f32 	%p29, %f16, 0f7F800000;
	@%p29 bra 	$L__BB1_31;
	mov.f32 	%f82, 0f00000000;
	mul.rn.f32 	%f101, %f102, %f82;
	mov.b32 	%r169, 0;
	bra.uni 	$L__BB1_36;
$L__BB1_31:
	mov.b32 	%r46, %f102;
	shl.b32 	%r131, %r46, 8;
	or.b32  	%r47, %r131, -2147483648;
	mov.b64 	%rd75, 0;
	mov.b32 	%r166, 0;
$L__BB1_32:
	.pragma "nounroll";
	mul.wide.u32 	%rd57, %r166, 4;
	add.s64 	%rd59, %rd58, %rd57;
	ld.global.nc.u32 	%r132, [%rd59];
	mad.wide.u32 	%rd60, %r132, %r47, %rd75;
	shr.u64 	%rd75, %rd60, 32;
	add.s64 	%rd61, %rd1, %rd57;
	st.local.u32 	[%rd61], %rd60;
	add.s32 	%r166, %r166, 1;
	setp.ne.s32 	%p30, %r166, 6;
	@%p30 bra 	$L__BB1_32;
	shr.u32 	%r133, %r46, 23;
	st.local.u32 	[%rd1+24], %rd75;
	and.b32  	%r50, %r133, 31;
	and.b32  	%r134, %r133, 224;
	add.s32 	%r135, %r134, -128;
	shr.u32 	%r136, %r135, 5;
	mul.wide.u32 	%rd62, %r136, 4;
	sub.s64 	%rd18, %rd1, %rd62;
	ld.local.u32 	%r167, [%rd18+24];
	ld.local.u32 	%r168, [%rd18+20];
	setp.eq.s32 	%p31, %r50, 0;
	@%p31 bra 	$L__BB1_35;
	shf.l.wrap.b32 	%r167, %r168, %r167, %r50;
	ld.local.u32 	%r137, [%rd18+16];
	shf.l.wrap.b32 	%r168, %r137, %r168, %r50;
$L__BB1_35:
	shr.u32 	%r138, %r167, 30;
	shf.l.wrap.b32 	%r139, %r168, %r167, 2;
	shl.b32 	%r140, %r168, 2;
	shr.u32 	%r141, %r139, 31;
	add.s32 	%r142, %r141, %r138;
	neg.s32 	%r143, %r142;
	setp.lt.s32 	%p32, %r46, 0;
	selp.b32 	%r169, %r143, %r142, %p32;
	xor.b32  	%r144, %r139, %r46;
	shr.s32 	%r145, %r139, 31;
	xor.b32  	%r146, %r145, %r139;
	xor.b32  	%r147, %r145, %r140;
	cvt.u64.u32 	%rd63, %r146;
	shl.b64 	%rd64, %rd63, 32;
	cvt.u64.u32 	%rd65, %r147;
	or.b64  	%rd66, %rd64, %rd65;
	cvt.rn.f64.s64 	%fd7, %rd66;
	mul.f64 	%fd8, %fd7, 0d3BF921FB54442D19;
	cvt.rn.f32.f64 	%f80, %fd8;
	neg.f32 	%f81, %f80;
	setp.lt.s32 	%p33, %r144, 0;
	selp.f32 	%f101, %f81, %f80, %p33;
$L__BB1_36:
	add.s32 	%r149, %r169, 1;
	mul.rn.f32 	%f83, %f101, %f101;
	and.b32  	%r150, %r169, 1;
	setp.eq.b32 	%p34, %r150, 1;
	selp.f32 	%f84, %f101, 0f3F800000, %p34;
	fma.rn.f32 	%f85, %f83, %f84, 0f00000000;
	fma.rn.f32 	%f86, %f83, 0f37CBAC00, 0fBAB607ED;
	selp.f32 	%f87, 0fB94D4153, %f86, %p34;
	selp.f32 	%f88, 0f3C0885E4, 0f3D2AAABB, %p34;
	fma.rn.f32 	%f89, %f87, %f83, %f88;
	selp.f32 	%f90, 0fBE2AAAA8, 0fBEFFFFFF, %p34;
	fma.rn.f32 	%f91, %f89, %f83, %f90;
	fma.rn.f32 	%f92, %f91, %f85, %f84;
	and.b32  	%r151, %r149, 2;
	setp.eq.s32 	%p35, %r151, 0;
	mov.f32 	%f93, 0f00000000;
	sub.f32 	%f94, %f93, %f92;
	selp.f32 	%f95, %f92, %f94, %p35;
	mul.f32 	%f102, %f20, %f95;
	add.s32 	%r161, %r161, 1;
	setp.ne.s32 	%p36, %r161, 100;
	@%p36 bra 	$L__BB1_20;
$L__BB1_37:
	cvta.to.global.u64 	%rd67, %rd19;
	add.s64 	%rd69, %rd67, %rd24;
	st.global.f32 	[%rd69], %f102;
	ret;

}
	// .globl	_Z10divKernel8PfPKf
.visible .entry _Z10divKernel8PfPKf(
	.param .u64 .ptr .align 1 _Z10divKernel8PfPKf_param_0,
	.param .u64 .ptr .align 1 _Z10divKernel8PfPKf_param_1
)
{
	.local .align 4 .b8 	__local_depot2[28];
	.reg .b64 	%SP;
	.reg .b64 	%SPL;
	.reg .pred 	%p<144>;
	.reg .b32 	%r<662>;
	.reg .b32 	%f<403>;
	.reg .b64 	%rd<285>;
	.reg .b64 	%fd<33>;

	mov.u64 	%SPL, __local_depot2;
	ld.param.u64 	%rd70, [_Z10divKernel8PfPKf_param_1];
	cvta.to.global.u64 	%rd71, %rd70;
	add.u64 	%rd1, %SPL, 0;
	add.u64 	%rd2, %SPL, 0;
	add.u64 	%rd3, %SPL, 0;
	add.u64 	%rd4, %SPL, 0;
	add.u64 	%rd5, %SPL, 0;
	add.u64 	%rd6, %SPL, 0;
	add.u64 	%rd7, %SPL, 0;
	add.u64 	%rd8, %SPL, 0;
	add.u64 	%rd9, %SPL, 0;
	add.u64 	%rd10, %SPL, 0;
	add.u64 	%rd11, %SPL, 0;
	add.u64 	%rd12, %SPL, 0;
	add.u64 	%rd13, %SPL, 0;
	add.u64 	%rd14, %SPL, 0;
	add.u64 	%rd15, %SPL, 0;
	add.u64 	%rd16, %SPL, 0;
	mov.u32 	%r235, %ctaid.x;
	mov.u32 	%r236, %ntid.x;
	mov.u32 	%r237, %tid.x;
	mad.lo.s32 	%r1, %r235, %r236, %r237;
	and.b32  	%r2, %r237, 31;
	mul.wide.s32 	%rd88, %r1, 4;
	add.s64 	%rd89, %rd71, %rd88;
	ld.global.f32 	%f402, [%rd89];
	setp.gt.u32 	%p1, %r2, 3;
	@%p1 bra 	$L__BB2_19;
	mov.b32 	%r590, 0;
$L__BB2_2:
	.pragma "nounroll";
	mul.f32 	%f343, %f402, 0f3F22F983;
	cvt.rni.s32.f32 	%r598, %f343;
	cvt.rn.f32.s32 	%f344, %r598;
	fma.rn.f32 	%f345, %f344, 0fBFC90FDA, %f402;
	fma.rn.f32 	%f346, %f344, 0fB3A22168, %f345;
	fma.rn.f32 	%f380, %f344, 0fA7C234C5, %f346;
	abs.f32 	%f4, %f402;
	setp.ltu.f32 	%p127, %f4, 0f47CE4780;
	mov.u32 	%r594, %r598;
	mov.f32 	%f379, %f380;
	@%p127 bra 	$L__BB2_10;
	setp.neu.f32 	%p128, %f4, 0f7F800000;
	@%p128 bra 	$L__BB2_5;
	mov.f32 	%f349, 0f00000000;
	mul.rn.f32 	%f379, %f402, %f349;
	mov.b32 	%r594, 0;
	bra.uni 	$L__BB2_10;
$L__BB2_5:
	mov.b32 	%r5, %f402;
	shl.b32 	%r548, %r5, 8;
	or.b32  	%r6, %r548, -2147483648;
	mov.b64 	%rd269, 0;
	mov.b32 	%r591, 0;
	mov.u64 	%rd267, __cudart_i2opi_f;
	mov.u64 	%rd268, %rd16;
$L__BB2_6:
	.pragma "nounroll";
	ld.global.nc.u32 	%r549, [%rd267];
	mad.wide.u32 	%rd246, %r549, %r6, %rd269;
	shr.u64 	%rd269, %rd246, 32;
	st.local.u32 	[%rd268], %rd246;
	add.s32 	%r591, %r591, 1;
	add.s64 	%rd268, %rd268, 4;
	add.s64 	%rd267, %rd267, 4;
	setp.ne.s32 	%p129, %r591, 6;
	@%p129 bra 	$L__BB2_6;
	shr.u32 	%r550, %r5, 23;
	st.local.u32 	[%rd16+24], %rd269;
	and.b32  	%r9, %r550, 31;
	and.b32  	%r551, %r550, 224;
	add.s32 	%r552, %r551, -128;
	shr.u32 	%r553, %r552, 5;
	mul.wide.u32 	%rd247, %r553, 4;
	sub.s64 	%rd23, %rd16, %rd247;
	ld.local.u32 	%r592, [%rd23+24];
	ld.local.u32 	%r593, [%rd23+20];
	setp.eq.s32 	%p130, %r9, 0;
	@%p130 bra 	$L__BB2_9;
	shf.l.wrap.b32 	%r592, %r593, %r592, %r9;
	ld.local.u32 	%r554, [%rd23+16];
	shf.l.wrap.b32 	%r593, %r554, %r593, %r9;
$L__BB2_9:
	shr.u32 	%r555, %r592, 30;
	shf.l.wrap.b32 	%r556, %r593, %r592, 2;
	shl.b32 	%r557, %r593, 2;
	shr.u32 	%r558, %r556, 31;
	add.s32 	%r559, %r558, %r555;
	neg.s32 	%r560, %r559;
	setp.lt.s32 	%p131, %r5, 0;
	selp.b32 	%r594, %r560, %r559, %p131;
	xor.b32  	%r561, %r556, %r5;
	shr.s32 	%r562, %r556, 31;
	xor.b32  	%r563, %r562, %r556;
	xor.b32  	%r564, %r562, %r557;
	cvt.u64.u32 	%rd248, %r563;
	shl.b64 	%rd249, %rd248, 32;
	cvt.u64.u32 	%rd250, %r564;
	or.b64  	%rd251, %rd249, %rd250;
	cvt.rn.f64.s64 	%fd29, %rd251;
	mul.f64 	%fd30, %fd29, 0d3BF921FB54442D19;
	cvt.rn.f32.f64 	%f347, %fd30;
	neg.f32 	%f348, %f347;
	setp.lt.s32 	%p132, %r561, 0;
	selp.f32 	%f379, %f348, %f347, %p132;
$L__BB2_10:
	setp.ltu.f32 	%p133, %f4, 0f47CE4780;
	mul.rn.f32 	%f350, %f379, %f379;
	and.b32  	%r566, %r594, 1;
	setp.eq.b32 	%p134, %r566, 1;
	selp.f32 	%f351, 0f3F800000, %f379, %p134;
	fma.rn.f32 	%f352, %f350, %f351, 0f00000000;
	fma.rn.f32 	%f353, %f350, 0f37CBAC00, 0fBAB607ED;
	selp.f32 	%f354, %f353, 0fB94D4153, %p134;
	selp.f32 	%f355, 0f3D2AAABB, 0f3C0885E4, %p134;
	fma.rn.f32 	%f356, %f354, %f350, %f355;
	selp.f32 	%f357, 0fBEFFFFFF, 0fBE2AAAA8, %p134;
	fma.rn.f32 	%f358, %f356, %f350, %f357;
	fma.rn.f32 	%f359, %f358, %f352, %f351;
	and.b32  	%r567, %r594, 2;
	setp.eq.s32 	%p135, %r567, 0;
	mov.f32 	%f360, 0f00000000;
	sub.f32 	%f361, %f360, %f359;
	selp.f32 	%f8, %f359, %f361, %p135;
	@%p133 bra 	$L__BB2_18;
	setp.neu.f32 	%p136, %f4, 0f7F800000;
	@%p136 bra 	$L__BB2_13;
	mov.f32 	%f364, 0f00000000;
	mul.rn.f32 	%f380, %f402, %f364;
	mov.b32 	%r598, 0;
	bra.uni 	$L__BB2_18;
$L__BB2_13:
	mov.b32 	%r18, %f402;
	shl.b32 	%r569, %r18, 8;
	or.b32  	%r19, %r569, -2147483648;
	mov.b64 	%rd270, 0;
	mov.b32 	%r595, 0;
$L__BB2_14:
	.pragma "nounroll";
	mul.wide.u32 	%rd253, %r595, 4;
	mov.u64 	%rd254, __cudart_i2opi_f;
	add.s64 	%rd255, %rd254, %rd253;
	ld.global.nc.u32 	%r570, [%rd255];
	mad.wide.u32 	%rd256, %r570, %r19, %rd270;
	shr.u64 	%rd270, %rd256, 32;
	add.s64 	%rd257, %rd15, %rd253;
	st.local.u32 	[%rd257], %rd256;
	add.s32 	%r595, %r595, 1;
	setp.ne.s32 	%p137, %r595, 6;
	@%p137 bra 	$L__BB2_14;
	shr.u32 	%r571, %r18, 23;
	st.local.u32 	[%rd15+24], %rd270;
	and.b32  	%r22, %r571, 31;
	and.b32  	%r572, %r571, 224;
	add.s32 	%r573, %r572, -128;
	shr.u32 	%r574, %r573, 5;
	mul.wide.u32 	%rd258, %r574, 4;
	sub.s64 	%rd26, %rd15, %rd258;
	ld.local.u32 	%r596, [%rd26+24];
	ld.local.u32 	%r597, [%rd26+20];
	setp.eq.s32 	%p138, %r22, 0;
	@%p138 bra 	$L__BB2_17;
	shf.l.wrap.b32 	%r596, %r597, %r596, %r22;
	ld.local.u32 	%r575, [%rd26+16];
	shf.l.wrap.b32 	%r597, %r575, %r597, %r22;
$L__BB2_17:
	shr.u32 	%r576, %r596, 30;
	shf.l.wrap.b32 	%r577, %r597, %r596, 2;
	shl.b32 	%r578, %r597, 2;
	shr.u32 	%r579, %r577, 31;
	add.s32 	%r580, %r579, %r576;
	neg.s32 	%r581, %r580;
	setp.lt.s32 	%p139, %r18, 0;
	selp.b32 	%r598, %r581, %r580, %p139;
	xor.b32  	%r582, %r577, %r18;
	shr.s32 	%r583, %r577, 31;
	xor.b32  	%r584, %r583, %r577;
	xor.b32  	%r585, %r583, %r578;
	cvt.u64.u32 	%rd259, %r584;
	shl.b64 	%rd260, %rd259, 32;
	cvt.u64.u32 	%rd261, %r585;
	or.b64  	%rd262, %rd260, %rd261;
	cvt.rn.f64.s64 	%fd31, %rd262;
	mul.f64 	%fd32, %fd31, 0d3BF921FB54442D19;
	cvt.rn.f32.f64 	%f362, %fd32;
	neg.f32 	%f363, %f362;
	setp.lt.s32 	%p140, %r582, 0;
	selp.f32 	%f380, %f363, %f362, %p140;
$L__BB2_18:
	add.s32 	%r587, %r598, 1;
	mul.rn.f32 	%f365, %f380, %f380;
	and.b32  	%r588, %r598, 1;
	setp.eq.b32 	%p141, %r588, 1;
	selp.f32 	%f366, %f380, 0f3F800000, %p141;
	fma.rn.f32 	%f367, %f365, %f366, 0f00000000;
	fma.rn.f32 	%f368, %f365, 0f37CBAC00, 0fBAB607ED;
	selp.f32 	%f369, 0fB94D4153, %f368, %p141;
	selp.f32 	%f370, 0f3C0885E4, 0f3D2AAABB, %p141;
	fma.rn.f32 	%f371, %f369, %f365, %f370;
	selp.f32 	%f372, 0fBE2AAAA8, 0fBEFFFFFF, %p141;
	fma.rn.f32 	%f373, %f371, %f365, %f372;
	fma.rn.f32 	%f374, %f373, %f367, %f366;
	and.b32  	%r589, %r587, 2;
	setp.eq.s32 	%p142, %r589, 0;
	mov.f32 	%f375, 0f00000000;
	sub.f32 	%f376, %f375, %f374;
	selp.f32 	%f377, %f374, %f376, %p142;
	mul.f32 	%f402, %f8, %f377;
	add.s32 	%r590, %r590, 1;
	setp.eq.s32 	%p143, %r590, 100;
	@%p143 bra 	$L__BB2_151;
	bra.uni 	$L__BB2_2;
$L__BB2_19:
	setp.gt.u32 	%p2, %r2, 7;
	@%p2 bra 	$L__BB2_38;
	add.f32 	%f402, %f402, 0f3F800000;
	mov.b32 	%r599, 0;
	mov.u64 	%rd235, __cudart_i2opi_f;
$L__BB2_21:
	.pragma "nounroll";
	mul.f32 	%f308, %f402, 0f3F22F983;
	cvt.rni.s32.f32 	%r607, %f308;
	cvt.rn.f32.s32 	%f309, %r607;
	fma.rn.f32 	%f310, %f309, 0fBFC90FDA, %f402;
	fma.rn.f32 	%f311, %f309, 0fB3A22168, %f310;
	fma.rn.f32 	%f383, %f309, 0fA7C234C5, %f311;
	abs.f32 	%f16, %f402;
	setp.ltu.f32 	%p110, %f16, 0f47CE4780;
	mov.u32 	%r603, %r607;
	mov.f32 	%f382, %f383;
	@%p110 bra 	$L__BB2_29;
	setp.neu.f32 	%p111, %f16, 0f7F800000;
	@%p111 bra 	$L__BB2_24;
	mov.f32 	%f314, 0f00000000;
	mul.rn.f32 	%f382, %f402, %f314;
	mov.b32 	%r603, 0;
	bra.uni 	$L__BB2_29;
$L__BB2_24:
	mov.b32 	%r34, %f402;
	shl.b32 	%r504, %r34, 8;
	or.b32  	%r35, %r504, -2147483648;
	mov.b64 	%rd271, 0;
	mov.b32 	%r600, 0;
$L__BB2_25:
	.pragma "nounroll";
	mul.wide.u32 	%rd223, %r600, 4;
	add.s64 	%rd225, %rd235, %rd223;
	ld.global.nc.u32 	%r505, [%rd225];
	mad.wide.u32 	%rd226, %r505, %r35, %rd271;
	shr.u64 	%rd271, %rd226, 32;
	add.s64 	%rd227, %rd14, %rd223;
	st.local.u32 	[%rd227], %rd226;
	add.s32 	%r600, %r600, 1;
	setp.ne.s32 	%p112, %r600, 6;
	@%p112 bra 	$L__BB2_25;
	shr.u32 	%r506, %r34, 23;
	st.local.u32 	[%rd14+24], %rd271;
	and.b32  	%r38, %r506, 31;
	and.b32  	%r507, %r506, 224;
	add.s32 	%r508, %r507, -128;
	shr.u32 	%r509, %r508, 5;
	mul.wide.u32 	%rd228, %r509, 4;
	sub.s64 	%rd29, %rd14, %rd228;
	ld.local.u32 	%r601, [%rd29+24];
	ld.local.u32 	%r602, [%rd29+20];
	setp.eq.s32 	%p113, %r38, 0;
	@%p113 bra 	$L__BB2_28;
	shf.l.wrap.b32 	%r601, %r602, %r601, %r38;
	ld.local.u32 	%r510, [%rd29+16];
	shf.l.wrap.b32 	%r602, %r510, %r602, %r38;
$L__BB2_28:
	shr.u32 	%r511, %r601, 30;
	shf.l.wrap.b32 	%r512, %r602, %r601, 2;
	shl.b32 	%r513, %r602, 2;
	shr.u32 	%r514, %r512, 31;
	add.s32 	%r515, %r514, %r511;
	neg.s32 	%r516, %r515;
	setp.lt.s32 	%p114, %r34, 0;
	selp.b32 	%r603, %r516, %r515, %p114;
	xor.b32  	%r517, %r512, %r34;
	shr.s32 	%r518, %r512, 31;
	xor.b32  	%r519, %r518, %r512;
	xor.b32  	%r520, %r518, %r513;
	cvt.u64.u32 	%rd229, %r519;
	shl.b64 	%rd230, %rd229, 32;
	cvt.u64.u32 	%rd231, %r520;
	or.b64  	%rd232, %rd230, %rd231;
	cvt.rn.f64.s64 	%fd25, %rd232;
	mul.f64 	%fd26, %fd25, 0d3BF921FB54442D19;
	cvt.rn.f32.f64 	%f312, %fd26;
	neg.f32 	%f313, %f312;
	setp.lt.s32 	%p115, %r517, 0;
	selp.f32 	%f382, %f313, %f312, %p115;
$L__BB2_29:
	setp.ltu.f32 	%p116, %f16, 0f47CE4780;
	mul.rn.f32 	%f315, %f382, %f382;
	and.b32  	%r522, %r603, 1;
	setp.eq.b32 	%p117, %r522, 1;
	selp.f32 	%f316, 0f3F800000, %f382, %p117;
	fma.rn.f32 	%f317, %f315, %f316, 0f00000000;
	fma.rn.f32 	%f318, %f315, 0f37CBAC00, 0fBAB607ED;
	selp.f32 	%f319, %f318, 0fB94D4153, %p117;
	selp.f32 	%f320, 0f3D2AAABB, 0f3C0885E4, %p117;
	fma.rn.f32 	%f321, %f319, %f315, %f320;
	selp.f32 	%f322, 0fBEFFFFFF, 0fBE2AAAA8, %p117;
	fma.rn.f32 	%f323, %f321, %f315, %f322;
	fma.rn.f32 	%f324, %f323, %f317, %f316;
	and.b32  	%r523, %r603, 2;
	setp.eq.s32 	%p118, %r523, 0;
	mov.f32 	%f325, 0f00000000;
	sub.f32 	%f326, %f325, %f324;
	selp.f32 	%f20, %f324, %f326, %p118;
	@%p116 bra 	$L__BB2_37;
	setp.neu.f32 	%p119, %f16, 0f7F800000;
	@%p119 bra 	$L__BB2_32;
	mov.f32 	%f329, 0f00000000;
	mul.rn.f32 	%f383, %f402, %f329;
	mov.b32 	%r607, 0;
	bra.uni 	$L__BB2_37;
$L__BB2_32:
	mov.b32 	%r47, %f402;
	shl.b32 	%r525, %r47, 8;
	or.b32  	%r48, %r525, -2147483648;
	mov.b64 	%rd272, 0;
	mov.b32 	%r604, 0;
$L__BB2_33:
	.pragma "nounroll";
	mul.wide.u32 	%rd234, %r604, 4;
	add.s64 	%rd236, %rd235, %rd234;
	ld.global.nc.u32 	%r526, [%rd236];
	mad.wide.u32 	%rd237, %r526, %r48, %rd272;
	shr.u64 	%rd272, %rd237, 32;
	add.s64 	%rd238, %rd13, %rd234;
	st.local.u32 	[%rd238], %rd237;
	add.s32 	%r604, %r604, 1;
	setp.ne.s32 	%p120, %r604, 6;
	@%p120 bra 	$L__BB2_33;
	shr.u32 	%r527, %r47, 23;
	st.local.u32 	[%rd13+24], %rd272;
	and.b32  	%r51, %r527, 31;
	and.b32  	%r528, %r527, 224;
	add.s32 	%r529, %r528, -128;
	shr.u32 	%r530, %r529, 5;
	mul.wide.u32 	%rd239, %r530, 4;
	sub.s64 	%rd32, %rd13, %rd239;
	ld.local.u32 	%r605, [%rd32+24];
	ld.local.u32 	%r606, [%rd32+20];
	setp.eq.s32 	%p121, %r51, 0;
	@%p121 bra 	$L__BB2_36;
	shf.l.wrap.b32 	%r605, %r606, %r605, %r51;
	ld.local.u32 	%r531, [%rd32+16];
	shf.l.wrap.b32 	%r606, %r531, %r606, %r51;
$L__BB2_36:
	shr.u32 	%r532, %r605, 30;
	shf.l.wrap.b32 	%r533, %r606, %r605, 2;
	shl.b32 	%r534, %r606, 2;
	shr.u32 	%r535, %r533, 31;
	add.s32 	%r536, %r535, %r532;
	neg.s32 	%r537, %r536;
	setp.lt.s32 	%p122, %r47, 0;
	selp.b32 	%r607, %r537, %r536, %p122;
	xor.b32  	%r538, %r533, %r47;
	shr.s32 	%r539, %r533, 31;
	xor.b32  	%r540, %r539, %r533;
	xor.b32  	%r541, %r539, %r534;
	cvt.u64.u32 	%rd240, %r540;
	shl.b64 	%rd241, %rd240, 32;
	cvt.u64.u32 	%rd242, %r541;
	or.b64  	%rd243, %rd241, %rd242;
	cvt.rn.f64.s64 	%fd27, %rd243;
	mul.f64 	%fd28, %fd27, 0d3BF921FB54442D19;
	cvt.rn.f32.f64 	%f327, %fd28;
	neg.f32 	%f328, %f327;
	setp.lt.s32 	%p123, %r538, 0;
	selp.f32 	%f383, %f328, %f327, %p123;
$L__BB2_37:
	add.s32 	%r543, %r607, 1;
	mul.rn.f32 	%f330, %f383, %f383;
	and.b32  	%r544, %r607, 1;
	setp.eq.b32 	%p124, %r544, 1;
	selp.f32 	%f331, %f383, 0f3F800000, %p124;
	fma.rn.f32 	%f332, %f330, %f331, 0f00000000;
	fma.rn.f32 	%f333, %f330, 0f37CBAC00, 0fBAB607ED;
	selp.f32 	%f334, 0fB94D4153, %f333, %p124;
	selp.f32 	%f335, 0f3C0885E4, 0f3D2AAABB, %p124;
	fma.rn.f32 	%f336, %f334, %f330, %f335;
	selp.f32 	%f337, 0fBE2AAAA8, 0fBEFFFFFF, %p124;
	fma.rn.f32 	%f338, %f336, %f330, %f337;
	fma.rn.f32 	%f339, %f338, %f332, %f331;
	and.b32  	%r545, %r543, 2;
	setp.eq.s32 	%p125, %r545, 0;
	mov.f32 	%f340, 0f00000000;
	sub.f32 	%f341, %f340, %f339;
	selp.f32 	%f342, %f339, %f341, %p125;
	mul.f32 	%f402, %f20, %f342;
	add.s32 	%r599, %r599, 1;
	setp.eq.s32 	%p126, %r599, 100;
	@%p126 bra 	$L__BB2_151;
	bra.uni 	$L__BB2_21;
$L__BB2_38:
	setp.gt.u32 	%p3, %r2, 11;
	@%p3 bra 	$L__BB2_57;
	add.f32 	%f402, %f402, 0f40000000;
	mov.b32 	%r608, 0;
	mov.u64 	%rd213, __cudart_i2opi_f;
$L__BB2_40:
	.pragma "nounroll";
	mul.f32 	%f273, %f402, 0f3F22F983;
	cvt.rni.s32.f32 	%r616, %f273;
	cvt.rn.f32.s32 	%f274, %r616;
	fma.rn.f32 	%f275, %f274, 0fBFC90FDA, %f402;
	fma.rn.f32 	%f276, %f274, 0fB3A22168, %f275;
	fma.rn.f32 	%f386, %f274, 0fA7C234C5, %f276;
	abs.f32 	%f28, %f402;
	setp.ltu.f32 	%p93, %f28, 0f47CE4780;
	mov.u32 	%r612, %r616;
	mov.f32 	%f385, %f386;
	@%p93 bra 	$L__BB2_48;
	setp.neu.f32 	%p94, %f28, 0f7F800000;
	@%p94 bra 	$L__BB2_43;
	mov.f32 	%f279, 0f00000000;
	mul.rn.f32 	%f385, %f402, %f279;
	mov.b32 	%r612, 0;
	bra.uni 	$L__BB2_48;
$L__BB2_43:
	mov.b32 	%r63, %f402;
	shl.b32 	%r460, %r63, 8;
	or.b32  	%r64, %r460, -2147483648;
	mov.b64 	%rd273, 0;
	mov.b32 	%r609, 0;
$L__BB2_44:
	.pragma "nounroll";
	mul.wide.u32 	%rd201, %r609, 4;
	add.s64 	%rd203, %rd213, %rd201;
	ld.global.nc.u32 	%r461, [%rd203];
	mad.wide.u32 	%rd204, %r461, %r64, %rd273;
	shr.u64 	%rd273, %rd204, 32;
	add.s64 	%rd205, %rd12, %rd201;
	st.local.u32 	[%rd205], %rd204;
	add.s32 	%r609, %r609, 1;
	setp.ne.s32 	%p95, %r609, 6;
	@%p95 bra 	$L__BB2_44;
	shr.u32 	%r462, %r63, 23;
	st.local.u32 	[%rd12+24], %rd273;
	and.b32  	%r67, %r462, 31;
	and.b32  	%r463, %r462, 224;
	add.s32 	%r464, %r463, -128;
	shr.u32 	%r465, %r464, 5;
	mul.wide.u32 	%rd206, %r465, 4;
	sub.s64 	%rd35, %rd12, %rd206;
	ld.local.u32 	%r610, [%rd35+24];
	ld.local.u32 	%r611, [%rd35+20];
	setp.eq.s32 	%p96, %r67, 0;
	@%p96 bra 	$L__BB2_47;
	shf.l.wrap.b32 	%r610, %r611, %r610, %r67;
	ld.local.u32 	%r466, [%rd35+16];
	shf.l.wrap.b32 	%r611, %r466, %r611, %r67;
$L__BB2_47:
	shr.u32 	%r467, %r610, 30;
	shf.l.wrap.b32 	%r468, %r611, %r610, 2;
	shl.b32 	%r469, %r611, 2;
	shr.u32 	%r470, %r468, 31;
	add.s32 	%r471, %r470, %r467;
	neg.s32 	%r472, %r471;
	setp.lt.s32 	%p97, %r63, 0;
	selp.b32 	%r612, %r472, %r471, %p97;
	xor.b32  	%r473, %r468, %r63;
	shr.s32 	%r474, %r468, 31;
	xor.b32  	%r475, %r474, %r468;
	xor.b32  	%r476, %r474, %r469;
	cvt.u64.u32 	%rd207, %r475;
	shl.b64 	%rd208, %rd207, 32;
	cvt.u64.u32 	%rd209, %r476;
	or.b64  	%rd210, %rd208, %rd209;
	cvt.rn.f64.s64 	%fd21, %rd210;
	mul.f64 	%fd22, %fd21, 0d3BF921FB54442D19;
	cvt.rn.f32.f64 	%f277, %fd22;
	neg.f32 	%f278, %f277;
	setp.lt.s32 	%p98, %r473, 0;
	selp.f32 	%f385, %f278, %f277, %p98;
$L__BB2_48:
	setp.ltu.f32 	%p99, %f28, 0f47CE4780;
	mul.rn.f32 	%f280, %f385, %f385;
	and.b32  	%r478, %r612, 1;
	setp.eq.b32 	%p100, %r478, 1;
	selp.f32 	%f281, 0f3F800000, %f385, %p100;
	fma.rn.f32 	%f282, %f280, %f281, 0f00000000;
	fma.rn.f32 	%f283, %f280, 0f37CBAC00, 0fBAB607ED;
	selp.f32 	%f284, %f283, 0fB94D4153, %p100;
	selp.f32 	%f285, 0f3D2AAABB, 0f3C0885E4, %p100;
	fma.rn.f32 	%f286, %f284, %f280, %f285;
	selp.f32 	%f287, 0fBEFFFFFF, 0fBE2AAAA8, %p100;
	fma.rn.f32 	%f288, %f286, %f280, %f287;
	fma.rn.f32 	%f289, %f288, %f282, %f281;
	and.b32  	%r479, %r612, 2;
	setp.eq.s32 	%p101, %r479, 0;
	mov.f32 	%f290, 0f00000000;
	sub.f32 	%f291, %f290, %f289;
	selp.f32 	%f32, %f289, %f291, %p101;
	@%p99 bra 	$L__BB2_56;
	setp.neu.f32 	%p102, %f28, 0f7F800000;
	@%p102 bra 	$L__BB2_51;
	mov.f32 	%f294, 0f00000000;
	mul.rn.f32 	%f386, %f402, %f294;
	mov.b32 	%r616, 0;
	bra.uni 	$L__BB2_56;
$L__BB2_51:
	mov.b32 	%r76, %f402;
	shl.b32 	%r481, %r76, 8;
	or.b32  	%r77, %r481, -2147483648;
	mov.b64 	%rd274, 0;
	mov.b32 	%r613, 0;
$L__BB2_52:
	.pragma "nounroll";
	mul.wide.u32 	%rd212, %r613, 4;
	add.s64 	%rd214, %rd213, %rd212;
	ld.global.nc.u32 	%r482, [%rd214];
	mad.wide.u32 	%rd215, %r482, %r77, %rd274;
	shr.u64 	%rd274, %rd215, 32;
	add.s64 	%rd216, %rd11, %rd212;
	st.local.u32 	[%rd216], %rd215;
	add.s32 	%r613, %r613, 1;
	setp.ne.s32 	%p103, %r613, 6;
	@%p103 bra 	$L__BB2_52;
	shr.u32 	%r483, %r76, 23;
	st.local.u32 	[%rd11+24], %rd274;
	and.b32  	%r80, %r483, 31;
	and.b32  	%r484, %r483, 224;
	add.s32 	%r485, %r484, -128;
	shr.u32 	%r486, %r485, 5;
	mul.wide.u32 	%rd217, %r486, 4;
	sub.s64 	%rd38, %rd11, %rd217;
	ld.local.u32 	%r614, [%rd38+24];
	ld.local.u32 	%r615, [%rd38+20];
	setp.eq.s32 	%p104, %r80, 0;
	@%p104 bra 	$L__BB2_55;
	shf.l.wrap.b32 	%r614, %r615, %r614, %r80;
	ld.local.u32 	%r487, [%rd38+16];
	shf.l.wrap.b32 	%r615, %r487, %r615, %r80;
$L__BB2_55:
	shr.u32 	%r488, %r614, 30;
	shf.l.wrap.b32 	%r489, %r615, %r614, 2;
	shl.b32 	%r490, %r615, 2;
	shr.u32 	%r491, %r489, 31;
	add.s32 	%r492, %r491, %r488;
	neg.s32 	%r493, %r492;
	setp.lt.s32 	%p105, %r76, 0;
	selp.b32 	%r616, %r493, %r492, %p105;
	xor.b32  	%r494, %r489, %r76;
	shr.s32 	%r495, %r489, 31;
	xor.b32  	%r496, %r495, %r489;
	xor.b32  	%r497, %r495, %r490;
	cvt.u64.u32 	%rd218, %r496;
	shl.b64 	%rd219, %rd218, 32;
	cvt.u64.u32 	%rd220, %r497;
	or.b64  	%rd221, %rd219, %rd220;
	cvt.rn.f64.s64 	%fd23, %rd221;
	mul.f64 	%fd24, %fd23, 0d3BF921FB54442D19;
	cvt.rn.f32.f64 	%f292, %fd24;
	neg.f32 	%f293, %f292;
	setp.lt.s32 	%p106, %r494, 0;
	selp.f32 	%f386, %f293, %f292, %p106;
$L__BB2_56:
	add.s32 	%r499, %r616, 1;
	mul.rn.f32 	%f295, %f386, %f386;
	and.b32  	%r500, %r616, 1;
	setp.eq.b32 	%p107, %r500, 1;
	selp.f32 	%f296, %f386, 0f3F800000, %p107;
	fma.rn.f32 	%f297, %f295, %f296, 0f00000000;
	fma.rn.f32 	%f298, %f295, 0f37CBAC00, 0fBAB607ED;
	selp.f32 	%f299, 0fB94D4153, %f298, %p107;
	selp.f32 	%f300, 0f3C0885E4, 0f3D2AAABB, %p107;
	fma.rn.f32 	%f301, %f299, %f295, %f300;
	selp.f32 	%f302, 0fBE2AAAA8, 0fBEFFFFFF, %p107;
	fma.rn.f32 	%f303, %f301, %f295, %f302;
	fma.rn.f32 	%f304, %f303, %f297, %f296;
	and.b32  	%r501, %r499, 2;
	setp.eq.s32 	%p108, %r501, 0;
	mov.f32 	%f305, 0f00000000;
	sub.f32 	%f306, %f305, %f304;
	selp.f32 	%f307, %f304, %f306, %p108;
	mul.f32 	%f402, %f32, %f307;
	add.s32 	%r608, %r608, 1;
	setp.eq.s32 	%p109, %r608, 100;
	@%p109 bra 	$L__BB2_151;
	bra.uni 	$L__BB2_40;
$L__BB2_57:
	setp.gt.u32 	%p4, %r2, 15;
	@%p4 bra 	$L__BB2_76;
	add.f32 	%f402, %f402, 0f40400000;
	mov.b32 	%r617, 0;
	mov.u64 	%rd191, __cudart_i2opi_f;
$L__BB2_59:
	.pragma "nounroll";
	mul.f32 	%f238, %f402, 0f3F22F983;
	cvt.rni.s32.f32 	%r625, %f238;
	cvt.rn.f32.s32 	%f239, %r625;
	fma.rn.f32 	%f240, %f239, 0fBFC90FDA, %f402;
	fma.rn.f32 	%f241, %f239, 0fB3A22168, %f240;
	fma.rn.f32 	%f389, %f239, 0fA7C234C5, %f241;
	abs.f32 	%f40, %f402;
	setp.ltu.f32 	%p76, %f40, 0f47CE4780;
	mov.u32 	%r621, %r625;
	mov.f32 	%f388, %f389;
	@%p76 bra 	$L__BB2_67;
	setp.neu.f32 	%p77, %f40, 0f7F800000;
	@%p77 bra 	$L__BB2_62;
	mov.f32 	%f244, 0f00000000;
	mul.rn.f32 	%f388, %f402, %f244;
	mov.b32 	%r621, 0;
	bra.uni 	$L__BB2_67;
$L__BB2_62:
	mov.b32 	%r92, %f402;
	shl.b32 	%r416, %r92, 8;
	or.b32  	%r93, %r416, -2147483648;
	mov.b64 	%rd275, 0;
	mov.b32 	%r618, 0;
$L__BB2_63:
	.pragma "nounroll";
	mul.wide.u32 	%rd179, %r618, 4;
	add.s64 	%rd181, %rd191, %rd179;
	ld.global.nc.u32 	%r417, [%rd181];
	mad.wide.u32 	%rd182, %r417, %r93, %rd275;
	shr.u64 	%rd275, %rd182, 32;
	add.s64 	%rd183, %rd10, %rd179;
	st.local.u32 	[%rd183], %rd182;
	add.s32 	%r618, %r618, 1;
	setp.ne.s32 	%p78, %r618, 6;
	@%p78 bra 	$L__BB2_63;
	shr.u32 	%r418, %r92, 23;
	st.local.u32 	[%rd10+24], %rd275;
	and.b32  	%r96, %r418, 31;
	and.b32  	%r419, %r418, 224;
	add.s32 	%r420, %r419, -128;
	shr.u32 	%r421, %r420, 5;
	mul.wide.u32 	%rd184, %r421, 4;
	sub.s64 	%rd41, %rd10, %rd184;
	ld.local.u32 	%r619, [%rd41+24];
	ld.local.u32 	%r620, [%rd41+20];
	setp.eq.s32 	%p79, %r96, 0;
	@%p79 bra 	$L__BB2_66;
	shf.l.wrap.b32 	%r619, %r620, %r619, %r96;
	ld.local.u32 	%r422, [%rd41+16];
	shf.l.wrap.b32 	%r620, %r422, %r620, %r96;
$L__BB2_66:
	shr.u32 	%r423, %r619, 30;
	shf.l.wrap.b32 	%r424, %r620, %r619, 2;
	shl.b32 	%r425, %r620, 2;
	shr.u32 	%r426, %r424, 31;
	add.s32 	%r427, %r426, %r423;
	neg.s32 	%r428, %r427;
	setp.lt.s32 	%p80, %r92, 0;
	selp.b32 	%r621, %r428, %r427, %p80;
	xor.b32  	%r429, %r424, %r92;
	shr.s32 	%r430, %r424, 31;
	xor.b32  	%r431, %r430, %r424;
	xor.b32  	%r432, %r430, %r425;
	cvt.u64.u32 	%rd185, %r431;
	shl.b64 	%rd186, %rd185, 32;
	cvt.u64.u32 	%rd187, %r432;
	or.b64  	%rd188, %rd186, %rd187;
	cvt.rn.f64.s64 	%fd17, %rd188;
	mul.f64 	%fd18, %fd17, 0d3BF921FB54442D19;
	cvt.rn.f32.f64 	%f242, %fd18;
	neg.f32 	%f243, %f242;
	setp.lt.s32 	%p81, %r429, 0;
	selp.f32 	%f388, %f243, %f242, %p81;
$L__BB2_67:
	setp.ltu.f32 	%p82, %f40, 0f47CE4780;
	mul.rn.f32 	%f245, %f388, %f388;
	and.b32  	%r434, %r621, 1;
	setp.eq.b32 	%p83, %r434, 1;
	selp.f32 	%f246, 0f3F800000, %f388, %p83;
	fma.rn.f32 	%f247, %f245, %f246, 0f00000000;
	fma.rn.f32 	%f248, %f245, 0f37CBAC00, 0fBAB607ED;
	selp.f32 	%f249, %f248, 0fB94D4153, %p83;
	selp.f32 	%f250, 0f3D2AAABB, 0f3C0885E4, %p83;
	fma.rn.f32 	%f251, %f249, %f245, %f250;
	selp.f32 	%f252, 0fBEFFFFFF, 0fBE2AAAA8, %p83;
	fma.rn.f32 	%f253, %f251, %f245, %f252;
	fma.rn.f32 	%f254, %f253, %f247, %f246;
	and.b32  	%r435, %r621, 2;
	setp.eq.s32 	%p84, %r435, 0;
	mov.f32 	%f255, 0f00000000;
	sub.f32 	%f256, %f255, %f254;
	selp.f32 	%f44, %f254, %f256, %p84;
	@%p82 bra 	$L__BB2_75;
	setp.neu.f32 	%p85, %f40, 0f7F800000;
	@%p85 bra 	$L__BB2_70;
	mov.f32 	%f259, 0f00000000;
	mul.rn.f32 	%f389, %f402, %f259;
	mov.b32 	%r625, 0;
	bra.uni 	$L__BB2_75;
$L__BB2_70:
	mov.b32 	%r105, %f402;
	shl.b32 	%r437, %r105, 8;
	or.b32  	%r106, %r437, -2147483648;
	mov.b64 	%rd276, 0;
	mov.b32 	%r622, 0;
$L__BB2_71:
	.pragma "nounroll";
	mul.wide.u32 	%rd190, %r622, 4;
	add.s64 	%rd192, %rd191, %rd190;
	ld.global.nc.u32 	%r438, [%rd192];
	mad.wide.u32 	%rd193, %r438, %r106, %rd276;
	shr.u64 	%rd276, %rd193, 32;
	add.s64 	%rd194, %rd9, %rd190;
	st.local.u32 	[%rd194], %rd193;
	add.s32 	%r622, %r622, 1;
	setp.ne.s32 	%p86, %r622, 6;
	@%p86 bra 	$L__BB2_71;
	shr.u32 	%r439, %r105, 23;
	st.local.u32 	[%rd9+24], %rd276;
	and.b32  	%r109, %r439, 31;
	and.b32  	%r440, %r439, 224;
	add.s32 	%r441, %r440, -128;
	shr.u32 	%r442, %r441, 5;
	mul.wide.u32 	%rd195, %r442, 4;
	sub.s64 	%rd44, %rd9, %rd195;
	ld.local.u32 	%r623, [%rd44+24];
	ld.local.u32 	%r624, [%rd44+20];
	setp.eq.s32 	%p87, %r109, 0;
	@%p87 bra 	$L__BB2_74;
	shf.l.wrap.b32 	%r623, %r624, %r623, %r109;
	ld.local.u32 	%r443, [%rd44+16];
	shf.l.wrap.b32 	%r624, %r443, %r624, %r109;
$L__BB2_74:
	shr.u32 	%r444, %r623, 30;
	shf.l.wrap.b32 	%r445, %r624, %r623, 2;
	shl.b32 	%r446, %r624, 2;
	shr.u32 	%r447, %r445, 31;
	add.s32 	%r448, %r447, %r444;
	neg.s32 	%r449, %r448;
	setp.lt.s32 	%p88, %r105, 0;
	selp.b32 	%r625, %r449, %r448, %p88;
	xor.b32  	%r450, %r445, %r105;
	shr.s32 	%r451, %r445, 31;
	xor.b32  	%r452, %r451, %r445;
	xor.b32  	%r453, %r451, %r446;
	cvt.u64.u32 	%rd196, %r452;
	shl.b64 	%rd197, %rd196, 32;
	cvt.u64.u32 	%rd198, %r453;
	or.b64  	%rd199, %rd197, %rd198;
	cvt.rn.f64.s64 	%fd19, %rd199;
	mul.f64 	%fd20, %fd19, 0d3BF921FB54442D19;
	cvt.rn.f32.f64 	%f257, %fd20;
	neg.f32 	%f258, %f257;
	setp.lt.s32 	%p89, %r450, 0;
	selp.f32 	%f389, %f258, %f257, %p89;
$L__BB2_75:
	add.s32 	%r455, %r625, 1;
	mul.rn.f32 	%f260, %f389, %f389;
	and.b32  	%r456, %r625, 1;
	setp.eq.b32 	%p90, %r456, 1;
	selp.f32 	%f261, %f389, 0f3F800000, %p90;
	fma.rn.f32 	%f262, %f260, %f261, 0f00000000;
	fma.rn.f32 	%f263, %f260, 0f37CBAC00, 0fBAB607ED;
	selp.f32 	%f264, 0fB94D4153, %f263, %p90;
	selp.f32 	%f265, 0f3C0885E4, 0f3D2AAABB, %p90;
	fma.rn.f32 	%f266, %f264, %f260, %f265;
	selp.f32 	%f267, 0fBE2AAAA8, 0fBEFFFFFF, %p90;
	fma.rn.f32 	%f268, %f266, %f260, %f267;
	fma.rn.f32 	%f269, %f268, %f262, %f261;
	and.b32  	%r457, %r455, 2;
	setp.eq.s32 	%p91, %r457, 0;
	mov.f32 	%f270, 0f00000000;
	sub.f32 	%f271, %f270, %f269;
	selp.f32 	%f272, %f269, %f271, %p91;
	mul.f32 	%f402, %f44, %f272;
	add.s32 	%r617, %r617, 1;
	setp.eq.s32 	%p92, %r617, 100;
	@%p92 bra 	$L__BB2_151;
	bra.uni 	$L__BB2_59;
$L__BB2_76:
	setp.gt.u32 	%p5, %r2, 19;
	@%p5 bra 	$L__BB2_95;
	add.f32 	%f402, %f402, 0f40800000;
	mov.b32 	%r626, 0;
	mov.u64 	%rd169, __cudart_i2opi_f;
$L__BB2_78:
	.pragma "nounroll";
	mul.f32 	%f203, %f402, 0f3F22F983;
	cvt.rni.s32.f32 	%r634, %f203;
	cvt.rn.f32.s32 	%f204, %r634;
	fma.rn.f32 	%f205, %f204, 0fBFC90FDA, %f402;
	fma.rn.f32 	%f206, %f204, 0fB3A22168, %f205;
	fma.rn.f32 	%f392, %f204, 0fA7C234C5, %f206;
	abs.f32 	%f52, %f402;
	setp.ltu.f32 	%p59, %f52, 0f47CE4780;
	mov.u32 	%r630, %r634;
	mov.f32 	%f391, %f392;
	@%p59 bra 	$L__BB2_86;
	setp.neu.f32 	%p60, %f52, 0f7F800000;
	@%p60 bra 	$L__BB2_81;
	mov.f32 	%f209, 0f00000000;
	mul.rn.f32 	%f391, %f402, %f209;
	mov.b32 	%r630, 0;
	bra.uni 	$L__BB2_86;
$L__BB2_81:
	mov.b32 	%r121, %f402;
	shl.b32 	%r372, %r121, 8;
	or.b32  	%r122, %r372, -2147483648;
	mov.b64 	%rd277, 0;
	mov.b32 	%r627, 0;
$L__BB2_82:
	.pragma "nounroll";
	mul.wide.u32 	%rd157, %r627, 4;
	add.s64 	%rd159, %rd169, %rd157;
	ld.global.nc.u32 	%r373, [%rd159];
	mad.wide.u32 	%rd160, %r373, %r122, %rd277;
	shr.u64 	%rd277, %rd160, 32;
	add.s64 	%rd161, %rd8, %rd157;
	st.local.u32 	[%rd161], %rd160;
	add.s32 	%r627, %r627, 1;
	setp.ne.s32 	%p61, %r627, 6;
	@%p61 bra 	$L__BB2_82;
	shr.u32 	%r374, %r121, 23;
	st.local.u32 	[%rd8+24], %rd277;
	and.b32  	%r125, %r374, 31;
	and.b32  	%r375, %r374, 224;
	add.s32 	%r376, %r375, -128;
	shr.u32 	%r377, %r376, 5;
	mul.wide.u32 	%rd162, %r377, 4;
	sub.s64 	%rd47, %rd8, %rd162;
	ld.local.u32 	%r628, [%rd47+24];
	ld.local.u32 	%r629, [%rd47+20];
	setp.eq.s32 	%p62, %r125, 0;
	@%p62 bra 	$L__BB2_85;
	shf.l.wrap.b32 	%r628, %r629, %r628, %r125;
	ld.local.u32 	%r378, [%rd47+16];
	shf.l.wrap.b32 	%r629, %r378, %r629, %r125;
$L__BB2_85:
	shr.u32 	%r379, %r628, 30;
	shf.l.wrap.b32 	%r380, %r629, %r628, 2;
	shl.b32 	%r381, %r629, 2;
	shr.u32 	%r382, %r380, 31;
	add.s32 	%r383, %r382, %r379;
	neg.s32 	%r384, %r383;
	setp.lt.s32 	%p63, %r121, 0;
	selp.b32 	%r630, %r384, %r383, %p63;
	xor.b32  	%r385, %r380, %r121;
	shr.s32 	%r386, %r380, 31;
	xor.b32  	%r387, %r386, %r380;
	xor.b32  	%r388, %r386, %r381;
	cvt.u64.u32 	%rd163, %r387;
	shl.b64 	%rd164, %rd163, 32;
	cvt.u64.u32 	%rd165, %r388;
	or.b64  	%rd166, %rd164, %rd165;
	cvt.rn.f64.s64 	%fd13, %rd166;
	mul.f64 	%fd14, %fd13, 0d3BF921FB54442D19;
	cvt.rn.f32.f64 	%f207, %fd14;
	neg.f32 	%f208, %f207;
	setp.lt.s32 	%p64, %r385, 0;
	selp.f32 	%f391, %f208, %f207, %p64;
$L__BB2_86:
	setp.ltu.f32 	%p65, %f52, 0f47CE4780;
	mul.rn.f32 	%f210, %f391, %f391;
	and.b32  	%r390, %r630, 1;
	setp.eq.b32 	%p66, %r390, 1;
	selp.f32 	%f211, 0f3F800000, %f391, %p66;
	fma.rn.f32 	%f212, %f210, %f211, 0f00000000;
	fma.rn.f32 	%f213, %f210, 0f37CBAC00, 0fBAB607ED;
	selp.f32 	%f214, %f213, 0fB94D4153, %p66;
	selp.f32 	%f215, 0f3D2AAABB, 0f3C0885E4, %p66;
	fma.rn.f32 	%f216, %f214, %f210, %f215;
	selp.f32 	%f217, 0fBEFFFFFF, 0fBE2AAAA8, %p66;
	fma.rn.f32 	%f218, %f216, %f210, %f217;
	fma.rn.f32 	%f219, %f218, %f212, %f211;
	and.b32  	%r391, %r630, 2;
	setp.eq.s32 	%p67, %r391, 0;
	mov.f32 	%f220, 0f00000000;
	sub.f32 	%f221, %f220, %f219;
	selp.f32 	%f56, %f219, %f221, %p67;
	@%p65 bra 	$L__BB2_94;
	setp.neu.f32 	%p68, %f52, 0f7F800000;
	@%p68 bra 	$L__BB2_89;
	mov.f32 	%f224, 0f00000000;
	mul.rn.f32 	%f392, %f402, %f224;
	mov.b32 	%r634, 0;
	bra.uni 	$L__BB2_94;
$L__BB2_89:
	mov.b32 	%r134, %f402;
	shl.b32 	%r393, %r134, 8;
	or.b32  	%r135, %r393, -2147483648;
	mov.b64 	%rd278, 0;
	mov.b32 	%r631, 0;
$L__BB2_90:
	.pragma "nounroll";
	mul.wide.u32 	%rd168, %r631, 4;
	add.s64 	%rd170, %rd169, %rd168;
	ld.global.nc.u32 	%r394, [%rd170];
	mad.wide.u32 	%rd171, %r394, %r135, %rd278;
	shr.u64 	%rd278, %rd171, 32;
	add.s64 	%rd172, %rd7, %rd168;
	st.local.u32 	[%rd172], %rd171;
	add.s32 	%r631, %r631, 1;
	setp.ne.s32 	%p69, %r631, 6;
	@%p69 bra 	$L__BB2_90;
	shr.u32 	%r395, %r134, 23;
	st.local.u32 	[%rd7+24], %rd278;
	and.b32  	%r138, %r395, 31;
	and.b32  	%r396, %r395, 224;
	add.s32 	%r397, %r396, -128;
	shr.u32 	%r398, %r397, 5;
	mul.wide.u32 	%rd173, %r398, 4;
	sub.s64 	%rd50, %rd7, %rd173;
	ld.local.u32 	%r632, [%rd50+24];
	ld.local.u32 	%r633, [%rd50+20];
	setp.eq.s32 	%p70, %r138, 0;
	@%p70 bra 	$L__BB2_93;
	shf.l.wrap.b32 	%r632, %r633, %r632, %r138;
	ld.local.u32 	%r399, [%rd50+16];
	shf.l.wrap.b32 	%r633, %r399, %r633, %r138;
$L__BB2_93:
	shr.u32 	%r400, %r632, 30;
	shf.l.wrap.b32 	%r401, %r633, %r632, 2;
	shl.b32 	%r402, %r633, 2;
	shr.u32 	%r403, %r401, 31;
	add.s32 	%r404, %r403, %r400;
	neg.s32 	%r405, %r404;
	setp.lt.s32 	%p71, %r134, 0;
	selp.b32 	%r634, %r405, %r404, %p71;
	xor.b32  	%r406, %r401, %r134;
	shr.s32 	%r407, %r401, 31;
	xor.b32  	%r408, %r407, %r401;
	xor.b32  	%r409, %r407, %r402;
	cvt.u64.u32 	%rd174, %r408;
	shl.b64 	%rd175, %rd174, 32;
	cvt.u64.u32 	%rd176, %r409;
	or.b64  	%rd177, %rd175, %rd176;
	cvt.rn.f64.s64 	%fd15, %rd177;
	mul.f64 	%fd16, %fd15, 0d3BF921FB54442D19;
	cvt.rn.f32.f64 	%f222, %fd16;
	neg.f32 	%f223, %f222;
	setp.lt.s32 	%p72, %r406, 0;
	selp.f32 	%f392, %f223, %f222, %p72;
$L__BB2_94:
	add.s32 	%r411, %r634, 1;
	mul.rn.f32 	%f225, %f392, %f392;
	and.b32  	%r412, %r634, 1;
	setp.eq.b32 	%p73, %r412, 1;
	selp.f32 	%f226, %f392, 0f3F800000, %p73;
	fma.rn.f32 	%f227, %f225, %f226, 0f00000000;
	fma.rn.f32 	%f228, %f225, 0f37CBAC00, 0fBAB607ED;
	selp.f32 	%f229, 0fB94D4153, %f228, %p73;
	selp.f32 	%f230, 0f3C0885E4, 0f3D2AAABB, %p73;
	fma.rn.f32 	%f231, %f229, %f225, %f230;
	selp.f32 	%f232, 0fBE2AAAA8, 0fBEFFFFFF, %p73;
	fma.rn.f32 	%f233, %f231, %f225, %f232;
	fma.rn.f32 	%f234, %f233, %f227, %f226;
	and.b32  	%r413, %r411, 2;
	setp.eq.s32 	%p74, %r413, 0;
	mov.f32 	%f235, 0f00000000;
	sub.f32 	%f236, %f235, %f234;
	selp.f32 	%f237, %f234, %f236, %p74;
	mul.f32 	%f402, %f56, %f237;
	add.s32 	%r626, %r626, 1;
	setp.eq.s32 	%p75, %r626, 100;
	@%p75 bra 	$L__BB2_151;
	bra.uni 	$L__BB2_78;
$L__BB2_95:
	setp.gt.u32 	%p6, %r2, 23;
	@%p6 bra 	$L__BB2_114;
	add.f32 	%f402, %f402, 0f40A00000;
	mov.b32 	%r635, 0;
	mov.u64 	%rd147, __cudart_i2opi_f;
$L__BB2_97:
	.pragma "nounroll";
	mul.f32 	%f168, %f402, 0f3F22F983;
	cvt.rni.s32.f32 	%r643, %f168;
	cvt.rn.f32.s32 	%f169, %r643;
	fma.rn.f32 	%f170, %f169, 0fBFC90FDA, %f402;
	fma.rn.f32 	%f171, %f169, 0fB3A22168, %f170;
	fma.rn.f32 	%f395, %f169, 0fA7C234C5, %f171;
	abs.f32 	%f64, %f402;
	setp.ltu.f32 	%p42, %f64, 0f47CE4780;
	mov.u32 	%r639, %r643;
	mov.f32 	%f394, %f395;
	@%p42 bra 	$L__BB2_105;
	setp.neu.f32 	%p43, %f64, 0f7F800000;
	@%p43 bra 	$L__BB2_100;
	mov.f32 	%f174, 0f00000000;
	mul.rn.f32 	%f394, %f402, %f174;
	mov.b32 	%r639, 0;
	bra.uni 	$L__BB2_105;
$L__BB2_100:
	mov.b32 	%r150, %f402;
	shl.b32 	%r328, %r150, 8;
	or.b32  	%r151, %r328, -2147483648;
	mov.b64 	%rd279, 0;
	mov.b32 	%r636, 0;
$L__BB2_101:
	.pragma "nounroll";
	mul.wide.u32 	%rd135, %r636, 4;
	add.s64 	%rd137, %rd147, %rd135;
	ld.global.nc.u32 	%r329, [%rd137];
	mad.wide.u32 	%rd138, %r329, %r151, %rd279;
	shr.u64 	%rd279, %rd138, 32;
	add.s64 	%rd139, %rd6, %rd135;
	st.local.u32 	[%rd139], %rd138;
	add.s32 	%r636, %r636, 1;
	setp.ne.s32 	%p44, %r636, 6;
	@%p44 bra 	$L__BB2_101;
	shr.u32 	%r330, %r150, 23;
	st.local.u32 	[%rd6+24], %rd279;
	and.b32  	%r154, %r330, 31;
	and.b32  	%r331, %r330, 224;
	add.s32 	%r332, %r331, -128;
	shr.u32 	%r333, %r332, 5;
	mul.wide.u32 	%rd140, %r333, 4;
	sub.s64 	%rd53, %rd6, %rd140;
	ld.local.u32 	%r637, [%rd53+24];
	ld.local.u32 	%r638, [%rd53+20];
	setp.eq.s32 	%p45, %r154, 0;
	@%p45 bra 	$L__BB2_104;
	shf.l.wrap.b32 	%r637, %r638, %r637, %r154;
	ld.local.u32 	%r334, [%rd53+16];
	shf.l.wrap.b32 	%r638, %r334, %r638, %r154;
$L__BB2_104:
	shr.u32 	%r335, %r637, 30;
	shf.l.wrap.b32 	%r336, %r638, %r637, 2;
	shl.b32 	%r337, %r638, 2;
	shr.u32 	%r338, %r336, 31;
	add.s32 	%r339, %r338, %r335;
	neg.s32 	%r340, %r339;
	setp.lt.s32 	%p46, %r150, 0;
	selp.b32 	%r639, %r340, %r339, %p46;
	xor.b32  	%r341, %r336, %r150;
	shr.s32 	%r342, %r336, 31;
	xor.b32  	%r343, %r342, %r336;
	xor.b32  	%r344, %r342, %r337;
	cvt.u64.u32 	%rd141, %r343;
	shl.b64 	%rd142, %rd141, 32;
	cvt.u64.u32 	%rd143, %r344;
	or.b64  	%rd144, %rd142, %rd143;
	cvt.rn.f64.s64 	%fd9, %rd144;
	mul.f64 	%fd10, %fd9, 0d3BF921FB54442D19;
	cvt.rn.f32.f64 	%f172, %fd10;
	neg.f32 	%f173, %f172;
	setp.lt.s32 	%p47, %r341, 0;
	selp.f32 	%f394, %f173, %f172, %p47;
$L__BB2_105:
	setp.ltu.f32 	%p48, %f64, 0f47CE4780;
	mul.rn.f32 	%f175, %f394, %f394;
	and.b32  	%r346, %r639, 1;
	setp.eq.b32 	%p49, %r346, 1;
	selp.f32 	%f176, 0f3F800000, %f394, %p49;
	fma.rn.f32 	%f177, %f175, %f176, 0f00000000;
	fma.rn.f32 	%f178, %f175, 0f37CBAC00, 0fBAB607ED;
	selp.f32 	%f179, %f178, 0fB94D4153, %p49;
	selp.f32 	%f180, 0f3D2AAABB, 0f3C0885E4, %p49;
	fma.rn.f32 	%f181, %f179, %f175, %f180;
	selp.f32 	%f182, 0fBEFFFFFF, 0fBE2AAAA8, %p49;
	fma.rn.f32 	%f183, %f181, %f175, %f182;
	fma.rn.f32 	%f184, %f183, %f177, %f176;
	and.b32  	%r347, %r639, 2;
	setp.eq.s32 	%p50, %r347, 0;
	mov.f32 	%f185, 0f00000000;
	sub.f32 	%f186, %f185, %f184;
	selp.f32 	%f68, %f184, %f186, %p50;
	@%p48 bra 	$L__BB2_113;
	setp.neu.f32 	%p51, %f64, 0f7F800000;
	@%p51 bra 	$L__BB2_108;
	mov.f32 	%f189, 0f00000000;
	mul.rn.f32 	%f395, %f402, %f189;
	mov.b32 	%r643, 0;
	bra.uni 	$L__BB2_113;
$L__BB2_108:
	mov.b32 	%r163, %f402;
	shl.b32 	%r349, %r163, 8;
	or.b32  	%r164, %r349, -2147483648;
	mov.b64 	%rd280, 0;
	mov.b32 	%r640, 0;
$L__BB2_109:
	.pragma "nounroll";
	mul.wide.u32 	%rd146, %r640, 4;
	add.s64 	%rd148, %rd147, %rd146;
	ld.global.nc.u32 	%r350, [%rd148];
	mad.wide.u32 	%rd149, %r350, %r164, %rd280;
	shr.u64 	%rd280, %rd149, 32;
	add.s64 	%rd150, %rd5, %rd146;
	st.local.u32 	[%rd150], %rd149;
	add.s32 	%r640, %r640, 1;
	setp.ne.s32 	%p52, %r640, 6;
	@%p52 bra 	$L__BB2_109;
	shr.u32 	%r351, %r163, 23;
	st.local.u32 	[%rd5+24], %rd280;
	and.b32  	%r167, %r351, 31;
	and.b32  	%r352, %r351, 224;
	add.s32 	%r353, %r352, -128;
	shr.u32 	%r354, %r353, 5;
	mul.wide.u32 	%rd151, %r354, 4;
	sub.s64 	%rd56, %rd5, %rd151;
	ld.local.u32 	%r641, [%rd56+24];
	ld.local.u32 	%r642, [%rd56+20];
	setp.eq.s32 	%p53, %r167, 0;
	@%p53 bra 	$L__BB2_112;
	shf.l.wrap.b32 	%r641, %r642, %r641, %r167;
	ld.local.u32 	%r355, [%rd56+16];
	shf.l.wrap.b32 	%r642, %r355, %r642, %r167;
$L__BB2_112:
	shr.u32 	%r356, %r641, 30;
	shf.l.wrap.b32 	%r357, %r642, %r641, 2;
	shl.b32 	%r358, %r642, 2;
	shr.u32 	%r359, %r357, 31;
	add.s32 	%r360, %r359, %r356;
	neg.s32 	%r361, %r360;
	setp.lt.s32 	%p54, %r163, 0;
	selp.b32 	%r643, %r361, %r360, %p54;
	xor.b32  	%r362, %r357, %r163;
	shr.s32 	%r363, %r357, 31;
	xor.b32  	%r364, %r363, %r357;
	xor.b32  	%r365, %r363, %r358;
	cvt.u64.u32 	%rd152, %r364;
	shl.b64 	%rd153, %rd152, 32;
	cvt.u64.u32 	%rd154, %r365;
	or.b64  	%rd155, %rd153, %rd154;
	cvt.rn.f64.s64 	%fd11, %rd155;
	mul.f64 	%fd12, %fd11, 0d3BF921FB54442D19;
	cvt.rn.f32.f64 	%f187, %fd12;
	neg.f32 	%f188, %f187;
	setp.lt.s32 	%p55, %r362, 0;
	selp.f32 	%f395, %f188, %f187, %p55;
$L__BB2_113:
	add.s32 	%r367, %r643, 1;
	mul.rn.f32 	%f190, %f395, %f395;
	and.b32  	%r368, %r643, 1;
	setp.eq.b32 	%p56, %r368, 1;
	selp.f32 	%f191, %f395, 0f3F800000, %p56;
	fma.rn.f32 	%f192, %f190, %f191, 0f00000000;
	fma.rn.f32 	%f193, %f190, 0f37CBAC00, 0fBAB607ED;
	selp.f32 	%f194, 0fB94D4153, %f193, %p56;
	selp.f32 	%f195, 0f3C0885E4, 0f3D2AAABB, %p56;
	fma.rn.f32 	%f196, %f194, %f190, %f195;
	selp.f32 	%f197, 0fBE2AAAA8, 0fBEFFFFFF, %p56;
	fma.rn.f32 	%f198, %f196, %f190, %f197;
	fma.rn.f32 	%f199, %f198, %f192, %f191;
	and.b32  	%r369, %r367, 2;
	setp.eq.s32 	%p57, %r369, 0;
	mov.f32 	%f200, 0f00000000;
	sub.f32 	%f201, %f200, %f199;
	selp.f32 	%f202, %f199, %f201, %p57;
	mul.f32 	%f402, %f68, %f202;
	add.s32 	%r635, %r635, 1;
	setp.eq.s32 	%p58, %r635, 100;
	@%p58 bra 	$L__BB2_151;
	bra.uni 	$L__BB2_97;
$L__BB2_114:
	setp.gt.u32 	%p7, %r2, 27;
	@%p7 bra 	$L__BB2_133;
	add.f32 	%f402, %f402, 0f40C00000;
	mov.b32 	%r644, 0;
	mov.u64 	%rd125, __cudart_i2opi_f;
$L__BB2_116:
	.pragma "nounroll";
	mul.f32 	%f133, %f402, 0f3F22F983;
	cvt.rni.s32.f32 	%r652, %f133;
	cvt.rn.f32.s32 	%f134, %r652;
	fma.rn.f32 	%f135, %f134, 0fBFC90FDA, %f402;
	fma.rn.f32 	%f136, %f134, 0fB3A22168, %f135;
	fma.rn.f32 	%f398, %f134, 0fA7C234C5, %f136;
	abs.f32 	%f76, %f402;
	setp.ltu.f32 	%p25, %f76, 0f47CE4780;
	mov.u32 	%r648, %r652;
	mov.f32 	%f397, %f398;
	@%p25 bra 	$L__BB2_124;
	setp.neu.f32 	%p26, %f76, 0f7F800000;
	@%p26 bra 	$L__BB2_119;
	mov.f32 	%f139, 0f00000000;
	mul.rn.f32 	%f397, %f402, %f139;
	mov.b32 	%r648, 0;
	bra.uni 	$L__BB2_124;
$L__BB2_119:
	mov.b32 	%r179, %f402;
	shl.b32 	%r284, %r179, 8;
	or.b32  	%r180, %r284, -2147483648;
	mov.b64 	%rd281, 0;
	mov.b32 	%r645, 0;
$L__BB2_120:
	.pragma "nounroll";
	mul.wide.u32 	%rd113, %r645, 4;
	add.s64 	%rd115, %rd125, %rd113;
	ld.global.nc.u32 	%r285, [%rd115];
	mad.wide.u32 	%rd116, %r285, %r180, %rd281;
	shr.u64 	%rd281, %rd116, 32;
	add.s64 	%rd117, %rd4, %rd113;
	st.local.u32 	[%rd117], %rd116;
	add.s32 	%r645, %r645, 1;
	setp.ne.s32 	%p27, %r645, 6;
	@%p27 bra 	$L__BB2_120;
	shr.u32 	%r286, %r179, 23;
	st.local.u32 	[%rd4+24], %rd281;
	and.b32  	%r183, %r286, 31;
	and.b32  	%r287, %r286, 224;
	add.s32 	%r288, %r287, -128;
	shr.u32 	%r289, %r288, 5;
	mul.wide.u32 	%rd118, %r289, 4;
	sub.s64 	%rd59, %rd4, %rd118;
	ld.local.u32 	%r646, [%rd59+24];
	ld.local.u32 	%r647, [%rd59+20];
	setp.eq.s32 	%p28, %r183, 0;
	@%p28 bra 	$L__BB2_123;
	shf.l.wrap.b32 	%r646, %r647, %r646, %r183;
	ld.local.u32 	%r290, [%rd59+16];
	shf.l.wrap.b32 	%r647, %r290, %r647, %r183;
$L__BB2_123:
	shr.u32 	%r291, %r646, 30;
	shf.l.wrap.b32 	%r292, %r647, %r646, 2;
	shl.b32 	%r293, %r647, 2;
	shr.u32 	%r294, %r292, 31;
	add.s32 	%r295, %r294, %r291;
	neg.s32 	%r296, %r295;
	setp.lt.s32 	%p29, %r179, 0;
	selp.b32 	%r648, %r296, %r295, %p29;
	xor.b32  	%r297, %r292, %r179;
	shr.s32 	%r298, %r292, 31;
	xor.b32  	%r299, %r298, %r292;
	xor.b32  	%r300, %r298, %r293;
	cvt.u64.u32 	%rd119, %r299;
	shl.b64 	%rd120, %rd119, 32;
	cvt.u64.u32 	%rd121, %r300;
	or.b64  	%rd122, %rd120, %rd121;
	cvt.rn.f64.s64 	%fd5, %rd122;
	mul.f64 	%fd6, %fd5, 0d3BF921FB54442D19;
	cvt.rn.f32.f64 	%f137, %fd6;
	neg.f32 	%f138, %f137;
	setp.lt.s32 	%p30, %r297, 0;
	selp.f32 	%f397, %f138, %f137, %p30;
$L__BB2_124:
	setp.ltu.f32 	%p31, %f76, 0f47CE4780;
	mul.rn.f32 	%f140, %f397, %f397;
	and.b32  	%r302, %r648, 1;
	setp.eq.b32 	%p32, %r302, 1;
	selp.f32 	%f141, 0f3F800000, %f397, %p32;
	fma.rn.f32 	%f142, %f140, %f141, 0f00000000;
	fma.rn.f32 	%f143, %f140, 0f37CBAC00, 0fBAB607ED;
	selp.f32 	%f144, %f143, 0fB94D4153, %p32;
	selp.f32 	%f145, 0f3D2AAABB, 0f3C0885E4, %p32;
	fma.rn.f32 	%f146, %f144, %f140, %f145;
	selp.f32 	%f147, 0fBEFFFFFF, 0fBE2AAAA8, %p32;
	fma.rn.f32 	%f148, %f146, %f140, %f147;
	fma.rn.f32 	%f149, %f148, %f142, %f141;
	and.b32  	%r303, %r648, 2;
	setp.eq.s32 	%p33, %r303, 0;
	mov.f32 	%f150, 0f00000000;
	sub.f32 	%f151, %f150, %f149;
	selp.f32 	%f80, %f149, %f151, %p33;
	@%p31 bra 	$L__BB2_132;
	setp.neu.f32 	%p34, %f76, 0f7F800000;
	@%p34 bra 	$L__BB2_127;
	mov.f32 	%f154, 0f00000000;
	mul.rn.f32 	%f398, %f402, %f154;
	mov.b32 	%r652, 0;
	bra.uni 	$L__BB2_132;
$L__BB2_127:
	mov.b32 	%r192, %f402;
	shl.b32 	%r305, %r192, 8;
	or.b32  	%r193, %r305, -2147483648;
	mov.b64 	%rd282, 0;
	mov.b32 	%r649, 0;
$L__BB2_128:
	.pragma "nounroll";
	mul.wide.u32 	%rd124, %r649, 4;
	add.s64 	%rd126, %rd125, %rd124;
	ld.global.nc.u32 	%r306, [%rd126];
	mad.wide.u32 	%rd127, %r306, %r193, %rd282;
	shr.u64 	%rd282, %rd127, 32;
	add.s64 	%rd128, %rd3, %rd124;
	st.local.u32 	[%rd128], %rd127;
	add.s32 	%r649, %r649, 1;
	setp.ne.s32 	%p35, %r649, 6;
	@%p35 bra 	$L__BB2_128;
	shr.u32 	%r307, %r192, 23;
	st.local.u32 	[%rd3+24], %rd282;
	and.b32  	%r196, %r307, 31;
	and.b32  	%r308, %r307, 224;
	add.s32 	%r309, %r308, -128;
	shr.u32 	%r310, %r309, 5;
	mul.wide.u32 	%rd129, %r310, 4;
	sub.s64 	%rd62, %rd3, %rd129;
	ld.local.u32 	%r650, [%rd62+24];
	ld.local.u32 	%r651, [%rd62+20];
	setp.eq.s32 	%p36, %r196, 0;
	@%p36 bra 	$L__BB2_131;
	shf.l.wrap.b32 	%r650, %r651, %r650, %r196;
	ld.local.u32 	%r311, [%rd62+16];
	shf.l.wrap.b32 	%r651, %r311, %r651, %r196;
$L__BB2_131:
	shr.u32 	%r312, %r650, 30;
	shf.l.wrap.b32 	%r313, %r651, %r650, 2;
	shl.b32 	%r314, %r651, 2;
	shr.u32 	%r315, %r313, 31;
	add.s32 	%r316, %r315, %r312;
	neg.s32 	%r317, %r316;
	setp.lt.s32 	%p37, %r192, 0;
	selp.b32 	%r652, %r317, %r316, %p37;
	xor.b32  	%r318, %r313, %r192;
	shr.s32 	%r319, %r313, 31;
	xor.b32  	%r320, %r319, %r313;
	xor.b32  	%r321, %r319, %r314;
	cvt.u64.u32 	%rd130, %r320;
	shl.b64 	%rd131, %rd130, 32;
	cvt.u64.u32 	%rd132, %r321;
	or.b64  	%rd133, %rd131, %rd132;
	cvt.rn.f64.s64 	%fd7, %rd133;
	mul.f64 	%fd8, %fd7, 0d3BF921FB54442D19;
	cvt.rn.f32.f64 	%f152, %fd8;
	neg.f32 	%f153, %f152;
	setp.lt.s32 	%p38, %r318, 0;
	selp.f32 	%f398, %f153, %f152, %p38;
$L__BB2_132:
	add.s32 	%r323, %r652, 1;
	mul.rn.f32 	%f155, %f398, %f398;
	and.b32  	%r324, %r652, 1;
	setp.eq.b32 	%p39, %r324, 1;
	selp.f32 	%f156, %f398, 0f3F800000, %p39;
	fma.rn.f32 	%f157, %f155, %f156, 0f00000000;
	fma.rn.f32 	%f158, %f155, 0f37CBAC00, 0fBAB607ED;
	selp.f32 	%f159, 0fB94D4153, %f158, %p39;
	selp.f32 	%f160, 0f3C0885E4, 0f3D2AAABB, %p39;
	fma.rn.f32 	%f161, %f159, %f155, %f160;
	selp.f32 	%f162, 0fBE2AAAA8, 0fBEFFFFFF, %p39;
	fma.rn.f32 	%f163, %f161, %f155, %f162;
	fma.rn.f32 	%f164, %f163, %f157, %f156;
	and.b32  	%r325, %r323, 2;
	setp.eq.s32 	%p40, %r325, 0;
	mov.f32 	%f165, 0f00000000;
	sub.f32 	%f166, %f165, %f164;
	selp.f32 	%f167, %f164, %f166, %p40;
	mul.f32 	%f402, %f80, %f167;
	add.s32 	%r644, %r644, 1;
	setp.eq.s32 	%p41, %r644, 100;
	@%p41 bra 	$L__BB2_151;
	bra.uni 	$L__BB2_116;
$L__BB2_133:
	add.f32 	%f402, %f402, 0f40E00000;
	mov.b32 	%r653, 0;
	mov.u64 	%rd103, __cudart_i2opi_f;
$L__BB2_134:
	.pragma "nounroll";
	mul.f32 	%f98, %f402, 0f3F22F983;
	cvt.rni.s32.f32 	%r661, %f98;
	cvt.rn.f32.s32 	%f99, %r661;
	fma.rn.f32 	%f100, %f99, 0fBFC90FDA, %f402;
	fma.rn.f32 	%f101, %f99, 0fB3A22168, %f100;
	fma.rn.f32 	%f401, %f99, 0fA7C234C5, %f101;
	abs.f32 	%f88, %f402;
	setp.ltu.f32 	%p8, %f88, 0f47CE4780;
	mov.u32 	%r657, %r661;
	mov.f32 	%f400, %f401;
	@%p8 bra 	$L__BB2_142;
	setp.neu.f32 	%p9, %f88, 0f7F800000;
	@%p9 bra 	$L__BB2_137;
	mov.f32 	%f104, 0f00000000;
	mul.rn.f32 	%f400, %f402, %f104;
	mov.b32 	%r657, 0;
	bra.uni 	$L__BB2_142;
$L__BB2_137:
	mov.b32 	%r208, %f402;
	shl.b32 	%r240, %r208, 8;
	or.b32  	%r209, %r240, -2147483648;
	mov.b64 	%rd283, 0;
	mov.b32 	%r654, 0;
$L__BB2_138:
	.pragma "nounroll";
	mul.wide.u32 	%rd91, %r654, 4;
	add.s64 	%rd93, %rd103, %rd91;
	ld.global.nc.u32 	%r241, [%rd93];
	mad.wide.u32 	%rd94, %r241, %r209, %rd283;
	shr.u64 	%rd283, %rd94, 32;
	add.s64 	%rd95, %rd2, %rd91;
	st.local.u32 	[%rd95], %rd94;
	add.s32 	%r654, %r654, 1;
	setp.ne.s32 	%p10, %r654, 6;
	@%p10 bra 	$L__BB2_138;
	shr.u32 	%r242, %r208, 23;
	st.local.u32 	[%rd2+24], %rd283;
	and.b32  	%r212, %r242, 31;
	and.b32  	%r243, %r242, 224;
	add.s32 	%r244, %r243, -128;
	shr.u32 	%r245, %r244, 5;
	mul.wide.u32 	%rd96, %r245, 4;
	sub.s64 	%rd65, %rd2, %rd96;
	ld.local.u32 	%r655, [%rd65+24];
	ld.local.u32 	%r656, [%rd65+20];
	setp.eq.s32 	%p11, %r212, 0;
	@%p11 bra 	$L__BB2_141;
	shf.l.wrap.b32 	%r655, %r656, %r655, %r212;
	ld.local.u32 	%r246, [%rd65+16];
	shf.l.wrap.b32 	%r656, %r246, %r656, %r212;
$L__BB2_141:
	shr.u32 	%r247, %r655, 30;
	shf.l.wrap.b32 	%r248, %r656, %r655, 2;
	shl.b32 	%r249, %r656, 2;
	shr.u32 	%r250, %r248, 31;
	add.s32 	%r251, %r250, %r247;
	neg.s32 	%r252, %r251;
	setp.lt.s32 	%p12, %r208, 0;
	selp.b32 	%r657, %r252, %r251, %p12;
	xor.b32  	%r253, %r248, %r208;
	shr.s32 	%r254, %r248, 31;
	xor.b32  	%r255, %r254, %r248;
	xor.b32  	%r256, %r254, %r249;
	cvt.u64.u32 	%rd97, %r255;
	shl.b64 	%rd98, %rd97, 32;
	cvt.u64.u32 	%rd99, %r256;
	or.b64  	%rd100, %rd98, %rd99;
	cvt.rn.f64.s64 	%fd1, %rd100;
	mul.f64 	%fd2, %fd1, 0d3BF921FB54442D19;
	cvt.rn.f32.f64 	%f102, %fd2;
	neg.f32 	%f103, %f102;
	setp.lt.s32 	%p13, %r253, 0;
	selp.f32 	%f400, %f103, %f102, %p13;
$L__BB2_142:
	setp.ltu.f32 	%p14, %f88, 0f47CE4780;
	mul.rn.f32 	%f105, %f400, %f400;
	and.b32  	%r258, %r657, 1;
	setp.eq.b32 	%p15, %r258, 1;
	selp.f32 	%f106, 0f3F800000, %f400, %p15;
	fma.rn.f32 	%f107, %f105, %f106, 0f00000000;
	fma.rn.f32 	%f108, %f105, 0f37CBAC00, 0fBAB607ED;
	selp.f32 	%f109, %f108, 0fB94D4153, %p15;
	selp.f32 	%f110, 0f3D2AAABB, 0f3C0885E4, %p15;
	fma.rn.f32 	%f111, %f109, %f105, %f110;
	selp.f32 	%f112, 0fBEFFFFFF, 0fBE2AAAA8, %p15;
	fma.rn.f32 	%f113, %f111, %f105, %f112;
	fma.rn.f32 	%f114, %f113, %f107, %f106;
	and.b32  	%r259, %r657, 2;
	setp.eq.s32 	%p16, %r259, 0;
	mov.f32 	%f115, 0f00000000;
	sub.f32 	%f116, %f115, %f114;
	selp.f32 	%f92, %f114, %f116, %p16;
	@%p14 bra 	$L__BB2_150;
	setp.neu.f32 	%p17, %f88, 0f7F800000;
	@%p17 bra 	$L__BB2_145;
	mov.f32 	%f119, 0f00000000;
	mul.rn.f32 	%f401, %f402, %f119;
	mov.b32 	%r661, 0;
	bra.uni 	$L__BB2_150;
$L__BB2_145:
	mov.b32 	%r221, %f402;
	shl.b32 	%r261, %r221, 8;
	or.b32  	%r222, %r261, -2147483648;
	mov.b64 	%rd284, 0;
	mov.b32 	%r658, 0;
$L__BB2_146:
	.pragma "nounroll";
	mul.wide.u32 	%rd102, %r658, 4;
	add.s64 	%rd104, %rd103, %rd102;
	ld.global.nc.u32 	%r262, [%rd104];
	mad.wide.u32 	%rd105, %r262, %r222, %rd284;
	shr.u64 	%rd284, %rd105, 32;
	add.s64 	%rd106, %rd1, %rd102;
	st.local.u32 	[%rd106], %rd105;
	add.s32 	%r658, %r658, 1;
	setp.ne.s32 	%p18, %r658, 6;
	@%p18 bra 	$L__BB2_146;
	shr.u32 	%r263, %r221, 23;
	st.local.u32 	[%rd1+24], %rd284;
	and.b32  	%r225, %r263, 31;
	and.b32  	%r264, %r263, 224;
	add.s32 	%r265, %r264, -128;
	shr.u32 	%r266, %r265, 5;
	mul.wide.u32 	%rd107, %r266, 4;
	sub.s64 	%rd68, %rd1, %rd107;
	ld.local.u32 	%r659, [%rd68+24];
	ld.local.u32 	%r660, [%rd68+20];
	setp.eq.s32 	%p19, %r225, 0;
	@%p19 bra 	$L__BB2_149;
	shf.l.wrap.b32 	%r659, %r660, %r659, %r225;
	ld.local.u32 	%r267, [%rd68+16];
	shf.l.wrap.b32 	%r660, %r267, %r660, %r225;
$L__BB2_149:
	shr.u32 	%r268, %r659, 30;
	shf.l.wrap.b32 	%r269, %r660, %r659, 2;
	shl.b32 	%r270, %r660, 2;
	shr.u32 	%r271, %r269, 31;
	add.s32 	%r272, %r271, %r268;
	neg.s32 	%r273, %r272;
	setp.lt.s32 	%p20, %r221, 0;
	selp.b32 	%r661, %r273, %r272, %p20;
	xor.b32  	%r274, %r269, %r221;
	shr.s32 	%r275, %r269, 31;
	xor.b32  	%r276, %r275, %r269;
	xor.b32  	%r277, %r275, %r270;
	cvt.u64.u32 	%rd108, %r276;
	shl.b64 	%rd109, %rd108, 32;
	cvt.u64.u32 	%rd110, %r277;
	or.b64  	%rd111, %rd109, %rd110;
	cvt.rn.f64.s64 	%fd3, %rd111;
	mul.f64 	%fd4, %fd3, 0d3BF921FB54442D19;
	cvt.rn.f32.f64 	%f117, %fd4;
	neg.f32 	%f118, %f117;
	setp.lt.s32 	%p21, %r274, 0;
	selp.f32 	%f401, %f118, %f117, %p21;
$L__BB2_150:
	add.s32 	%r279, %r661, 1;
	mul.rn.f32 	%f120, %f401, %f401;
	and.b32  	%r280, %r661, 1;
	setp.eq.b32 	%p22, %r280, 1;
	selp.f32 	%f121, %f401, 0f3F800000, %p22;
	fma.rn.f32 	%f122, %f120, %f121, 0f00000000;
	fma.rn.f32 	%f123, %f120, 0f37CBAC00, 0fBAB607ED;
	selp.f32 	%f124, 0fB94D4153, %f123, %p22;
	selp.f32 	%f125, 0f3C0885E4, 0f3D2AAABB, %p22;
	fma.rn.f32 	%f126, %f124, %f120, %f125;
	selp.f32 	%f127, 0fBE2AAAA8, 0fBEFFFFFF, %p22;
	fma.rn.f32 	%f128, %f126, %f120, %f127;
	fma.rn.f32 	%f129, %f128, %f122, %f121;
	and.b32  	%r281, %r279, 2;
	setp.eq.s32 	%p23, %r281, 0;
	mov.f32 	%f130, 0f00000000;
	sub.f32 	%f131, %f130, %f129;
	selp.f32 	%f132, %f129, %f131, %p23;
	mul.f32 	%f402, %f92, %f132;
	add.s32 	%r653, %r653, 1;
	setp.ne.s32 	%p24, %r653, 100;
	@%p24 bra 	$L__BB2_134;
$L__BB2_151:
	ld.param.u64 	%rd266, [_Z10divKernel8PfPKf_param_0];
	cvta.to.global.u64 	%rd263, %rd266;
	add.s64 	%rd265, %rd263, %rd88;
	st.global.f32 	[%rd265], %f402;
	ret;

}
	// .globl	_Z11divKernel16PfPKf
.visible .entry _Z11divKernel16PfPKf(
	.param .u64 .ptr .align 1 _Z11divKernel16PfPKf_param_0,
	.param .u64 .ptr .align 1 _Z11divKernel16PfPKf_param_1
)
{
	.local .align 4 .b8 	__local_depot3[28];
	.reg .b64 	%SP;
	.reg .b64 	%SPL;
	.reg .pred 	%p<288>;
	.reg .b32 	%r<1318>;
	.reg .b32 	%f<803>;
	.reg .b64 	%rd<557>;
	.reg .b64 	%fd<65>;

	mov.u64 	%SPL, __local_depot3;
	ld.param.u64 	%rd134, [_Z11divKernel16PfPKf_param_1];
	cvta.to.global.u64 	%rd135, %rd134;
	add.u64 	%rd1, %SPL, 0;
	add.u64 	%rd2, %SPL, 0;
	add.u64 	%rd3, %SPL, 0;
	add.u64 	%rd4, %SPL, 0;
	add.u64 	%rd5, %SPL, 0;
	add.u64 	%rd6, %SPL, 0;
	add.u64 	%rd7, %SPL, 0;
	add.u64 	%rd8, %SPL, 0;
	add.u64 	%rd9, %SPL, 0;
	add.u64 	%rd10, %SPL, 0;
	add.u64 	%rd11, %SPL, 0;
	add.u64 	%rd12, %SPL, 0;
	add.u64 	%rd13, %SPL, 0;
	add.u64 	%rd14, %SPL, 0;
	add.u64 	%rd15, %SPL, 0;
	add.u64 	%rd16, %SPL, 0;
	add.u64 	%rd17, %SPL, 0;
	add.u64 	%rd18, %SPL, 0;
	add.u64 	%rd19, %SPL, 0;
	add.u64 	%rd20, %SPL, 0;
	add.u64 	%rd21, %SPL, 0;
	add.u64 	%rd22, %SPL, 0;
	add.u64 	%rd23, %SPL, 0;
	add.u64 	%rd24, %SPL, 0;
	add.u64 	%rd25, %SPL, 0;
	add.u64 	%rd26, %SPL, 0;
	add.u64 	%rd27, %SPL, 0;
	add.u64 	%rd28, %SPL, 0;
	add.u64 	%rd29, %SPL, 0;
	add.u64 	%rd30, %SPL, 0;
	add.u64 	%rd31, %SPL, 0;
	add.u64 	%rd32, %SPL, 0;
	mov.u32 	%r467, %ctaid.x;
	mov.u32 	%r468, %ntid.x;
	mov.u32 	%r469, %tid.x;
	mad.lo.s32 	%r1, %r467, %r468, %r469;
	and.b32  	%r2, %r469, 31;
	mul.wide.s32 	%rd168, %r1, 4;
	add.s64 	%rd169, %rd135, %rd168;
	ld.global.f32 	%f802, [%rd169];
	setp.gt.u32 	%p1, %r2, 1;
	@%p1 bra 	$L__BB3_19;
	mov.b32 	%r1174, 0;
$L__BB3_2:
	.pragma "nounroll";
	mul.f32 	%f719, %f802, 0f3F22F983;
	cvt.rni.s32.f32 	%r1182, %f719;
	cvt.rn.f32.s32 	%f720, %r1182;
	fma.rn.f32 	%f721, %f720, 0fBFC90FDA, %f802;
	fma.rn.f32 	%f722, %f720, 0fB3A22168, %f721;
	fma.rn.f32 	%f756, %f720, 0fA7C234C5, %f722;
	abs.f32 	%f4, %f802;
	setp.ltu.f32 	%p271, %f4, 0f47CE4780;
	mov.u32 	%r1178, %r1182;
	mov.f32 	%f755, %f756;
	@%p271 bra 	$L__BB3_10;
	setp.neu.f32 	%p272, %f4, 0f7F800000;
	@%p272 bra 	$L__BB3_5;
	mov.f32 	%f725, 0f00000000;
	mul.rn.f32 	%f755, %f802, %f725;
	mov.b32 	%r1178, 0;
	bra.uni 	$L__BB3_10;
$L__BB3_5:
	mov.b32 	%r5, %f802;
	shl.b32 	%r1132, %r5, 8;
	or.b32  	%r6, %r1132, -2147483648;
	mov.b64 	%rd525, 0;
	mov.b32 	%r1175, 0;
	mov.u64 	%rd523, __cudart_i2opi_f;
	mov.u64 	%rd524, %rd32;
$L__BB3_6:
	.pragma "nounroll";
	ld.global.nc.u32 	%r1133, [%rd523];
	mad.wide.u32 	%rd502, %r1133, %r6, %rd525;
	shr.u64 	%rd525, %rd502, 32;
	st.local.u32 	[%rd524], %rd502;
	add.s32 	%r1175, %r1175, 1;
	add.s64 	%rd524, %rd524, 4;
	add.s64 	%rd523, %rd523, 4;
	setp.ne.s32 	%p273, %r1175, 6;
	@%p273 bra 	$L__BB3_6;
	shr.u32 	%r1134, %r5, 23;
	st.local.u32 	[%rd32+24], %rd525;
	and.b32  	%r9, %r1134, 31;
	and.b32  	%r1135, %r1134, 224;
	add.s32 	%r1136, %r1135, -128;
	shr.u32 	%r1137, %r1136, 5;
	mul.wide.u32 	%rd503, %r1137, 4;
	sub.s64 	%rd39, %rd32, %rd503;
	ld.local.u32 	%r1176, [%rd39+24];
	ld.local.u32 	%r1177, [%rd39+20];
	setp.eq.s32 	%p274, %r9, 0;
	@%p274 bra 	$L__BB3_9;
	shf.l.wrap.b32 	%r1176, %r1177, %r1176, %r9;
	ld.local.u32 	%r1138, [%rd39+16];
	shf.l.wrap.b32 	%r1177, %r1138, %r1177, %r9;
$L__BB3_9:
	shr.u32 	%r1139, %r1176, 30;
	shf.l.wrap.b32 	%r1140, %r1177, %r1176, 2;
	shl.b32 	%r1141, %r1177, 2;
	shr.u32 	%r1142, %r1140, 31;
	add.s32 	%r1143, %r1142, %r1139;
	neg.s32 	%r1144, %r1143;
	setp.lt.s32 	%p275, %r5, 0;
	selp.b32 	%r1178, %r1144, %r1143, %p275;
	xor.b32  	%r1145, %r1140, %r5;
	shr.s32 	%r1146, %r1140, 31;
	xor.b32  	%r1147, %r1146, %r1140;
	xor.b32  	%r1148, %r1146, %r1141;
	cvt.u64.u32 	%rd504, %r1147;
	shl.b64 	%rd505, %rd504, 32;
	cvt.u64.u32 	%rd506, %r1148;
	or.b64  	%rd507, %rd505, %rd506;
	cvt.rn.f64.s64 	%fd61, %rd507;
	mul.f64 	%fd62, %fd61, 0d3BF921FB54442D19;
	cvt.rn.f32.f64 	%f723, %fd62;
	neg.f32 	%f724, %f723;
	setp.lt.s32 	%p276, %r1145, 0;
	selp.f32 	%f755, %f724, %f723, %p276;
$L__BB3_10:
	setp.ltu.f32 	%p277, %f4, 0f47CE4780;
	mul.rn.f32 	%f726, %f755, %f755;
	and.b32  	%r1150, %r1178, 1;
	setp.eq.b32 	%p278, %r1150, 1;
	selp.f32 	%f727, 0f3F800000, %f755, %p278;
	fma.rn.f32 	%f728, %f726, %f727, 0f00000000;
	fma.rn.f32 	%f729, %f726, 0f37CBAC00, 0fBAB607ED;
	selp.f32 	%f730, %f729, 0fB94D4153, %p278;
	selp.f32 	%f731, 0f3D2AAABB, 0f3C0885E4, %p278;
	fma.rn.f32 	%f732, %f730, %f726, %f731;
	selp.f32 	%f733, 0fBEFFFFFF, 0fBE2AAAA8, %p278;
	fma.rn.f32 	%f734, %f732, %f726, %f733;
	fma.rn.f32 	%f735, %f734, %f728, %f727;
	and.b32  	%r1151, %r1178, 2;
	setp.eq.s32 	%p279, %r1151, 0;
	mov.f32 	%f736, 0f00000000;
	sub.f32 	%f737, %f736, %f735;
	selp.f32 	%f8, %f735, %f737, %p279;
	@%p277 bra 	$L__BB3_18;
	setp.neu.f32 	%p280, %f4, 0f7F800000;
	@%p280 bra 	$L__BB3_13;
	mov.f32 	%f740, 0f00000000;
	mul.rn.f32 	%f756, %f802, %f740;
	mov.b32 	%r1182, 0;
	bra.uni 	$L__BB3_18;
$L__BB3_13:
	mov.b32 	%r18, %f802;
	shl.b32 	%r1153, %r18, 8;
	or.b32  	%r19, %r1153, -2147483648;
	mov.b64 	%rd526, 0;
	mov.b32 	%r1179, 0;
$L__BB3_14:
	.pragma "nounroll";
	mul.wide.u32 	%rd509, %r1179, 4;
	mov.u64 	%rd510, __cudart_i2opi_f;
	add.s64 	%rd511, %rd510, %rd509;
	ld.global.nc.u32 	%r1154, [%rd511];
	mad.wide.u32 	%rd512, %r1154, %r19, %rd526;
	shr.u64 	%rd526, %rd512, 32;
	add.s64 	%rd513, %rd31, %rd509;
	st.local.u32 	[%rd513], %rd512;
	add.s32 	%r1179, %r1179, 1;
	setp.ne.s32 	%p281, %r1179, 6;
	@%p281 bra 	$L__BB3_14;
	shr.u32 	%r1155, %r18, 23;
	st.local.u32 	[%rd31+24], %rd526;
	and.b32  	%r22, %r1155, 31;
	and.b32  	%r1156, %r1155, 224;
	add.s32 	%r1157, %r1156, -128;
	shr.u32 	%r1158, %r1157, 5;
	mul.wide.u32 	%rd514, %r1158, 4;
	sub.s64 	%rd42, %rd31, %rd514;
	ld.local.u32 	%r1180, [%rd42+24];
	ld.local.u32 	%r1181, [%rd42+20];
	setp.eq.s32 	%p282, %r22, 0;
	@%p282 bra 	$L__BB3_17;
	shf.l.wrap.b32 	%r1180, %r1181, %r1180, %r22;
	ld.local.u32 	%r1159, [%rd42+16];
	shf.l.wrap.b32 	%r1181, %r1159, %r1181, %r22;
$L__BB3_17:
	shr.u32 	%r1160, %r1180, 30;
	shf.l.wrap.b32 	%r1161, %r1181, %r1180, 2;
	shl.b32 	%r1162, %r1181, 2;
	shr.u32 	%r1163, %r1161, 31;
	add.s32 	%r1164, %r1163, %r1160;
	neg.s32 	%r1165, %r1164;
	setp.lt.s32 	%p283, %r18, 0;
	selp.b32 	%r1182, %r1165, %r1164, %p283;
	xor.b32  	%r1166, %r1161, %r18;
	shr.s32 	%r1167, %r1161, 31;
	xor.b32  	%r1168, %r1167, %r1161;
	xor.b32  	%r1169, %r1167, %r1162;
	cvt.u64.u32 	%rd515, %r1168;
	shl.b64 	%rd516, %rd515, 32;
	cvt.u64.u32 	%rd517, %r1169;
	or.b64  	%rd518, %rd516, %rd517;
	cvt.rn.f64.s64 	%fd63, %rd518;
	mul.f64 	%fd64, %fd63, 0d3BF921FB54442D19;
	cvt.rn.f32.f64 	%f738, %fd64;
	neg.f32 	%f739, %f738;
	setp.lt.s32 	%p284, %r1166, 0;
	selp.f32 	%f756, %f739, %f738, %p284;
$L__BB3_18:
	add.s32 	%r1171, %r1182, 1;
	mul.rn.f32 	%f741, %f756, %f756;
	and.b32  	%r1172, %r1182, 1;
	setp.eq.b32 	%p285, %r1172, 1;
	selp.f32 	%f742, %f756, 0f3F800000, %p285;
	fma.rn.f32 	%f743, %f741, %f742, 0f00000000;
	fma.rn.f32 	%f744, %f741, 0f37CBAC00, 0fBAB607ED;
	selp.f32 	%f745, 0fB94D4153, %f744, %p285;
	selp.f32 	%f746, 0f3C0885E4, 0f3D2AAABB, %p285;
	fma.rn.f32 	%f747, %f745, %f741, %f746;
	selp.f32 	%f748, 0fBE2AAAA8, 0fBEFFFFFF, %p285;
	fma.rn.f32 	%f749, %f747, %f741, %f748;
	fma.rn.f32 	%f750, %f749, %f743, %f742;
	and.b32  	%r1173, %r1171, 2;
	setp.eq.s32 	%p286, %r1173, 0;
	mov.f32 	%f751, 0f00000000;
	sub.f32 	%f752, %f751, %f750;
	selp.f32 	%f753, %f750, %f752, %p286;
	mul.f32 	%f802, %f8, %f753;
	add.s32 	%r1174, %r1174, 1;
	setp.eq.s32 	%p287, %r1174, 100;
	@%p287 bra 	$L__BB3_303;
	bra.uni 	$L__BB3_2;
$L__BB3_19:
	setp.gt.u32 	%p2, %r2, 3;
	@%p2 bra 	$L__BB3_38;
	add.f32 	%f802, %f802, 0f3F800000;
	mov.b32 	%r1183, 0;
	mov.u64 	%rd491, __cudart_i2opi_f;
$L__BB3_21:
	.pragma "nounroll";
	mul.f32 	%f684, %f802, 0f3F22F983;
	cvt.rni.s32.f32 	%r1191, %f684;
	cvt.rn.f32.s32 	%f685, %r1191;
	fma.rn.f32 	%f686, %f685, 0fBFC90FDA, %f802;
	fma.rn.f32 	%f687, %f685, 0fB3A22168, %f686;
	fma.rn.f32 	%f759, %f685, 0fA7C234C5, %f687;
	abs.f32 	%f16, %f802;
	setp.ltu.f32 	%p254, %f16, 0f47CE4780;
	mov.u32 	%r1187, %r1191;
	mov.f32 	%f758, %f759;
	@%p254 bra 	$L__BB3_29;
	setp.neu.f32 	%p255, %f16, 0f7F800000;
	@%p255 bra 	$L__BB3_24;
	mov.f32 	%f690, 0f00000000;
	mul.rn.f32 	%f758, %f802, %f690;
	mov.b32 	%r1187, 0;
	bra.uni 	$L__BB3_29;
$L__BB3_24:
	mov.b32 	%r34, %f802;
	shl.b32 	%r1088, %r34, 8;
	or.b32  	%r35, %r1088, -2147483648;
	mov.b64 	%rd527, 0;
	mov.b32 	%r1184, 0;
$L__BB3_25:
	.pragma "nounroll";
	mul.wide.u32 	%rd479, %r1184, 4;
	add.s64 	%rd481, %rd491, %rd479;
	ld.global.nc.u32 	%r1089, [%rd481];
	mad.wide.u32 	%rd482, %r1089, %r35, %rd527;
	shr.u64 	%rd527, %rd482, 32;
	add.s64 	%rd483, %rd30, %rd479;
	st.local.u32 	[%rd483], %rd482;
	add.s32 	%r1184, %r1184, 1;
	setp.ne.s32 	%p256, %r1184, 6;
	@%p256 bra 	$L__BB3_25;
	shr.u32 	%r1090, %r34, 23;
	st.local.u32 	[%rd30+24], %rd527;
	and.b32  	%r38, %r1090, 31;
	and.b32  	%r1091, %r1090, 224;
	add.s32 	%r1092, %r1091, -128;
	shr.u32 	%r1093, %r1092, 5;
	mul.wide.u32 	%rd484, %r1093, 4;
	sub.s64 	%rd45, %rd30, %rd484;
	ld.local.u32 	%r1185, [%rd45+24];
	ld.local.u32 	%r1186, [%rd45+20];
	setp.eq.s32 	%p257, %r38, 0;
	@%p257 bra 	$L__BB3_28;
	shf.l.wrap.b32 	%r1185, %r1186, %r1185, %r38;
	ld.local.u32 	%r1094, [%rd45+16];
	shf.l.wrap.b32 	%r1186, %r1094, %r1186, %r38;
$L__BB3_28:
	shr.u32 	%r1095, %r1185, 30;
	shf.l.wrap.b32 	%r1096, %r1186, %r1185, 2;
	shl.b32 	%r1097, %r1186, 2;
	shr.u32 	%r1098, %r1096, 31;
	add.s32 	%r1099, %r1098, %r1095;
	neg.s32 	%r1100, %r1099;
	setp.lt.s32 	%p258, %r34, 0;
	selp.b32 	%r1187, %r1100, %r1099, %p258;
	xor.b32  	%r1101, %r1096, %r34;
	shr.s32 	%r1102, %r1096, 31;
	xor.b32  	%r1103, %r1102, %r1096;
	xor.b32  	%r1104, %r1102, %r1097;
	cvt.u64.u32 	%rd485, %r1103;
	shl.b64 	%rd486, %rd485, 32;
	cvt.u64.u32 	%rd487, %r1104;
	or.b64  	%rd488, %rd486, %rd487;
	cvt.rn.f64.s64 	%fd57, %rd488;
	mul.f64 	%fd58, %fd57, 0d3BF921FB54442D19;
	cvt.rn.f32.f64 	%f688, %fd58;
	neg.f32 	%f689, %f688;
	setp.lt.s32 	%p259, %r1101, 0;
	selp.f32 	%f758, %f689, %f688, %p259;
$L__BB3_29:
	setp.ltu.f32 	%p260, %f16, 0f47CE4780;
	mul.rn.f32 	%f691, %f758, %f758;
	and.b32  	%r1106, %r1187, 1;
	setp.eq.b32 	%p261, %r1106, 1;
	selp.f32 	%f692, 0f3F800000, %f758, %p261;
	fma.rn.f32 	%f693, %f691, %f692, 0f00000000;
	fma.rn.f32 	%f694, %f691, 0f37CBAC00, 0fBAB607ED;
	selp.f32 	%f695, %f694, 0fB94D4153, %p261;
	selp.f32 	%f696, 0f3D2AAABB, 0f3C0885E4, %p261;
	fma.rn.f32 	%f697, %f695, %f691, %f696;
	selp.f32 	%f698, 0fBEFFFFFF, 0fBE2AAAA8, %p261;
	fma.rn.f32 	%f699, %f697, %f691, %f698;
	fma.rn.f32 	%f700, %f699, %f693, %f692;
	and.b32  	%r1107, %r1187, 2;
	setp.eq.s32 	%p262, %r1107, 0;
	mov.f32 	%f701, 0f00000000;
	sub.f32 	%f702, %f701, %f700;
	selp.f32 	%f20, %f700, %f702, %p262;
	@%p260 bra 	$L__BB3_37;
	setp.neu.f32 	%p263, %f16, 0f7F800000;
	@%p263 bra 	$L__BB3_32;
	mov.f32 	%f705, 0f00000000;
	mul.rn.f32 	%f759, %f802, %f705;
	mov.b32 	%r1191, 0;
	bra.uni 	$L__BB3_37;
$L__BB3_32:
	mov.b32 	%r47, %f802;
	shl.b32 	%r1109, %r47, 8;
	or.b32  	%r48, %r1109, -2147483648;
	mov.b64 	%rd528, 0;
	mov.b32 	%r1188, 0;
$L__BB3_33:
	.pragma "nounroll";
	mul.wide.u32 	%rd490, %r1188, 4;
	add.s64 	%rd492, %rd491, %rd490;
	ld.global.nc.u32 	%r1110, [%rd492];
	mad.wide.u32 	%rd493, %r1110, %r48, %rd528;
	shr.u64 	%rd528, %rd493, 32;
	add.s64 	%rd494, %rd29, %rd490;
	st.local.u32 	[%rd494], %rd493;
	add.s32 	%r1188, %r1188, 1;
	setp.ne.s32 	%p264, %r1188, 6;
	@%p264 bra 	$L__BB3_33;
	shr.u32 	%r1111, %r47, 23;
	st.local.u32 	[%rd29+24], %rd528;
	and.b32  	%r51, %r1111, 31;
	and.b32  	%r1112, %r1111, 224;
	add.s32 	%r1113, %r1112, -128;
	shr.u32 	%r1114, %r1113, 5;
	mul.wide.u32 	%rd495, %r1114, 4;
	sub.s64 	%rd48, %rd29, %rd495;
	ld.local.u32 	%r1189, [%rd48+24];
	ld.local.u32 	%r1190, [%rd48+20];
	setp.eq.s32 	%p265, %r51, 0;
	@%p265 bra 	$L__BB3_36;
	shf.l.wrap.b32 	%r1189, %r1190, %r1189, %r51;
	ld.local.u32 	%r1115, [%rd48+16];
	shf.l.wrap.b32 	%r1190, %r1115, %r1190, %r51;
$L__BB3_36:
	shr.u32 	%r1116, %r1189, 30;
	shf.l.wrap.b32 	%r1117, %r1190, %r1189, 2;
	shl.b32 	%r1118, %r1190, 2;
	shr.u32 	%r1119, %r1117, 31;
	add.s32 	%r1120, %r1119, %r1116;
	neg.s32 	%r1121, %r1120;
	setp.lt.s32 	%p266, %r47, 0;
	selp.b32 	%r1191, %r1121, %r1120, %p266;
	xor.b32  	%r1122, %r1117, %r47;
	shr.s32 	%r1123, %r1117, 31;
	xor.b32  	%r1124, %r1123, %r1117;
	xor.b32  	%r1125, %r1123, %r1118;
	cvt.u64.u32 	%rd496, %r1124;
	shl.b64 	%rd497, %rd496, 32;
	cvt.u64.u32 	%rd498, %r1125;
	or.b64  	%rd499, %rd497, %rd498;
	cvt.rn.f64.s64 	%fd59, %rd499;
	mul.f64 	%fd60, %fd59, 0d3BF921FB54442D19;
	cvt.rn.f32.f64 	%f703, %fd60;
	neg.f32 	%f704, %f703;
	setp.lt.s32 	%p267, %r1122, 0;
	selp.f32 	%f759, %f704, %f703, %p267;
$L__BB3_37:
	add.s32 	%r1127, %r1191, 1;
	mul.rn.f32 	%f706, %f759, %f759;
	and.b32  	%r1128, %r1191, 1;
	setp.eq.b32 	%p268, %r1128, 1;
	selp.f32 	%f707, %f759, 0f3F800000, %p268;
	fma.rn.f32 	%f708, %f706, %f707, 0f00000000;
	fma.rn.f32 	%f709, %f706, 0f37CBAC00, 0fBAB607ED;
	selp.f32 	%f710, 0fB94D4153, %f709, %p268;
	selp.f32 	%f711, 0f3C0885E4, 0f3D2AAABB, %p268;
	fma.rn.f32 	%f712, %f710, %f706, %f711;
	selp.f32 	%f713, 0fBE2AAAA8, 0fBEFFFFFF, %p268;
	fma.rn.f32 	%f714, %f712, %f706, %f713;
	fma.rn.f32 	%f715, %f714, %f708, %f707;
	and.b32  	%r1129, %r1127, 2;
	setp.eq.s32 	%p269, %r1129, 0;
	mov.f32 	%f716, 0f00000000;
	sub.f32 	%f717, %f716, %f715;
	selp.f32 	%f718, %f715, %f717, %p269;
	mul.f32 	%f802, %f20, %f718;
	add.s32 	%r1183, %r1183, 1;
	setp.eq.s32 	%p270, %r1183, 100;
	@%p270 bra 	$L__BB3_303;
	bra.uni 	$L__BB3_21;
$L__BB3_38:
	setp.gt.u32 	%p3, %r2, 5;
	@%p3 bra 	$L__BB3_57;
	add.f32 	%f802, %f802, 0f40000000;
	mov.b32 	%r1192, 0;
	mov.u64 	%rd469, __cudart_i2opi_f;
$L__BB3_40:
	.pragma "nounroll";
	mul.f32 	%f649, %f802, 0f3F22F983;
	cvt.rni.s32.f32 	%r1200, %f649;
	cvt.rn.f32.s32 	%f650, %r1200;
	fma.rn.f32 	%f651, %f650, 0fBFC90FDA, %f802;
	fma.rn.f32 	%f652, %f650, 0fB3A22168, %f651;
	fma.rn.f32 	%f762, %f650, 0fA7C234C5, %f652;
	abs.f32 	%f28, %f802;
	setp.ltu.f32 	%p237, %f28, 0f47CE4780;
	mov.u32 	%r1196, %r1200;
	mov.f32 	%f761, %f762;
	@%p237 bra 	$L__BB3_48;
	setp.neu.f32 	%p238, %f28, 0f7F800000;
	@%p238 bra 	$L__BB3_43;
	mov.f32 	%f655, 0f00000000;
	mul.rn.f32 	%f761, %f802, %f655;
	mov.b32 	%r1196, 0;
	bra.uni 	$L__BB3_48;
$L__BB3_43:
	mov.b32 	%r63, %f802;
	shl.b32 	%r1044, %r63, 8;
	or.b32  	%r64, %r1044, -2147483648;
	mov.b64 	%rd529, 0;
	mov.b32 	%r1193, 0;
$L__BB3_44:
	.pragma "nounroll";
	mul.wide.u32 	%rd457, %r1193, 4;
	add.s64 	%rd459, %rd469, %rd457;
	ld.global.nc.u32 	%r1045, [%rd459];
	mad.wide.u32 	%rd460, %r1045, %r64, %rd529;
	shr.u64 	%rd529, %rd460, 32;
	add.s64 	%rd461, %rd28, %rd457;
	st.local.u32 	[%rd461], %rd460;
	add.s32 	%r1193, %r1193, 1;
	setp.ne.s32 	%p239, %r1193, 6;
	@%p239 bra 	$L__BB3_44;
	shr.u32 	%r1046, %r63, 23;
	st.local.u32 	[%rd28+24], %rd529;
	and.b32  	%r67, %r1046, 31;
	and.b32  	%r1047, %r1046, 224;
	add.s32 	%r1048, %r1047, -128;
	shr.u32 	%r1049, %r1048, 5;
	mul.wide.u32 	%rd462, %r1049, 4;
	sub.s64 	%rd51, %rd28, %rd462;
	ld.local.u32 	%r1194, [%rd51+24];
	ld.local.u32 	%r1195, [%rd51+20];
	setp.eq.s32 	%p240, %r67, 0;
	@%p240 bra 	$L__BB3_47;
	shf.l.wrap.b32 	%r1194, %r1195, %r1194, %r67;
	ld.local.u32 	%r1050, [%rd51+16];
	shf.l.wrap.b32 	%r1195, %r1050, %r1195, %r67;
$L__BB3_47:
	shr.u32 	%r1051, %r1194, 30;
	shf.l.wrap.b32 	%r1052, %r1195, %r1194, 2;
	shl.b32 	%r1053, %r1195, 2;
	shr.u32 	%r1054, %r1052, 31;
	add.s32 	%r1055, %r1054, %r1051;
	neg.s32 	%r1056, %r1055;
	setp.lt.s32 	%p241, %r63, 0;
	selp.b32 	%r1196, %r1056, %r1055, %p241;
	xor.b32  	%r1057, %r1052, %r63;
	shr.s32 	%r1058, %r1052, 31;
	xor.b32  	%r1059, %r1058, %r1052;
	xor.b32  	%r1060, %r1058, %r1053;
	cvt.u64.u32 	%rd463, %r1059;
	shl.b64 	%rd464, %rd463, 32;
	cvt.u64.u32 	%rd465, %r1060;
	or.b64  	%rd466, %rd464, %rd465;
	cvt.rn.f64.s64 	%fd53, %rd466;
	mul.f64 	%fd54, %fd53, 0d3BF921FB54442D19;
	cvt.rn.f32.f64 	%f653, %fd54;
	neg.f32 	%f654, %f653;
	setp.lt.s32 	%p242, %r1057, 0;
	selp.f32 	%f761, %f654, %f653, %p242;
$L__BB3_48:
	setp.ltu.f32 	%p243, %f28, 0f47CE4780;
	mul.rn.f32 	%f656, %f761, %f761;
	and.b32  	%r1062, %r1196, 1;
	setp.eq.b32 	%p244, %r1062, 1;
	selp.f32 	%f657, 0f3F800000, %f761, %p244;
	fma.rn.f32 	%f658, %f656, %f657, 0f00000000;
	fma.rn.f32 	%f659, %f656, 0f37CBAC00, 0fBAB607ED;
	selp.f32 	%f660, %f659, 0fB94D4153, %p244;
	selp.f32 	%f661, 0f3D2AAABB, 0f3C0885E4, %p244;
	fma.rn.f32 	%f662, %f660, %f656, %f661;
	selp.f32 	%f663, 0fBEFFFFFF, 0fBE2AAAA8, %p244;
	fma.rn.f32 	%f664, %f662, %f656, %f663;
	fma.rn.f32 	%f665, %f664, %f658, %f657;
	and.b32  	%r1063, %r1196, 2;
	setp.eq.s32 	%p245, %r1063, 0;
	mov.f32 	%f666, 0f00000000;
	sub.f32 	%f667, %f666, %f665;
	selp.f32 	%f32, %f665, %f667, %p245;
	@%p243 bra 	$L__BB3_56;
	setp.neu.f32 	%p246, %f28, 0f7F800000;
	@%p246 bra 	$L__BB3_51;
	mov.f32 	%f670, 0f00000000;
	mul.rn.f32 	%f762, %f802, %f670;
	mov.b32 	%r1200, 0;
	bra.uni 	$L__BB3_56;
$L__BB3_51:
	mov.b32 	%r76, %f802;
	shl.b32 	%r1065, %r76, 8;
	or.b32  	%r77, %r1065, -2147483648;
	mov.b64 	%rd530, 0;
	mov.b32 	%r1197, 0;
$L__BB3_52:
	.pragma "nounroll";
	mul.wide.u32 	%rd468, %r1197, 4;
	add.s64 	%rd470, %rd469, %rd468;
	ld.global.nc.u32 	%r1066, [%rd470];
	mad.wide.u32 	%rd471, %r1066, %r77, %rd530;
	shr.u64 	%rd530, %rd471, 32;
	add.s64 	%rd472, %rd27, %rd468;
	st.local.u32 	[%rd472], %rd471;
	add.s32 	%r1197, %r1197, 1;
	setp.ne.s32 	%p247, %r1197, 6;
	@%p247 bra 	$L__BB3_52;
	shr.u32 	%r1067, %r76, 23;
	st.local.u32 	[%rd27+24], %rd530;
	and.b32  	%r80, %r1067, 31;
	and.b32  	%r1068, %r1067, 224;
	add.s32 	%r1069, %r1068, -128;
	shr.u32 	%r1070, %r1069, 5;
	mul.wide.u32 	%rd473, %r1070, 4;
	sub.s64 	%rd54, %rd27, %rd473;
	ld.local.u32 	%r1198, [%rd54+24];
	ld.local.u32 	%r1199, [%rd54+20];
	setp.eq.s32 	%p248, %r80, 0;
	@%p248 bra 	$L__BB3_55;
	shf.l.wrap.b32 	%r1198, %r1199, %r1198, %r80;
	ld.local.u32 	%r1071, [%rd54+16];
	shf.l.wrap.b32 	%r1199, %r1071, %r1199, %r80;
$L__BB3_55:
	shr.u32 	%r1072, %r1198, 30;
	shf.l.wrap.b32 	%r1073, %r1199, %r1198, 2;
	shl.b32 	%r1074, %r1199, 2;
	shr.u32 	%r1075, %r1073, 31;
	add.s32 	%r1076, %r1075, %r1072;
	neg.s32 	%r1077, %r1076;
	setp.lt.s32 	%p249, %r76, 0;
	selp.b32 	%r1200, %r1077, %r1076, %p249;
	xor.b32  	%r1078, %r1073, %r76;
	shr.s32 	%r1079, %r1073, 31;
	xor.b32  	%r1080, %r1079, %r1073;
	xor.b32  	%r1081, %r1079, %r1074;
	cvt.u64.u32 	%rd474, %r1080;
	shl.b64 	%rd475, %rd474, 32;
	cvt.u64.u32 	%rd476, %r1081;
	or.b64  	%rd477, %rd475, %rd476;
	cvt.rn.f64.s64 	%fd55, %rd477;
	mul.f64 	%fd56, %fd55, 0d3BF921FB54442D19;
	cvt.rn.f32.f64 	%f668, %fd56;
	neg.f32 	%f669, %f668;
	setp.lt.s32 	%p250, %r1078, 0;
	selp.f32 	%f762, %f669, %f668, %p250;
$L__BB3_56:
	add.s32 	%r1083, %r1200, 1;
	mul.rn.f32 	%f671, %f762, %f762;
	and.b32  	%r1084, %r1200, 1;
	setp.eq.b32 	%p251, %r1084, 1;
	selp.f32 	%f672, %f762, 0f3F800000, %p251;
	fma.rn.f32 	%f673, %f671, %f672, 0f00000000;
	fma.rn.f32 	%f674, %f671, 0f37CBAC00, 0fBAB607ED;
	selp.f32 	%f675, 0fB94D4153, %f674, %p251;
	selp.f32 	%f676, 0f3C0885E4, 0f3D2AAABB, %p251;
	fma.rn.f32 	%f677, %f675, %f671, %f676;
	selp.f32 	%f678, 0fBE2AAAA8, 0fBEFFFFFF, %p251;
	fma.rn.f32 	%f679, %f677, %f671, %f678;
	fma.rn.f32 	%f680, %f679, %f673, %f672;
	and.b32  	%r1085, %r1083, 2;
	setp.eq.s32 	%p252, %r1085, 0;
	mov.f32 	%f681, 0f00000000;
	sub.f32 	%f682, %f681, %f680;
	selp.f32 	%f683, %f680, %f682, %p252;
	mul.f32 	%f802, %f32, %f683;
	add.s32 	%r1192, %r1192, 1;
	setp.eq.s32 	%p253, %r1192, 100;
	@%p253 bra 	$L__BB3_303;
	bra.uni 	$L__BB3_40;
$L__BB3_57:
	setp.gt.u32 	%p4, %r2, 7;
	@%p4 bra 	$L__BB3_76;
	add.f32 	%f802, %f802, 0f40400000;
	mov.b32 	%r1201, 0;
	mov.u64 	%rd447, __cudart_i2opi_f;
$L__BB3_59:
	.pragma "nounroll";
	mul.f32 	%f614, %f802, 0f3F22F983;
	cvt.rni.s32.f32 	%r1209, %f614;
	cvt.rn.f32.s32 	%f615, %r1209;
	fma.rn.f32 	%f616, %f615, 0fBFC90FDA, %f802;
	fma.rn.f32 	%f617, %f615, 0fB3A22168, %f616;
	fma.rn.f32 	%f765, %f615, 0fA7C234C5, %f617;
	abs.f32 	%f40, %f802;
	setp.ltu.f32 	%p220, %f40, 0f47CE4780;
	mov.u32 	%r1205, %r1209;
	mov.f32 	%f764, %f765;
	@%p220 bra 	$L__BB3_67;
	setp.neu.f32 	%p221, %f40, 0f7F800000;
	@%p221 bra 	$L__BB3_62;
	mov.f32 	%f620, 0f00000000;
	mul.rn.f32 	%f764, %f802, %f620;
	mov.b32 	%r1205, 0;
	bra.uni 	$L__BB3_67;
$L__BB3_62:
	mov.b32 	%r92, %f802;
	shl.b32 	%r1000, %r92, 8;
	or.b32  	%r93, %r1000, -2147483648;
	mov.b64 	%rd531, 0;
	mov.b32 	%r1202, 0;
$L__BB3_63:
	.pragma "nounroll";
	mul.wide.u32 	%rd435, %r1202, 4;
	add.s64 	%rd437, %rd447, %rd435;
	ld.global.nc.u32 	%r1001, [%rd437];
	mad.wide.u32 	%rd438, %r1001, %r93, %rd531;
	shr.u64 	%rd531, %rd438, 32;
	add.s64 	%rd439, %rd26, %rd435;
	st.local.u32 	[%rd439], %rd438;
	add.s32 	%r1202, %r1202, 1;
	setp.ne.s32 	%p222, %r1202, 6;
	@%p222 bra 	$L__BB3_63;
	shr.u32 	%r1002, %r92, 23;
	st.local.u32 	[%rd26+24], %rd531;
	and.b32  	%r96, %r1002, 31;
	and.b32  	%r1003, %r1002, 224;
	add.s32 	%r1004, %r1003, -128;
	shr.u32 	%r1005, %r1004, 5;
	mul.wide.u32 	%rd440, %r1005, 4;
	sub.s64 	%rd57, %rd26, %rd440;
	ld.local.u32 	%r1203, [%rd57+24];
	ld.local.u32 	%r1204, [%rd57+20];
	setp.eq.s32 	%p223, %r96, 0;
	@%p223 bra 	$L__BB3_66;
	shf.l.wrap.b32 	%r1203, %r1204, %r1203, %r96;
	ld.local.u32 	%r1006, [%rd57+16];
	shf.l.wrap.b32 	%r1204, %r1006, %r1204, %r96;
$L__BB3_66:
	shr.u32 	%r1007, %r1203, 30;
	shf.l.wrap.b32 	%r1008, %r1204, %r1203, 2;
	shl.b32 	%r1009, %r1204, 2;
	shr.u32 	%r1010, %r1008, 31;
	add.s32 	%r1011, %r1010, %r1007;
	neg.s32 	%r1012, %r1011;
	setp.lt.s32 	%p224, %r92, 0;
	selp.b32 	%r1205, %r1012, %r1011, %p224;
	xor.b32  	%r1013, %r1008, %r92;
	shr.s32 	%r1014, %r1008, 31;
	xor.b32  	%r1015, %r1014, %r1008;
	xor.b32  	%r1016, %r1014, %r1009;
	cvt.u64.u32 	%rd441, %r1015;
	shl.b64 	%rd442, %rd441, 32;
	cvt.u64.u32 	%rd443, %r1016;
	or.b64  	%rd444, %rd442, %rd443;
	cvt.rn.f64.s64 	%fd49, %rd444;
	mul.f64 	%fd50, %fd49, 0d3BF921FB54442D19;
	cvt.rn.f32.f64 	%f618, %fd50;
	neg.f32 	%f619, %f618;
	setp.lt.s32 	%p225, %r1013, 0;
	selp.f32 	%f764, %f619, %f618, %p225;
$L__BB3_67:
	setp.ltu.f32 	%p226, %f40, 0f47CE4780;
	mul.rn.f32 	%f621, %f764, %f764;
	and.b32  	%r1018, %r1205, 1;
	setp.eq.b32 	%p227, %r1018, 1;
	selp.f32 	%f622, 0f3F800000, %f764, %p227;
	fma.rn.f32 	%f623, %f621, %f622, 0f00000000;
	fma.rn.f32 	%f624, %f621, 0f37CBAC00, 0fBAB607ED;
	selp.f32 	%f625, %f624, 0fB94D4153, %p227;
	selp.f32 	%f626, 0f3D2AAABB, 0f3C0885E4, %p227;
	fma.rn.f32 	%f627, %f625, %f621, %f626;
	selp.f32 	%f628, 0fBEFFFFFF, 0fBE2AAAA8, %p227;
	fma.rn.f32 	%f629, %f627, %f621, %f628;
	fma.rn.f32 	%f630, %f629, %f623, %f622;
	and.b32  	%r1019, %r1205, 2;
	setp.eq.s32 	%p228, %r1019, 0;
	mov.f32 	%f631, 0f00000000;
	sub.f32 	%f632, %f631, %f630;
	selp.f32 	%f44, %f630, %f632, %p228;
	@%p226 bra 	$L__BB3_75;
	setp.neu.f32 	%p229, %f40, 0f7F800000;
	@%p229 bra 	$L__BB3_70;
	mov.f32 	%f635, 0f00000000;
	mul.rn.f32 	%f765, %f802, %f635;
	mov.b32 	%r1209, 0;
	bra.uni 	$L__BB3_75;
$L__BB3_70:
	mov.b32 	%r105, %f802;
	shl.b32 	%r1021, %r105, 8;
	or.b32  	%r106, %r1021, -2147483648;
	mov.b64 	%rd532, 0;
	mov.b32 	%r1206, 0;
$L__BB3_71:
	.pragma "nounroll";
	mul.wide.u32 	%rd446, %r1206, 4;
	add.s64 	%rd448, %rd447, %rd446;
	ld.global.nc.u32 	%r1022, [%rd448];
	mad.wide.u32 	%rd449, %r1022, %r106, %rd532;
	shr.u64 	%rd532, %rd449, 32;
	add.s64 	%rd450, %rd25, %rd446;
	st.local.u32 	[%rd450], %rd449;
	add.s32 	%r1206, %r1206, 1;
	setp.ne.s32 	%p230, %r1206, 6;
	@%p230 bra 	$L__BB3_71;
	shr.u32 	%r1023, %r105, 23;
	st.local.u32 	[%rd25+24], %rd532;
	and.b32  	%r109, %r1023, 31;
	and.b32  	%r1024, %r1023, 224;
	add.s32 	%r1025, %r1024, -128;
	shr.u32 	%r1026, %r1025, 5;
	mul.wide.u32 	%rd451, %r1026, 4;
	sub.s64 	%rd60, %rd25, %rd451;
	ld.local.u32 	%r1207, [%rd60+24];
	ld.local.u32 	%r1208, [%rd60+20];
	setp.eq.s32 	%p231, %r109, 0;
	@%p231 bra 	$L__BB3_74;
	shf.l.wrap.b32 	%r1207, %r1208, %r1207, %r109;
	ld.local.u32 	%r1027, [%rd60+16];
	shf.l.wrap.b32 	%r1208, %r1027, %r1208, %r109;
$L__BB3_74:
	shr.u32 	%r1028, %r1207, 30;
	shf.l.wrap.b32 	%r1029, %r1208, %r1207, 2;
	shl.b32 	%r1030, %r1208, 2;
	shr.u32 	%r1031, %r1029, 31;
	add.s32 	%r1032, %r1031, %r1028;
	neg.s32 	%r1033, %r1032;
	setp.lt.s32 	%p232, %r105, 0;
	selp.b32 	%r1209, %r1033, %r1032, %p232;
	xor.b32  	%r1034, %r1029, %r105;
	shr.s32 	%r1035, %r1029, 31;
	xor.b32  	%r1036, %r1035, %r1029;
	xor.b32  	%r1037, %r1035, %r1030;
	cvt.u64.u32 	%rd452, %r1036;
	shl.b64 	%rd453, %rd452, 32;
	cvt.u64.u32 	%rd454, %r1037;
	or.b64  	%rd455, %rd453, %rd454;
	cvt.rn.f64.s64 	%fd51, %rd455;
	mul.f64 	%fd52, %fd51, 0d3BF921FB54442D19;
	cvt.rn.f32.f64 	%f633, %fd52;
	neg.f32 	%f634, %f633;
	setp.lt.s32 	%p233, %r1034, 0;
	selp.f32 	%f765, %f634, %f633, %p233;
$L__BB3_75:
	add.s32 	%r1039, %r1209, 1;
	mul.rn.f32 	%f636, %f765, %f765;
	and.b32  	%r1040, %r1209, 1;
	setp.eq.b32 	%p234, %r1040, 1;
	selp.f32 	%f637, %f765, 0f3F800000, %p234;
	fma.rn.f32 	%f638, %f636, %f637, 0f00000000;
	fma.rn.f32 	%f639, %f636, 0f37CBAC00, 0fBAB607ED;
	selp.f32 	%f640, 0fB94D4153, %f639, %p234;
	selp.f32 	%f641, 0f3C0885E4, 0f3D2AAABB, %p234;
	fma.rn.f32 	%f642, %f640, %f636, %f641;
	selp.f32 	%f643, 0fBE2AAAA8, 0fBEFFFFFF, %p234;
	fma.rn.f32 	%f644, %f642, %f636, %f643;
	fma.rn.f32 	%f645, %f644, %f638, %f637;
	and.b32  	%r1041, %r1039, 2;
	setp.eq.s32 	%p235, %r1041, 0;
	mov.f32 	%f646, 0f00000000;
	sub.f32 	%f647, %f646, %f645;
	selp.f32 	%f648, %f645, %f647, %p235;
	mul.f32 	%f802, %f44, %f648;
	add.s32 	%r1201, %r1201, 1;
	setp.eq.s32 	%p236, %r1201, 100;
	@%p236 bra 	$L__BB3_303;
	bra.uni 	$L__BB3_59;
$L__BB3_76:
	setp.gt.u32 	%p5, %r2, 9;
	@%p5 bra 	$L__BB3_95;
	add.f32 	%f802, %f802, 0f40800000;
	mov.b32 	%r1210, 0;
	mov.u64 	%rd425, __cudart_i2opi_f;
$L__BB3_78:
	.pragma "nounroll";
	mul.f32 	%f579, %f802, 0f3F22F983;
	cvt.rni.s32.f32 	%r1218, %f579;
	cvt.rn.f32.s32 	%f580, %r1218;
	fma.rn.f32 	%f581, %f580, 0fBFC90FDA, %f802;
	fma.rn.f32 	%f582, %f580, 0fB3A22168, %f581;
	fma.rn.f32 	%f768, %f580, 0fA7C234C5, %f582;
	abs.f32 	%f52, %f802;
	setp.ltu.f32 	%p203, %f52, 0f47CE4780;
	mov.u32 	%r1214, %r1218;
	mov.f32 	%f767, %f768;
	@%p203 bra 	$L__BB3_86;
	setp.neu.f32 	%p204, %f52, 0f7F800000;
	@%p204 bra 	$L__BB3_81;
	mov.f32 	%f585, 0f00000000;
	mul.rn.f32 	%f767, %f802, %f585;
	mov.b32 	%r1214, 0;
	bra.uni 	$L__BB3_86;
$L__BB3_81:
	mov.b32 	%r121, %f802;
	shl.b32 	%r956, %r121, 8;
	or.b32  	%r122, %r956, -2147483648;
	mov.b64 	%rd533, 0;
	mov.b32 	%r1211, 0;
$L__BB3_82:
	.pragma "nounroll";
	mul.wide.u32 	%rd413, %r1211, 4;
	add.s64 	%rd415, %rd425, %rd413;
	ld.global.nc.u32 	%r957, [%rd415];
	mad.wide.u32 	%rd416, %r957, %r122, %rd533;
	shr.u64 	%rd533, %rd416, 32;
	add.s64 	%rd417, %rd24, %rd413;
	st.local.u32 	[%rd417], %rd416;
	add.s32 	%r1211, %r1211, 1;
	setp.ne.s32 	%p205, %r1211, 6;
	@%p205 bra 	$L__BB3_82;
	shr.u32 	%r958, %r121, 23;
	st.local.u32 	[%rd24+24], %rd533;
	and.b32  	%r125, %r958, 31;
	and.b32  	%r959, %r958, 224;
	add.s32 	%r960, %r959, -128;
	shr.u32 	%r961, %r960, 5;
	mul.wide.u32 	%rd418, %r961, 4;
	sub.s64 	%rd63, %rd24, %rd418;
	ld.local.u32 	%r1212, [%rd63+24];
	ld.local.u32 	%r1213, [%rd63+20];
	setp.eq.s32 	%p206, %r125, 0;
	@%p206 bra 	$L__BB3_85;
	shf.l.wrap.b32 	%r1212, %r1213, %r1212, %r125;
	ld.local.u32 	%r962, [%rd63+16];
	shf.l.wrap.b32 	%r1213, %r962, %r1213, %r125;
$L__BB3_85:
	shr.u32 	%r963, %r1212, 30;
	shf.l.wrap.b32 	%r964, %r1213, %r1212, 2;
	shl.b32 	%r965, %r1213, 2;
	shr.u32 	%r966, %r964, 31;
	add.s32 	%r967, %r966, %r963;
	neg.s32 	%r968, %r967;
	setp.lt.s32 	%p207, %r121, 0;
	selp.b32 	%r1214, %r968, %r967, %p207;
	xor.b32  	%r969, %r964, %r121;
	shr.s32 	%r970, %r964, 31;
	xor.b32  	%r971, %r970, %r964;
	xor.b32  	%r972, %r970, %r965;
	cvt.u64.u32 	%rd419, %r971;
	shl.b64 	%rd420, %rd419, 32;
	cvt.u64.u32 	%rd421, %r972;
	or.b64  	%rd422, %rd420, %rd421;
	cvt.rn.f64.s64 	%fd45, %rd422;
	mul.f64 	%fd46, %fd45, 0d3BF921FB54442D19;
	cvt.rn.f32.f64 	%f583, %fd46;
	neg.f32 	%f584, %f583;
	setp.lt.s32 	%p208, %r969, 0;
	selp.f32 	%f767, %f584, %f583, %p208;
$L__BB3_86:
	setp.ltu.f32 	%p209, %f52, 0f47CE4780;
	mul.rn.f32 	%f586, %f767, %f767;
	and.b32  	%r974, %r1214, 1;
	setp.eq.b32 	%p210, %r974, 1;
	selp.f32 	%f587, 0f3F800000, %f767, %p210;
	fma.rn.f32 	%f588, %f586, %f587, 0f00000000;
	fma.rn.f32 	%f589, %f586, 0f37CBAC00, 0fBAB607ED;
	selp.f32 	%f590, %f589, 0fB94D4153, %p210;
	selp.f32 	%f591, 0f3D2AAABB, 0f3C0885E4, %p210;
	fma.rn.f32 	%f592, %f590, %f586, %f591;
	selp.f32 	%f593, 0fBEFFFFFF, 0fBE2AAAA8, %p210;
	fma.rn.f32 	%f594, %f592, %f586, %f593;
	fma.rn.f32 	%f595, %f594, %f588, %f587;
	and.b32  	%r975, %r1214, 2;
	setp.eq.s32 	%p211, %r975, 0;
	mov.f32 	%f596, 0f00000000;
	sub.f32 	%f597, %f596, %f595;
	selp.f32 	%f56, %f595, %f597, %p211;
	@%p209 bra 	$L__BB3_94;
	setp.neu.f32 	%p212, %f52, 0f7F800000;
	@%p212 bra 	$L__BB3_89;
	mov.f32 	%f600, 0f00000000;
	mul.rn.f32 	%f768, %f802, %f600;
	mov.b32 	%r1218, 0;
	bra.uni 	$L__BB3_94;
$L__BB3_89:
	mov.b32 	%r134, %f802;
	shl.b32 	%r977, %r134, 8;
	or.b32  	%r135, %r977, -2147483648;
	mov.b64 	%rd534, 0;
	mov.b32 	%r1215, 0;
$L__BB3_90:
	.pragma "nounroll";
	mul.wide.u32 	%rd424, %r1215, 4;
	add.s64 	%rd426, %rd425, %rd424;
	ld.global.nc.u32 	%r978, [%rd426];
	mad.wide.u32 	%rd427, %r978, %r135, %rd534;
	shr.u64 	%rd534, %rd427, 32;
	add.s64 	%rd428, %rd23, %rd424;
	st.local.u32 	[%rd428], %rd427;
	add.s32 	%r1215, %r1215, 1;
	setp.ne.s32 	%p213, %r1215, 6;
	@%p213 bra 	$L__BB3_90;
	shr.u32 	%r979, %r134, 23;
	st.local.u32 	[%rd23+24], %rd534;
	and.b32  	%r138, %r979, 31;
	and.b32  	%r980, %r979, 224;
	add.s32 	%r981, %r980, -128;
	shr.u32 	%r982, %r981, 5;
	mul.wide.u32 	%rd429, %r982, 4;
	sub.s64 	%rd66, %rd23, %rd429;
	ld.local.u32 	%r1216, [%rd66+24];
	ld.local.u32 	%r1217, [%rd66+20];
	setp.eq.s32 	%p214, %r138, 0;
	@%p214 bra 	$L__BB3_93;
	shf.l.wrap.b32 	%r1216, %r1217, %r1216, %r138;
	ld.local.u32 	%r983, [%rd66+16];
	shf.l.wrap.b32 	%r1217, %r983, %r1217, %r138;
$L__BB3_93:
	shr.u32 	%r984, %r1216, 30;
	shf.l.wrap.b32 	%r985, %r1217, %r1216, 2;
	shl.b32 	%r986, %r1217, 2;
	shr.u32 	%r987, %r985, 31;
	add.s32 	%r988, %r987, %r984;
	neg.s32 	%r989, %r988;
	setp.lt.s32 	%p215, %r134, 0;
	selp.b32 	%r1218, %r989, %r988, %p215;
	xor.b32  	%r990, %r985, %r134;
	shr.s32 	%r991, %r985, 31;
	xor.b32  	%r992, %r991, %r985;
	xor.b32  	%r993, %r991, %r986;
	cvt.u64.u32 	%rd430, %r992;
	shl.b64 	%rd431, %rd430, 32;
	cvt.u64.u32 	%rd432, %r993;
	or.b64  	%rd433, %rd431, %rd432;
	cvt.rn.f64.s64 	%fd47, %rd433;
	mul.f64 	%fd48, %fd47, 0d3BF921FB54442D19;
	cvt.rn.f32.f64 	%f598, %fd48;
	neg.f32 	%f599, %f598;
	setp.lt.s32 	%p216, %r990, 0;
	selp.f32 	%f768, %f599, %f598, %p216;
$L__BB3_94:
	add.s32 	%r995, %r1218, 1;
	mul.rn.f32 	%f601, %f768, %f768;
	and.b32  	%r996, %r1218, 1;
	setp.eq.b32 	%p217, %r996, 1;
	selp.f32 	%f602, %f768, 0f3F800000, %p217;
	fma.rn.f32 	%f603, %f601, %f602, 0f00000000;
	fma.rn.f32 	%f604, %f601, 0f37CBAC00, 0fBAB607ED;
	selp.f32 	%f605, 0fB94D4153, %f604, %p217;
	selp.f32 	%f606, 0f3C0885E4, 0f3D2AAABB, %p217;
	fma.rn.f32 	%f607, %f605, %f601, %f606;
	selp.f32 	%f608, 0fBE2AAAA8, 0fBEFFFFFF, %p217;
	fma.rn.f32 	%f609, %f607, %f601, %f608;
	fma.rn.f32 	%f610, %f609, %f603, %f602;
	and.b32  	%r997, %r995, 2;
	setp.eq.s32 	%p218, %r997, 0;
	mov.f32 	%f611, 0f00000000;
	sub.f32 	%f612, %f611, %f610;
	selp.f32 	%f613, %f610, %f612, %p218;
	mul.f32 	%f802, %f56, %f613;
	add.s32 	%r1210, %r1210, 1;
	setp.eq.s32 	%p219, %r1210, 100;
	@%p219 bra 	$L__BB3_303;
	bra.uni 	$L__BB3_78;
$L__BB3_95:
	setp.gt.u32 	%p6, %r2, 11;
	@%p6 bra 	$L__BB3_114;
	add.f32 	%f802, %f802, 0f40A00000;
	mov.b32 	%r1219, 0;
	mov.u64 	%rd403, __cudart_i2opi_f;
$L__BB3_97:
	.pragma "nounroll";
	mul.f32 	%f544, %f802, 0f3F22F983;
	cvt.rni.s32.f32 	%r1227, %f544;
	cvt.rn.f32.s32 	%f545, %r1227;
	fma.rn.f32 	%f546, %f545, 0fBFC90FDA, %f802;
	fma.rn.f32 	%f547, %f545, 0fB3A22168, %f546;
	fma.rn.f32 	%f771, %f545, 0fA7C234C5, %f547;
	abs.f32 	%f64, %f802;
	setp.ltu.f32 	%p186, %f64, 0f47CE4780;
	mov.u32 	%r1223, %r1227;
	mov.f32 	%f770, %f771;
	@%p186 bra 	$L__BB3_105;
	setp.neu.f32 	%p187, %f64, 0f7F800000;
	@%p187 bra 	$L__BB3_100;
	mov.f32 	%f550, 0f00000000;
	mul.rn.f32 	%f770, %f802, %f550;
	mov.b32 	%r1223, 0;
	bra.uni 	$L__BB3_105;
$L__BB3_100:
	mov.b32 	%r150, %f802;
	shl.b32 	%r912, %r150, 8;
	or.b32  	%r151, %r912, -2147483648;
	mov.b64 	%rd535, 0;
	mov.b32 	%r1220, 0;
$L__BB3_101:
	.pragma "nounroll";
	mul.wide.u32 	%rd391, %r1220, 4;
	add.s64 	%rd393, %rd403, %rd391;
	ld.global.nc.u32 	%r913, [%rd393];
	mad.wide.u32 	%rd394, %r913, %r151, %rd535;
	shr.u64 	%rd535, %rd394, 32;
	add.s64 	%rd395, %rd22, %rd391;
	st.local.u32 	[%rd395], %rd394;
	add.s32 	%r1220, %r1220, 1;
	setp.ne.s32 	%p188, %r1220, 6;
	@%p188 bra 	$L__BB3_101;
	shr.u32 	%r914, %r150, 23;
	st.local.u32 	[%rd22+24], %rd535;
	and.b32  	%r154, %r914, 31;
	and.b32  	%r915, %r914, 224;
	add.s32 	%r916, %r915, -128;
	shr.u32 	%r917, %r916, 5;
	mul.wide.u32 	%rd396, %r917, 4;
	sub.s64 	%rd69, %rd22, %rd396;
	ld.local.u32 	%r1221, [%rd69+24];
	ld.local.u32 	%r1222, [%rd69+20];
	setp.eq.s32 	%p189, %r154, 0;
	@%p189 bra 	$L__BB3_104;
	shf.l.wrap.b32 	%r1221, %r1222, %r1221, %r154;
	ld.local.u32 	%r918, [%rd69+16];
	shf.l.wrap.b32 	%r1222, %r918, %r1222, %r154;
$L__BB3_104:
	shr.u32 	%r919, %r1221, 30;
	shf.l.wrap.b32 	%r920, %r1222, %r1221, 2;
	shl.b32 	%r921, %r1222, 2;
	shr.u32 	%r922, %r920, 31;
	add.s32 	%r923, %r922, %r919;
	neg.s32 	%r924, %r923;
	setp.lt.s32 	%p190, %r150, 0;
	selp.b32 	%r1223, %r924, %r923, %p190;
	xor.b32  	%r925, %r920, %r150;
	shr.s32 	%r926, %r920, 31;
	xor.b32  	%r927, %r926, %r920;
	xor.b32  	%r928, %r926, %r921;
	cvt.u64.u32 	%rd397, %r927;
	shl.b64 	%rd398, %rd397, 32;
	cvt.u64.u32 	%rd399, %r928;
	or.b64  	%rd400, %rd398, %rd399;
	cvt.rn.f64.s64 	%fd41, %rd400;
	mul.f64 	%fd42, %fd41, 0d3BF921FB54442D19;
	cvt.rn.f32.f64 	%f548, %fd42;
	neg.f32 	%f549, %f548;
	setp.lt.s32 	%p191, %r925, 0;
	selp.f32 	%f770, %f549, %f548, %p191;
$L__BB3_105:
	setp.ltu.f32 	%p192, %f64, 0f47CE4780;
	mul.rn.f32 	%f551, %f770, %f770;
	and.b32  	%r930, %r1223, 1;
	setp.eq.b32 	%p193, %r930, 1;
	selp.f32 	%f552, 0f3F800000, %f770, %p193;
	fma.rn.f32 	%f553, %f551, %f552, 0f00000000;
	fma.rn.f32 	%f554, %f551, 0f37CBAC00, 0fBAB607ED;
	selp.f32 	%f555, %f554, 0fB94D4153, %p193;
	selp.f32 	%f556, 0f3D2AAABB, 0f3C0885E4, %p193;
	fma.rn.f32 	%f557, %f555, %f551, %f556;
	selp.f32 	%f558, 0fBEFFFFFF, 0fBE2AAAA8, %p193;
	fma.rn.f32 	%f559, %f557, %f551, %f558;
	fma.rn.f32 	%f560, %f559, %f553, %f552;
	and.b32  	%r931, %r1223, 2;
	setp.eq.s32 	%p194, %r931, 0;
	mov.f32 	%f561, 0f00000000;
	sub.f32 	%f562, %f561, %f560;
	selp.f32 	%f68, %f560, %f562, %p194;
	@%p192 bra 	$L__BB3_113;
	setp.neu.f32 	%p195, %f64, 0f7F800000;
	@%p195 bra 	$L__BB3_108;
	mov.f32 	%f565, 0f00000000;
	mul.rn.f32 	%f771, %f802, %f565;
	mov.b32 	%r1227, 0;
	bra.uni 	$L__BB3_113;
$L__BB3_108:
	mov.b32 	%r163, %f802;
	shl.b32 	%r933, %r163, 8;
	or.b32  	%r164, %r933, -2147483648;
	mov.b64 	%rd536, 0;
	mov.b32 	%r1224, 0;
$L__BB3_109:
	.pragma "nounroll";
	mul.wide.u32 	%rd402, %r1224, 4;
	add.s64 	%rd404, %rd403, %rd402;
	ld.global.nc.u32 	%r934, [%rd404];
	mad.wide.u32 	%rd405, %r934, %r164, %rd536;
	shr.u64 	%rd536, %rd405, 32;
	add.s64 	%rd406, %rd21, %rd402;
	st.local.u32 	[%rd406], %rd405;
	add.s32 	%r1224, %r1224, 1;
	setp.ne.s32 	%p196, %r1224, 6;
	@%p196 bra 	$L__BB3_109;
	shr.u32 	%r935, %r163, 23;
	st.local.u32 	[%rd21+24], %rd536;
	and.b32  	%r167, %r935, 31;
	and.b32  	%r936, %r935, 224;
	add.s32 	%r937, %r936, -128;
	shr.u32 	%r938, %r937, 5;
	mul.wide.u32 	%rd407, %r938, 4;
	sub.s64 	%rd72, %rd21, %rd407;
	ld.local.u32 	%r1225, [%rd72+24];
	ld.local.u32 	%r1226, [%rd72+20];
	setp.eq.s32 	%p197, %r167, 0;
	@%p197 bra 	$L__BB3_112;
	shf.l.wrap.b32 	%r1225, %r1226, %r1225, %r167;
	ld.local.u32 	%r939, [%rd72+16];
	shf.l.wrap.b32 	%r1226, %r939, %r1226, %r167;
$L__BB3_112:
	shr.u32 	%r940, %r1225, 30;
	shf.l.wrap.b32 	%r941, %r1226, %r1225, 2;
	shl.b32 	%r942, %r1226, 2;
	shr.u32 	%r943, %r941, 31;
	add.s32 	%r944, %r943, %r940;
	neg.s32 	%r945, %r944;
	setp.lt.s32 	%p198, %r163, 0;
	selp.b32 	%r1227, %r945, %r944, %p198;
	xor.b32  	%r946, %r941, %r163;
	shr.s32 	%r947, %r941, 31;
	xor.b32  	%r948, %r947, %r941;
	xor.b32  	%r949, %r947, %r942;
	cvt.u64.u32 	%rd408, %r948;
	shl.b64 	%rd409, %rd408, 32;
	cvt.u64.u32 	%rd410, %r949;
	or.b64  	%rd411, %rd409, %rd410;
	cvt.rn.f64.s64 	%fd43, %rd411;
	mul.f64 	%fd44, %fd43, 0d3BF921FB54442D19;
	cvt.rn.f32.f64 	%f563, %fd44;
	neg.f32 	%f564, %f563;
	setp.lt.s32 	%p199, %r946, 0;
	selp.f32 	%f771, %f564, %f563, %p199;
$L__BB3_113:
	add.s32 	%r951, %r1227, 1;
	mul.rn.f32 	%f566, %f771, %f771;
	and.b32  	%r952, %r1227, 1;
	setp.eq.b32 	%p200, %r952, 1;
	selp.f32 	%f567, %f771, 0f3F800000, %p200;
	fma.rn.f32 	%f568, %f566, %f567, 0f00000000;
	fma.rn.f32 	%f569, %f566, 0f37CBAC00, 0fBAB607ED;
	selp.f32 	%f570, 0fB94D4153, %f569, %p200;
	selp.f32 	%f571, 0f3C0885E4, 0f3D2AAABB, %p200;
	fma.rn.f32 	%f572, %f570, %f566, %f571;
	selp.f32 	%f573, 0fBE2AAAA8, 0fBEFFFFFF, %p200;
	fma.rn.f32 	%f574, %f572, %f566, %f573;
	fma.rn.f32 	%f575, %f574, %f568, %f567;
	and.b32  	%r953, %r951, 2;
	setp.eq.s32 	%p201, %r953, 0;
	mov.f32 	%f576, 0f00000000;
	sub.f32 	%f577, %f576, %f575;
	selp.f32 	%f578, %f575, %f577, %p201;
	mul.f32 	%f802, %f68, %f578;
	add.s32 	%r1219, %r1219, 1;
	setp.eq.s32 	%p202, %r1219, 100;
	@%p202 bra 	$L__BB3_303;
	bra.uni 	$L__BB3_97;
$L__BB3_114:
	setp.gt.u32 	%p7, %r2, 13;
	@%p7 bra 	$L__BB3_133;
	add.f32 	%f802, %f802, 0f40C00000;
	mov.b32 	%r1228, 0;
	mov.u64 	%rd381, __cudart_i2opi_f;
$L__BB3_116:
	.pragma "nounroll";
	mul.f32 	%f509, %f802, 0f3F22F983;
	cvt.rni.s32.f32 	%r1236, %f509;
	cvt.rn.f32.s32 	%f510, %r1236;
	fma.rn.f32 	%f511, %f510, 0fBFC90FDA, %f802;
	fma.rn.f32 	%f512, %f510, 0fB3A22168, %f511;
	fma.rn.f32 	%f774, %f510, 0fA7C234C5, %f512;
	abs.f32 	%f76, %f802;
	setp.ltu.f32 	%p169, %f76, 0f47CE4780;
	mov.u32 	%r1232, %r1236;
	mov.f32 	%f773, %f774;
	@%p169 bra 	$L__BB3_124;
	setp.neu.f32 	%p170, %f76, 0f7F800000;
	@%p170 bra 	$L__BB3_119;
	mov.f32 	%f515, 0f00000000;
	mul.rn.f32 	%f773, %f802, %f515;
	mov.b32 	%r1232, 0;
	bra.uni 	$L__BB3_124;
$L__BB3_119:
	mov.b32 	%r179, %f802;
	shl.b32 	%r868, %r179, 8;
	or.b32  	%r180, %r868, -2147483648;
	mov.b64 	%rd537, 0;
	mov.b32 	%r1229, 0;
$L__BB3_120:
	.pragma "nounroll";
	mul.wide.u32 	%rd369, %r1229, 4;
	add.s64 	%rd371, %rd381, %rd369;
	ld.global.nc.u32 	%r869, [%rd371];
	mad.wide.u32 	%rd372, %r869, %r180, %rd537;
	shr.u64 	%rd537, %rd372, 32;
	add.s64 	%rd373, %rd20, %rd369;
	st.local.u32 	[%rd373], %rd372;
	add.s32 	%r1229, %r1229, 1;
	setp.ne.s32 	%p171, %r1229, 6;
	@%p171 bra 	$L__BB3_120;
	shr.u32 	%r870, %r179, 23;
	st.local.u32 	[%rd20+24], %rd537;
	and.b32  	%r183, %r870, 31;
	and.b32  	%r871, %r870, 224;
	add.s32 	%r872, %r871, -128;
	shr.u32 	%r873, %r872, 5;
	mul.wide.u32 	%rd374, %r873, 4;
	sub.s64 	%rd75, %rd20, %rd374;
	ld.local.u32 	%r1230, [%rd75+24];
	ld.local.u32 	%r1231, [%rd75+20];
	setp.eq.s32 	%p172, %r183, 0;
	@%p172 bra 	$L__BB3_123;
	shf.l.wrap.b32 	%r1230, %r1231, %r1230, %r183;
	ld.local.u32 	%r874, [%rd75+16];
	shf.l.wrap.b32 	%r1231, %r874, %r1231, %r183;
$L__BB3_123:
	shr.u32 	%r875, %r1230, 30;
	shf.l.wrap.b32 	%r876, %r1231, %r1230, 2;
	shl.b32 	%r877, %r1231, 2;
	shr.u32 	%r878, %r876, 31;
	add.s32 	%r879, %r878, %r875;
	neg.s32 	%r880, %r879;
	setp.lt.s32 	%p173, %r179, 0;
	selp.b32 	%r1232, %r880, %r879, %p173;
	xor.b32  	%r881, %r876, %r179;
	shr.s32 	%r882, %r876, 31;
	xor.b32  	%r883, %r882, %r876;
	xor.b32  	%r884, %r882, %r877;
	cvt.u64.u32 	%rd375, %r883;
	shl.b64 	%rd376, %rd375, 32;
	cvt.u64.u32 	%rd377, %r884;
	or.b64  	%rd378, %rd376, %rd377;
	cvt.rn.f64.s64 	%fd37, %rd378;
	mul.f64 	%fd38, %fd37, 0d3BF921FB54442D19;
	cvt.rn.f32.f64 	%f513, %fd38;
	neg.f32 	%f514, %f513;
	setp.lt.s32 	%p174, %r881, 0;
	selp.f32 	%f773, %f514, %f513, %p174;
$L__BB3_124:
	setp.ltu.f32 	%p175, %f76, 0f47CE4780;
	mul.rn.f32 	%f516, %f773, %f773;
	and.b32  	%r886, %r1232, 1;
	setp.eq.b32 	%p176, %r886, 1;
	selp.f32 	%f517, 0f3F800000, %f773, %p176;
	fma.rn.f32 	%f518, %f516, %f517, 0f00000000;
	fma.rn.f32 	%f519, %f516, 0f37CBAC00, 0fBAB607ED;
	selp.f32 	%f520, %f519, 0fB94D4153, %p176;
	selp.f32 	%f521, 0f3D2AAABB, 0f3C0885E4, %p176;
	fma.rn.f32 	%f522, %f520, %f516, %f521;
	selp.f32 	%f523, 0fBEFFFFFF, 0fBE2AAAA8, %p176;
	fma.rn.f32 	%f524, %f522, %f516, %f523;
	fma.rn.f32 	%f525, %f524, %f518, %f517;
	and.b32  	%r887, %r1232, 2;
	setp.eq.s32 	%p177, %r887, 0;
	mov.f32 	%f526, 0f00000000;
	sub.f32 	%f527, %f526, %f525;
	selp.f32 	%f80, %f525, %f527, %p177;
	@%p175 bra 	$L__BB3_132;
	setp.neu.f32 	%p178, %f76, 0f7F800000;
	@%p178 bra 	$L__BB3_127;
	mov.f32 	%f530, 0f00000000;
	mul.rn.f32 	%f774, %f802, %f530;
	mov.b32 	%r1236, 0;
	bra.uni 	$L__BB3_132;
$L__BB3_127:
	mov.b32 	%r192, %f802;
	shl.b32 	%r889, %r192, 8;
	or.b32  	%r193, %r889, -2147483648;
	mov.b64 	%rd538, 0;
	mov.b32 	%r1233, 0;
$L__BB3_128:
	.pragma "nounroll";
	mul.wide.u32 	%rd380, %r1233, 4;
	add.s64 	%rd382, %rd381, %rd380;
	ld.global.nc.u32 	%r890, [%rd382];
	mad.wide.u32 	%rd383, %r890, %r193, %rd538;
	shr.u64 	%rd538, %rd383, 32;
	add.s64 	%rd384, %rd19, %rd380;
	st.local.u32 	[%rd384], %rd383;
	add.s32 	%r1233, %r1233, 1;
	setp.ne.s32 	%p179, %r1233, 6;
	@%p179 bra 	$L__BB3_128;
	shr.u32 	%r891, %r192, 23;
	st.local.u32 	[%rd19+24], %rd538;
	and.b32  	%r196, %r891, 31;
	and.b32  	%r892, %r891, 224;
	add.s32 	%r893, %r892, -128;
	shr.u32 	%r894, %r893, 5;
	mul.wide.u32 	%rd385, %r894, 4;
	sub.s64 	%rd78, %rd19, %rd385;
	ld.local.u32 	%r1234, [%rd78+24];
	ld.local.u32 	%r1235, [%rd78+20];
	setp.eq.s32 	%p180, %r196, 0;
	@%p180 bra 	$L__BB3_131;
	shf.l.wrap.b32 	%r1234, %r1235, %r1234, %r196;
	ld.local.u32 	%r895, [%rd78+16];
	shf.l.wrap.b32 	%r1235, %r895, %r1235, %r196;
$L__BB3_131:
	shr.u32 	%r896, %r1234, 30;
	shf.l.wrap.b32 	%r897, %r1235, %r1234, 2;
	shl.b32 	%r898, %r1235, 2;
	shr.u32 	%r899, %r897, 31;
	add.s32 	%r900, %r899, %r896;
	neg.s32 	%r901, %r900;
	setp.lt.s32 	%p181, %r192, 0;
	selp.b32 	%r1236, %r901, %r900, %p181;
	xor.b32  	%r902, %r897, %r192;
	shr.s32 	%r903, %r897, 31;
	xor.b32  	%r904, %r903, %r897;
	xor.b32  	%r905, %r903, %r898;
	cvt.u64.u32 	%rd386, %r904;
	shl.b64 	%rd387, %rd386, 32;
	cvt.u64.u32 	%rd388, %r905;
	or.b64  	%rd389, %rd387, %rd388;
	cvt.rn.f64.s64 	%fd39, %rd389;
	mul.f64 	%fd40, %fd39, 0d3BF921FB54442D19;
	cvt.rn.f32.f64 	%f528, %fd40;
	neg.f32 	%f529, %f528;
	setp.lt.s32 	%p182, %r902, 0;
	selp.f32 	%f774, %f529, %f528, %p182;
$L__BB3_132:
	add.s32 	%r907, %r1236, 1;
	mul.rn.f32 	%f531, %f774, %f774;
	and.b32  	%r908, %r1236, 1;
	setp.eq.b32 	%p183, %r908, 1;
	selp.f32 	%f532, %f774, 0f3F800000, %p183;
	fma.rn.f32 	%f533, %f531, %f532, 0f00000000;
	fma.rn.f32 	%f534, %f531, 0f37CBAC00, 0fBAB607ED;
	selp.f32 	%f535, 0fB94D4153, %f534, %p183;
	selp.f32 	%f536, 0f3C0885E4, 0f3D2AAABB, %p183;
	fma.rn.f32 	%f537, %f535, %f531, %f536;
	selp.f32 	%f538, 0fBE2AAAA8, 0fBEFFFFFF, %p183;
	fma.rn.f32 	%f539, %f537, %f531, %f538;
	fma.rn.f32 	%f540, %f539, %f533, %f532;
	and.b32  	%r909, %r907, 2;
	setp.eq.s32 	%p184, %r909, 0;
	mov.f32 	%f541, 0f00000000;
	sub.f32 	%f542, %f541, %f540;
	selp.f32 	%f543, %f540, %f542, %p184;
	mul.f32 	%f802, %f80, %f543;
	add.s32 	%r1228, %r1228, 1;
	setp.eq.s32 	%p185, %r1228, 100;
	@%p185 bra 	$L__BB3_303;
	bra.uni 	$L__BB3_116;
$L__BB3_133:
	setp.gt.u32 	%p8, %r2, 15;
	@%p8 bra 	$L__BB3_152;
	add.f32 	%f802, %f802, 0f40E00000;
	mov.b32 	%r1237, 0;
	mov.u64 	%rd359, __cudart_i2opi_f;
$L__BB3_135:
	.pragma "nounroll";
	mul.f32 	%f474, %f802, 0f3F22F983;
	cvt.rni.s32.f32 	%r1245, %f474;
	cvt.rn.f32.s32 	%f475, %r1245;
	fma.rn.f32 	%f476, %f475, 0fBFC90FDA, %f802;
	fma.rn.f32 	%f477, %f475, 0fB3A22168, %f476;
	fma.rn.f32 	%f777, %f475, 0fA7C234C5, %f477;
	abs.f32 	%f88, %f802;
	setp.ltu.f32 	%p152, %f88, 0f47CE4780;
	mov.u32 	%r1241, %r1245;
	mov.f32 	%f776, %f777;
	@%p152 bra 	$L__BB3_143;
	setp.neu.f32 	%p153, %f88, 0f7F800000;
	@%p153 bra 	$L__BB3_138;
	mov.f32 	%f480, 0f00000000;
	mul.rn.f32 	%f776, %f802, %f480;
	mov.b32 	%r1241, 0;
	bra.uni 	$L__BB3_143;
$L__BB3_138:
	mov.b32 	%r208, %f802;
	shl.b32 	%r824, %r208, 8;
	or.b32  	%r209, %r824, -2147483648;
	mov.b64 	%rd539, 0;
	mov.b32 	%r1238, 0;
$L__BB3_139:
	.pragma "nounroll";
	mul.wide.u32 	%rd347, %r1238, 4;
	add.s64 	%rd349, %rd359, %rd347;
	ld.global.nc.u32 	%r825, [%rd349];
	mad.wide.u32 	%rd350, %r825, %r209, %rd539;
	shr.u64 	%rd539, %rd350, 32;
	add.s64 	%rd351, %rd18, %rd347;
	st.local.u32 	[%rd351], %rd350;
	add.s32 	%r1238, %r1238, 1;
	setp.ne.s32 	%p154, %r1238, 6;
	@%p154 bra 	$L__BB3_139;
	shr.u32 	%r826, %r208, 23;
	st.local.u32 	[%rd18+24], %rd539;
	and.b32  	%r212, %r826, 31;
	and.b32  	%r827, %r826, 224;
	add.s32 	%r828, %r827, -128;
	shr.u32 	%r829, %r828, 5;
	mul.wide.u32 	%rd352, %r829, 4;
	sub.s64 	%rd81, %rd18, %rd352;
	ld.local.u32 	%r1239, [%rd81+24];
	ld.local.u32 	%r1240, [%rd81+20];
	setp.eq.s32 	%p155, %r212, 0;
	@%p155 bra 	$L__BB3_142;
	shf.l.wrap.b32 	%r1239, %r1240, %r1239, %r212;
	ld.local.u32 	%r830, [%rd81+16];
	shf.l.wrap.b32 	%r1240, %r830, %r1240, %r212;
$L__BB3_142:
	shr.u32 	%r831, %r1239, 30;
	shf.l.wrap.b32 	%r832, %r1240, %r1239, 2;
	shl.b32 	%r833, %r1240, 2;
	shr.u32 	%r834, %r832, 31;
	add.s32 	%r835, %r834, %r831;
	neg.s32 	%r836, %r835;
	setp.lt.s32 	%p156, %r208, 0;
	selp.b32 	%r1241, %r836, %r835, %p156;
	xor.b32  	%r837, %r832, %r208;
	shr.s32 	%r838, %r832, 31;
	xor.b32  	%r839, %r838, %r832;
	xor.b32  	%r840, %r838, %r833;
	cvt.u64.u32 	%rd353, %r839;
	shl.b64 	%rd354, %rd353, 32;
	cvt.u64.u32 	%rd355, %r840;
	or.b64  	%rd356, %rd354, %rd355;
	cvt.rn.f64.s64 	%fd33, %rd356;
	mul.f64 	%fd34, %fd33, 0d3BF921FB54442D19;
	cvt.rn.f32.f64 	%f478, %fd34;
	neg.f32 	%f479, %f478;
	setp.lt.s32 	%p157, %r837, 0;
	selp.f32 	%f776, %f479, %f478, %p157;
$L__BB3_143:
	setp.ltu.f32 	%p158, %f88, 0f47CE4780;
	mul.rn.f32 	%f481, %f776, %f776;
	and.b32  	%r842, %r1241, 1;
	setp.eq.b32 	%p159, %r842, 1;
	selp.f32 	%f482, 0f3F800000, %f776, %p159;
	fma.rn.f32 	%f483, %f481, %f482, 0f00000000;
	fma.rn.f32 	%f484, %f481, 0f37CBAC00, 0fBAB607ED;
	selp.f32 	%f485, %f484, 0fB94D4153, %p159;
	selp.f32 	%f486, 0f3D2AAABB, 0f3C0885E4, %p159;
	fma.rn.f32 	%f487, %f485, %f481, %f486;
	selp.f32 	%f488, 0fBEFFFFFF, 0fBE2AAAA8, %p159;
	fma.rn.f32 	%f489, %f487, %f481, %f488;
	fma.rn.f32 	%f490, %f489, %f483, %f482;
	and.b32  	%r843, %r1241, 2;
	setp.eq.s32 	%p160, %r843, 0;
	mov.f32 	%f491, 0f00000000;
	sub.f32 	%f492, %f491, %f490;
	selp.f32 	%f92, %f490, %f492, %p160;
	@%p158 bra 	$L__BB3_151;
	setp.neu.f32 	%p161, %f88, 0f7F800000;
	@%p161 bra 	$L__BB3_146;
	mov.f32 	%f495, 0f00000000;
	mul.rn.f32 	%f777, %f802, %f495;
	mov.b32 	%r1245, 0;
	bra.uni 	$L__BB3_151;
$L__BB3_146:
	mov.b32 	%r221, %f802;
	shl.b32 	%r845, %r221, 8;
	or.b32  	%r222, %r845, -2147483648;
	mov.b64 	%rd540, 0;
	mov.b32 	%r1242, 0;
$L__BB3_147:
	.pragma "nounroll";
	mul.wide.u32 	%rd358, %r1242, 4;
	add.s64 	%rd360, %rd359, %rd358;
	ld.global.nc.u32 	%r846, [%rd360];
	mad.wide.u32 	%rd361, %r846, %r222, %rd540;
	shr.u64 	%rd540, %rd361, 32;
	add.s64 	%rd362, %rd17, %rd358;
	st.local.u32 	[%rd362], %rd361;
	add.s32 	%r1242, %r1242, 1;
	setp.ne.s32 	%p162, %r1242, 6;
	@%p162 bra 	$L__BB3_147;
	shr.u32 	%r847, %r221, 23;
	st.local.u32 	[%rd17+24], %rd540;
	and.b32  	%r225, %r847, 31;
	and.b32  	%r848, %r847, 224;
	add.s32 	%r849, %r848, -128;
	shr.u32 	%r850, %r849, 5;
	mul.wide.u32 	%rd363, %r850, 4;
	sub.s64 	%rd84, %rd17, %rd363;
	ld.local.u32 	%r1243, [%rd84+24];
	ld.local.u32 	%r1244, [%rd84+20];
	setp.eq.s32 	%p163, %r225, 0;
	@%p163 bra 	$L__BB3_150;
	shf.l.wrap.b32 	%r1243, %r1244, %r1243, %r225;
	ld.local.u32 	%r851, [%rd84+16];
	shf.l.wrap.b32 	%r1244, %r851, %r1244, %r225;
$L__BB3_150:
	shr.u32 	%r852, %r1243, 30;
	shf.l.wrap.b32 	%r853, %r1244, %r1243, 2;
	shl.b32 	%r854, %r1244, 2;
	shr.u32 	%r855, %r853, 31;
	add.s32 	%r856, %r855, %r852;
	neg.s32 	%r857, %r856;
	setp.lt.s32 	%p164, %r221, 0;
	selp.b32 	%r1245, %r857, %r856, %p164;
	xor.b32  	%r858, %r853, %r221;
	shr.s32 	%r859, %r853, 31;
	xor.b32  	%r860, %r859, %r853;
	xor.b32  	%r861, %r859, %r854;
	cvt.u64.u32 	%rd364, %r860;
	shl.b64 	%rd365, %rd364, 32;
	cvt.u64.u32 	%rd366, %r861;
	or.b64  	%rd367, %rd365, %rd366;
	cvt.rn.f64.s64 	%fd35, %rd367;
	mul.f64 	%fd36, %fd35, 0d3BF921FB54442D19;
	cvt.rn.f32.f64 	%f493, %fd36;
	neg.f32 	%f494, %f493;
	setp.lt.s32 	%p165, %r858, 0;
	selp.f32 	%f777, %f494, %f493, %p165;
$L__BB3_151:
	add.s32 	%r863, %r1245, 1;
	mul.rn.f32 	%f496, %f777, %f777;
	and.b32  	%r864, %r1245, 1;
	setp.eq.b32 	%p166, %r864, 1;
	selp.f32 	%f497, %f777, 0f3F800000, %p166;
	fma.rn.f32 	%f498, %f496, %f497, 0f00000000;
	fma.rn.f32 	%f499, %f496, 0f37CBAC00, 0fBAB607ED;
	selp.f32 	%f500, 0fB94D4153, %f499, %p166;
	selp.f32 	%f501, 0f3C0885E4, 0f3D2AAABB, %p166;
	fma.rn.f32 	%f502, %f500, %f496, %f501;
	selp.f32 	%f503, 0fBE2AAAA8, 0fBEFFFFFF, %p166;
	fma.rn.f32 	%f504, %f502, %f496, %f503;
	fma.rn.f32 	%f505, %f504, %f498, %f497;
	and.b32  	%r865, %r863, 2;
	setp.eq.s32 	%p167, %r865, 0;
	mov.f32 	%f506, 0f00000000;
	sub.f32 	%f507, %f506, %f505;
	selp.f32 	%f508, %f505, %f507, %p167;
	mul.f32 	%f802, %f92, %f508;
	add.s32 	%r1237, %r1237, 1;
	setp.eq.s32 	%p168, %r1237, 100;
	@%p168 bra 	$L__BB3_303;
	bra.uni 	$L__BB3_135;
$L__BB3_152:
	setp.gt.u32 	%p9, %r2, 17;
	@%p9 bra 	$L__BB3_171;
	add.f32 	%f802, %f802, 0f41000000;
	mov.b32 	%r1246, 0;
	mov.u64 	%rd337, __cudart_i2opi_f;
$L__BB3_154:
	.pragma "nounroll";
	mul.f32 	%f439, %f802, 0f3F22F983;
	cvt.rni.s32.f32 	%r1254, %f439;
	cvt.rn.f32.s32 	%f440, %r1254;
	fma.rn.f32 	%f441, %f440, 0fBFC90FDA, %f802;
	fma.rn.f32 	%f442, %f440, 0fB3A22168, %f441;
	fma.rn.f32 	%f780, %f440, 0fA7C234C5, %f442;
	abs.f32 	%f100, %f802;
	setp.ltu.f32 	%p135, %f100, 0f47CE4780;
	mov.u32 	%r1250, %r1254;
	mov.f32 	%f779, %f780;
	@%p135 bra 	$L__BB3_162;
	setp.neu.f32 	%p136, %f100, 0f7F800000;
	@%p136 bra 	$L__BB3_157;
	mov.f32 	%f445, 0f00000000;
	mul.rn.f32 	%f779, %f802, %f445;
	mov.b32 	%r1250, 0;
	bra.uni 	$L__BB3_162;
$L__BB3_157:
	mov.b32 	%r237, %f802;
	shl.b32 	%r780, %r237, 8;
	or.b32  	%r238, %r780, -2147483648;
	mov.b64 	%rd541, 0;
	mov.b32 	%r1247, 0;
$L__BB3_158:
	.pragma "nounroll";
	mul.wide.u32 	%rd325, %r1247, 4;
	add.s64 	%rd327, %rd337, %rd325;
	ld.global.nc.u32 	%r781, [%rd327];
	mad.wide.u32 	%rd328, %r781, %r238, %rd541;
	shr.u64 	%rd541, %rd328, 32;
	add.s64 	%rd329, %rd16, %rd325;
	st.local.u32 	[%rd329], %rd328;
	add.s32 	%r1247, %r1247, 1;
	setp.ne.s32 	%p137, %r1247, 6;
	@%p137 bra 	$L__BB3_158;
	shr.u32 	%r782, %r237, 23;
	st.local.u32 	[%rd16+24], %rd541;
	and.b32  	%r241, %r782, 31;
	and.b32  	%r783, %r782, 224;
	add.s32 	%r784, %r783, -128;
	shr.u32 	%r785, %r784, 5;
	mul.wide.u32 	%rd330, %r785, 4;
	sub.s64 	%rd87, %rd16, %rd330;
	ld.local.u32 	%r1248, [%rd87+24];
	ld.local.u32 	%r1249, [%rd87+20];
	setp.eq.s32 	%p138, %r241, 0;
	@%p138 bra 	$L__BB3_161;
	shf.l.wrap.b32 	%r1248, %r1249, %r1248, %r241;
	ld.local.u32 	%r786, [%rd87+16];
	shf.l.wrap.b32 	%r1249, %r786, %r1249, %r241;
$L__BB3_161:
	shr.u32 	%r787, %r1248, 30;
	shf.l.wrap.b32 	%r788, %r1249, %r1248, 2;
	shl.b32 	%r789, %r1249, 2;
	shr.u32 	%r790, %r788, 31;
	add.s32 	%r791, %r790, %r787;
	neg.s32 	%r792, %r791;
	setp.lt.s32 	%p139, %r237, 0;
	selp.b32 	%r1250, %r792, %r791, %p139;
	xor.b32  	%r793, %r788, %r237;
	shr.s32 	%r794, %r788, 31;
	xor.b32  	%r795, %r794, %r788;
	xor.b32  	%r796, %r794, %r789;
	cvt.u64.u32 	%rd331, %r795;
	shl.b64 	%rd332, %rd331, 32;
	cvt.u64.u32 	%rd333, %r796;
	or.b64  	%rd334, %rd332, %rd333;
	cvt.rn.f64.s64 	%fd29, %rd334;
	mul.f64 	%fd30, %fd29, 0d3BF921FB54442D19;
	cvt.rn.f32.f64 	%f443, %fd30;
	neg.f32 	%f444, %f443;
	setp.lt.s32 	%p140, %r793, 0;
	selp.f32 	%f779, %f444, %f443, %p140;
$L__BB3_162:
	setp.ltu.f32 	%p141, %f100, 0f47CE4780;
	mul.rn.f32 	%f446, %f779, %f779;
	and.b32  	%r798, %r1250, 1;
	setp.eq.b32 	%p142, %r798, 1;
	selp.f32 	%f447, 0f3F800000, %f779, %p142;
	fma.rn.f32 	%f448, %f446, %f447, 0f00000000;
	fma.rn.f32 	%f449, %f446, 0f37CBAC00, 0fBAB607ED;
	selp.f32 	%f450, %f449, 0fB94D4153, %p142;
	selp.f32 	%f451, 0f3D2AAABB, 0f3C0885E4, %p142;
	fma.rn.f32 	%f452, %f450, %f446, %f451;
	selp.f32 	%f453, 0fBEFFFFFF, 0fBE2AAAA8, %p142;
	fma.rn.f32 	%f454, %f452, %f446, %f453;
	fma.rn.f32 	%f455, %f454, %f448, %f447;
	and.b32  	%r799, %r1250, 2;
	setp.eq.s32 	%p143, %r799, 0;
	mov.f32 	%f456, 0f00000000;
	sub.f32 	%f457, %f456, %f455;
	selp.f32 	%f104, %f455, %f457, %p143;
	@%p141 bra 	$L__BB3_170;
	setp.neu.f32 	%p144, %f100, 0f7F800000;
	@%p144 bra 	$L__BB3_165;
	mov.f32 	%f460, 0f00000000;
	mul.rn.f32 	%f780, %f802, %f460;
	mov.b32 	%r1254, 0;
	bra.uni 	$L__BB3_170;
$L__BB3_165:
	mov.b32 	%r250, %f802;
	shl.b32 	%r801, %r250, 8;
	or.b32  	%r251, %r801, -2147483648;
	mov.b64 	%rd542, 0;
	mov.b32 	%r1251, 0;
$L__BB3_166:
	.pragma "nounroll";
	mul.wide.u32 	%rd336, %r1251, 4;
	add.s64 	%rd338, %rd337, %rd336;
	ld.global.nc.u32 	%r802, [%rd338];
	mad.wide.u32 	%rd339, %r802, %r251, %rd542;
	shr.u64 	%rd542, %rd339, 32;
	add.s64 	%rd340, %rd15, %rd336;
	st.local.u32 	[%rd340], %rd339;
	add.s32 	%r1251, %r1251, 1;
	setp.ne.s32 	%p145, %r1251, 6;
	@%p145 bra 	$L__BB3_166;
	shr.u32 	%r803, %r250, 23;
	st.local.u32 	[%rd15+24], %rd542;
	and.b32  	%r254, %r803, 31;
	and.b32  	%r804, %r803, 224;
	add.s32 	%r805, %r804, -128;
	shr.u32 	%r806, %r805, 5;
	mul.wide.u32 	%rd341, %r806, 4;
	sub.s64 	%rd90, %rd15, %rd341;
	ld.local.u32 	%r1252, [%rd90+24];
	ld.local.u32 	%r1253, [%rd90+20];
	setp.eq.s32 	%p146, %r254, 0;
	@%p146 bra 	$L__BB3_169;
	shf.l.wrap.b32 	%r1252, %r1253, %r1252, %r254;
	ld.local.u32 	%r807, [%rd90+16];
	shf.l.wrap.b32 	%r1253, %r807, %r1253, %r254;
$L__BB3_169:
	shr.u32 	%r808, %r1252, 30;
	shf.l.wrap.b32 	%r809, %r1253, %r1252, 2;
	shl.b32 	%r810, %r1253, 2;
	shr.u32 	%r811, %r809, 31;
	add.s32 	%r812, %r811, %r808;
	neg.s32 	%r813, %r812;
	setp.lt.s32 	%p147, %r250, 0;
	selp.b32 	%r1254, %r813, %r812, %p147;
	xor.b32  	%r814, %r809, %r250;
	shr.s32 	%r815, %r809, 31;
	xor.b32  	%r816, %r815, %r809;
	xor.b32  	%r817, %r815, %r810;
	cvt.u64.u32 	%rd342, %r816;
	shl.b64 	%rd343, %rd342, 32;
	cvt.u64.u32 	%rd344, %r817;
	or.b64  	%rd345, %rd343, %rd344;
	cvt.rn.f64.s64 	%fd31, %rd345;
	mul.f64 	%fd32, %fd31, 0d3BF921FB54442D19;
	cvt.rn.f32.f64 	%f458, %fd32;
	neg.f32 	%f459, %f458;
	setp.lt.s32 	%p148, %r814, 0;
	selp.f32 	%f780, %f459, %f458, %p148;
$L__BB3_170:
	add.s32 	%r819, %r1254, 1;
	mul.rn.f32 	%f461, %f780, %f780;
	and.b32  	%r820, %r1254, 1;
	setp.eq.b32 	%p149, %r820, 1;
	selp.f32 	%f462, %f780, 0f3F800000, %p149;
	fma.rn.f32 	%f463, %f461, %f462, 0f00000000;
	fma.rn.f32 	%f464, %f461, 0f37CBAC00, 0fBAB607ED;
	selp.f32 	%f465, 0fB94D4153, %f464, %p149;
	selp.f32 	%f466, 0f3C0885E4, 0f3D2AAABB, %p149;
	fma.rn.f32 	%f467, %f465, %f461, %f466;
	selp.f32 	%f468, 0fBE2AAAA8, 0fBEFFFFFF, %p149;
	fma.rn.f32 	%f469, %f467, %f461, %f468;
	fma.rn.f32 	%f470, %f469, %f463, %f462;
	and.b32  	%r821, %r819, 2;
	setp.eq.s32 	%p150, %r821, 0;
	mov.f32 	%f471, 0f00000000;
	sub.f32 	%f472, %f471, %f470;
	selp.f32 	%f473, %f470, %f472, %p150;
	mul.f32 	%f802, %f104, %f473;
	add.s32 	%r1246, %r1246, 1;
	setp.eq.s32 	%p151, %r1246, 100;
	@%p151 bra 	$L__BB3_303;
	bra.uni 	$L__BB3_154;
$L__BB3_171:
	setp.gt.u32 	%p10, %r2, 19;
	@%p10 bra 	$L__BB3_190;
	add.f32 	%f802, %f802, 0f41100000;
	mov.b32 	%r1255, 0;
	mov.u64 	%rd315, __cudart_i2opi_f;
$L__BB3_173:
	.pragma "nounroll";
	mul.f32 	%f404, %f802, 0f3F22F983;
	cvt.rni.s32.f32 	%r1263, %f404;
	cvt.rn.f32.s32 	%f405, %r1263;
	fma.rn.f32 	%f406, %f405, 0fBFC90FDA, %f802;
	fma.rn.f32 	%f407, %f405, 0fB3A22168, %f406;
	fma.rn.f32 	%f783, %f405, 0fA7C234C5, %f407;
	abs.f32 	%f112, %f802;
	setp.ltu.f32 	%p118, %f112, 0f47CE4780;
	mov.u32 	%r1259, %r1263;
	mov.f32 	%f782, %f783;
	@%p118 bra 	$L__BB3_181;
	setp.neu.f32 	%p119, %f112, 0f7F800000;
	@%p119 bra 	$L__BB3_176;
	mov.f32 	%f410, 0f00000000;
	mul.rn.f32 	%f782, %f802, %f410;
	mov.b32 	%r1259, 0;
	bra.uni 	$L__BB3_181;
$L__BB3_176:
	mov.b32 	%r266, %f802;
	shl.b32 	%r736, %r266, 8;
	or.b32  	%r267, %r736, -2147483648;
	mov.b64 	%rd543, 0;
	mov.b32 	%r1256, 0;
$L__BB3_177:
	.pragma "nounroll";
	mul.wide.u32 	%rd303, %r1256, 4;
	add.s64 	%rd305, %rd315, %rd303;
	ld.global.nc.u32 	%r737, [%rd305];
	mad.wide.u32 	%rd306, %r737, %r267, %rd543;
	shr.u64 	%rd543, %rd306, 32;
	add.s64 	%rd307, %rd14, %rd303;
	st.local.u32 	[%rd307], %rd306;
	add.s32 	%r1256, %r1256, 1;
	setp.ne.s32 	%p120, %r1256, 6;
	@%p120 bra 	$L__BB3_177;
	shr.u32 	%r738, %r266, 23;
	st.local.u32 	[%rd14+24], %rd543;
	and.b32  	%r270, %r738, 31;
	and.b32  	%r739, %r738, 224;
	add.s32 	%r740, %r739, -128;
	shr.u32 	%r741, %r740, 5;
	mul.wide.u32 	%rd308, %r741, 4;
	sub.s64 	%rd93, %rd14, %rd308;
	ld.local.u32 	%r1257, [%rd93+24];
	ld.local.u32 	%r1258, [%rd93+20];
	setp.eq.s32 	%p121, %r270, 0;
	@%p121 bra 	$L__BB3_180;
	shf.l.wrap.b32 	%r1257, %r1258, %r1257, %r270;
	ld.local.u32 	%r742, [%rd93+16];
	shf.l.wrap.b32 	%r1258, %r742, %r1258, %r270;
$L__BB3_180:
	shr.u32 	%r743, %r1257, 30;
	shf.l.wrap.b32 	%r744, %r1258, %r1257, 2;
	shl.b32 	%r745, %r1258, 2;
	shr.u32 	%r746, %r744, 31;
	add.s32 	%r747, %r746, %r743;
	neg.s32 	%r748, %r747;
	setp.lt.s32 	%p122, %r266, 0;
	selp.b32 	%r1259, %r748, %r747, %p122;
	xor.b32  	%r749, %r744, %r266;
	shr.s32 	%r750, %r744, 31;
	xor.b32  	%r751, %r750, %r744;
	xor.b32  	%r752, %r750, %r745;
	cvt.u64.u32 	%rd309, %r751;
	shl.b64 	%rd310, %rd309, 32;
	cvt.u64.u32 	%rd311, %r752;
	or.b64  	%rd312, %rd310, %rd311;
	cvt.rn.f64.s64 	%fd25, %rd312;
	mul.f64 	%fd26, %fd25, 0d3BF921FB54442D19;
	cvt.rn.f32.f64 	%f408, %fd26;
	neg.f32 	%f409, %f408;
	setp.lt.s32 	%p123, %r749, 0;
	selp.f32 	%f782, %f409, %f408, %p123;
$L__BB3_181:
	setp.ltu.f32 	%p124, %f112, 0f47CE4780;
	mul.rn.f32 	%f411, %f782, %f782;
	and.b32  	%r754, %r1259, 1;
	setp.eq.b32 	%p125, %r754, 1;
	selp.f32 	%f412, 0f3F800000, %f782, %p125;
	fma.rn.f32 	%f413, %f411, %f412, 0f00000000;
	fma.rn.f32 	%f414, %f411, 0f37CBAC00, 0fBAB607ED;
	selp.f32 	%f415, %f414, 0fB94D4153, %p125;
	selp.f32 	%f416, 0f3D2AAABB, 0f3C0885E4, %p125;
	fma.rn.f32 	%f417, %f415, %f411, %f416;
	selp.f32 	%f418, 0fBEFFFFFF, 0fBE2AAAA8, %p125;
	fma.rn.f32 	%f419, %f417, %f411, %f418;
	fma.rn.f32 	%f420, %f419, %f413, %f412;
	and.b32  	%r755, %r1259, 2;
	setp.eq.s32 	%p126, %r755, 0;
	mov.f32 	%f421, 0f00000000;
	sub.f32 	%f422, %f421, %f420;
	selp.f32 	%f116, %f420, %f422, %p126;
	@%p124 bra 	$L__BB3_189;
	setp.neu.f32 	%p127, %f112, 0f7F800000;
	@%p127 bra 	$L__BB3_184;
	mov.f32 	%f425, 0f00000000;
	mul.rn.f32 	%f783, %f802, %f425;
	mov.b32 	%r1263, 0;
	bra.uni 	$L__BB3_189;
$L__BB3_184:
	mov.b32 	%r279, %f802;
	shl.b32 	%r757, %r279, 8;
	or.b32  	%r280, %r757, -2147483648;
	mov.b64 	%rd544, 0;
	mov.b32 	%r1260, 0;
$L__BB3_185:
	.pragma "nounroll";
	mul.wide.u32 	%rd314, %r1260, 4;
	add.s64 	%rd316, %rd315, %rd314;
	ld.global.nc.u32 	%r758, [%rd316];
	mad.wide.u32 	%rd317, %r758, %r280, %rd544;
	shr.u64 	%rd544, %rd317, 32;
	add.s64 	%rd318, %rd13, %rd314;
	st.local.u32 	[%rd318], %rd317;
	add.s32 	%r1260, %r1260, 1;
	setp.ne.s32 	%p128, %r1260, 6;
	@%p128 bra 	$L__BB3_185;
	shr.u32 	%r759, %r279, 23;
	st.local.u32 	[%rd13+24], %rd544;
	and.b32  	%r283, %r759, 31;
	and.b32  	%r760, %r759, 224;
	add.s32 	%r761, %r760, -128;
	shr.u32 	%r762, %r761, 5;
	mul.wide.u32 	%rd319, %r762, 4;
	sub.s64 	%rd96, %rd13, %rd319;
	ld.local.u32 	%r1261, [%rd96+24];
	ld.local.u32 	%r1262, [%rd96+20];
	setp.eq.s32 	%p129, %r283, 0;
	@%p129 bra 	$L__BB3_188;
	shf.l.wrap.b32 	%r1261, %r1262, %r1261, %r283;
	ld.local.u32 	%r763, [%rd96+16];
	shf.l.wrap.b32 	%r1262, %r763, %r1262, %r283;
$L__BB3_188:
	shr.u32 	%r764, %r1261, 30;
	shf.l.wrap.b32 	%r765, %r1262, %r1261, 2;
	shl.b32 	%r766, %r1262, 2;
	shr.u32 	%r767, %r765, 31;
	add.s32 	%r768, %r767, %r764;
	neg.s32 	%r769, %r768;
	setp.lt.s32 	%p130, %r279, 0;
	selp.b32 	%r1263, %r769, %r768, %p130;
	xor.b32  	%r770, %r765, %r279;
	shr.s32 	%r771, %r765, 31;
	xor.b32  	%r772, %r771, %r765;
	xor.b32  	%r773, %r771, %r766;
	cvt.u64.u32 	%rd320, %r772;
	shl.b64 	%rd321, %rd320, 32;
	cvt.u64.u32 	%rd322, %r773;
	or.b64  	%rd323, %rd321, %rd322;
	cvt.rn.f64.s64 	%fd27, %rd323;
	mul.f64 	%fd28, %fd27, 0d3BF921FB54442D19;
	cvt.rn.f32.f64 	%f423, %fd28;
	neg.f32 	%f424, %f423;
	setp.lt.s32 	%p131, %r770, 0;
	selp.f32 	%f783, %f424, %f423, %p131;
$L__BB3_189:
	add.s32 	%r775, %r1263, 1;
	mul.rn.f32 	%f426, %f783, %f783;
	and.b32  	%r776, %r1263, 1;
	setp.eq.b32 	%p132, %r776, 1;
	selp.f32 	%f427, %f783, 0f3F800000, %p132;
	fma.rn.f32 	%f428, %f426, %f427, 0f00000000;
	fma.rn.f32 	%f429, %f426, 0f37CBAC00, 0fBAB607ED;
	selp.f32 	%f430, 0fB94D4153, %f429, %p132;
	selp.f32 	%f431, 0f3C0885E4, 0f3D2AAABB, %p132;
	fma.rn.f32 	%f432, %f430, %f426, %f431;
	selp.f32 	%f433, 0fBE2AAAA8, 0fBEFFFFFF, %p132;
	fma.rn.f32 	%f434, %f432, %f426, %f433;
	fma.rn.f32 	%f435, %f434, %f428, %f427;
	and.b32  	%r777, %r775, 2;
	setp.eq.s32 	%p133, %r777, 0;
	mov.f32 	%f436, 0f00000000;
	sub.f32 	%f437, %f436, %f435;
	selp.f32 	%f438, %f435, %f437, %p133;
	mul.f32 	%f802, %f116, %f438;
	add.s32 	%r1255, %r1255, 1;
	setp.eq.s32 	%p134, %r1255, 100;
	@%p134 bra 	$L__BB3_303;
	bra.uni 	$L__BB3_173;
$L__BB3_190:
	setp.gt.u32 	%p11, %r2, 21;
	@%p11 bra 	$L__BB3_209;
	add.f32 	%f802, %f802, 0f41200000;
	mov.b32 	%r1264, 0;
	mov.u64 	%rd293, __cudart_i2opi_f;
$L__BB3_192:
	.pragma "nounroll";
	mul.f32 	%f369, %f802, 0f3F22F983;
	cvt.rni.s32.f32 	%r1272, %f369;
	cvt.rn.f32.s32 	%f370, %r1272;
	fma.rn.f32 	%f371, %f370, 0fBFC90FDA, %f802;
	fma.rn.f32 	%f372, %f370, 0fB3A22168, %f371;
	fma.rn.f32 	%f786, %f370, 0fA7C234C5, %f372;
	abs.f32 	%f124, %f802;
	setp.ltu.f32 	%p101, %f124, 0f47CE4780;
	mov.u32 	%r1268, %r1272;
	mov.f32 	%f785, %f786;
	@%p101 bra 	$L__BB3_200;
	setp.neu.f32 	%p102, %f124, 0f7F800000;
	@%p102 bra 	$L__BB3_195;
	mov.f32 	%f375, 0f00000000;
	mul.rn.f32 	%f785, %f802, %f375;
	mov.b32 	%r1268, 0;
	bra.uni 	$L__BB3_200;
$L__BB3_195:
	mov.b32 	%r295, %f802;
	shl.b32 	%r692, %r295, 8;
	or.b32  	%r296, %r692, -2147483648;
	mov.b64 	%rd545, 0;
	mov.b32 	%r1265, 0;
$L__BB3_196:
	.pragma "nounroll";
	mul.wide.u32 	%rd281, %r1265, 4;
	add.s64 	%rd283, %rd293, %rd281;
	ld.global.nc.u32 	%r693, [%rd283];
	mad.wide.u32 	%rd284, %r693, %r296, %rd545;
	shr.u64 	%rd545, %rd284, 32;
	add.s64 	%rd285, %rd12, %rd281;
	st.local.u32 	[%rd285], %rd284;
	add.s32 	%r1265, %r1265, 1;
	setp.ne.s32 	%p103, %r1265, 6;
	@%p103 bra 	$L__BB3_196;
	shr.u32 	%r694, %r295, 23;
	st.local.u32 	[%rd12+24], %rd545;
	and.b32  	%r299, %r694, 31;
	and.b32  	%r695, %r694, 224;
	add.s32 	%r696, %r695, -128;
	shr.u32 	%r697, %r696, 5;
	mul.wide.u32 	%rd286, %r697, 4;
	sub.s64 	%rd99, %rd12, %rd286;
	ld.local.u32 	%r1266, [%rd99+24];
	ld.local.u32 	%r1267, [%rd99+20];
	setp.eq.s32 	%p104, %r299, 0;
	@%p104 bra 	$L__BB3_199;
	shf.l.wrap.b32 	%r1266, %r1267, %r1266, %r299;
	ld.local.u32 	%r698, [%rd99+16];
	shf.l.wrap.b32 	%r1267, %r698, %r1267, %r299;
$L__BB3_199:
	shr.u32 	%r699, %r1266, 30;
	shf.l.wrap.b32 	%r700, %r1267, %r1266, 2;
	shl.b32 	%r701, %r1267, 2;
	shr.u32 	%r702, %r700, 31;
	add.s32 	%r703, %r702, %r699;
	neg.s32 	%r704, %r703;
	setp.lt.s32 	%p105, %r295, 0;
	selp.b32 	%r1268, %r704, %r703, %p105;
	xor.b32  	%r705, %r700, %r295;
	shr.s32 	%r706, %r700, 31;
	xor.b32  	%r707, %r706, %r700;
	xor.b32  	%r708, %r706, %r701;
	cvt.u64.u32 	%rd287, %r707;
	shl.b64 	%rd288, %rd287, 32;
	cvt.u64.u32 	%rd289, %r708;
	or.b64  	%rd290, %rd288, %rd289;
	cvt.rn.f64.s64 	%fd21, %rd290;
	mul.f64 	%fd22, %fd21, 0d3BF921FB54442D19;
	cvt.rn.f32.f64 	%f373, %fd22;
	neg.f32 	%f374, %f373;
	setp.lt.s32 	%p106, %r705, 0;
	selp.f32 	%f785, %f374, %f373, %p106;
$L__BB3_200:
	setp.ltu.f32 	%p107, %f124, 0f47CE4780;
	mul.rn.f32 	%f376, %f785, %f785;
	and.b32  	%r710, %r1268, 1;
	setp.eq.b32 	%p108, %r710, 1;
	selp.f32 	%f377, 0f3F800000, %f785, %p108;
	fma.rn.f32 	%f378, %f376, %f377, 0f00000000;
	fma.rn.f32 	%f379, %f376, 0f37CBAC00, 0fBAB607ED;
	selp.f32 	%f380, %f379, 0fB94D4153, %p108;
	selp.f32 	%f381, 0f3D2AAABB, 0f3C0885E4, %p108;
	fma.rn.f32 	%f382, %f380, %f376, %f381;
	selp.f32 	%f383, 0fBEFFFFFF, 0fBE2AAAA8, %p108;
	fma.rn.f32 	%f384, %f382, %f376, %f383;
	fma.rn.f32 	%f385, %f384, %f378, %f377;
	and.b32  	%r711, %r1268, 2;
	setp.eq.s32 	%p109, %r711, 0;
	mov.f32 	%f386, 0f00000000;
	sub.f32 	%f387, %f386, %f385;
	selp.f32 	%f128, %f385, %f387, %p109;
	@%p107 bra 	$L__BB3_208;
	setp.neu.f32 	%p110, %f124, 0f7F800000;
	@%p110 bra 	$L__BB3_203;
	mov.f32 	%f390, 0f00000000;
	mul.rn.f32 	%f786, %f802, %f390;
	mov.b32 	%r1272, 0;
	bra.uni 	$L__BB3_208;
$L__BB3_203:
	mov.b32 	%r308, %f802;
	shl.b32 	%r713, %r308, 8;
	or.b32  	%r309, %r713, -2147483648;
	mov.b64 	%rd546, 0;
	mov.b32 	%r1269, 0;
$L__BB3_204:
	.pragma "nounroll";
	mul.wide.u32 	%rd292, %r1269, 4;
	add.s64 	%rd294, %rd293, %rd292;
	ld.global.nc.u32 	%r714, [%rd294];
	mad.wide.u32 	%rd295, %r714, %r309, %rd546;
	shr.u64 	%rd546, %rd295, 32;
	add.s64 	%rd296, %rd11, %rd292;
	st.local.u32 	[%rd296], %rd295;
	add.s32 	%r1269, %r1269, 1;
	setp.ne.s32 	%p111, %r1269, 6;
	@%p111 bra 	$L__BB3_204;
	shr.u32 	%r715, %r308, 23;
	st.local.u32 	[%rd11+24], %rd546;
	and.b32  	%r312, %r715, 31;
	and.b32  	%r716, %r715, 224;
	add.s32 	%r717, %r716, -128;
	shr.u32 	%r718, %r717, 5;
	mul.wide.u32 	%rd297, %r718, 4;
	sub.s64 	%rd102, %rd11, %rd297;
	ld.local.u32 	%r1270, [%rd102+24];
	ld.local.u32 	%r1271, [%rd102+20];
	setp.eq.s32 	%p112, %r312, 0;
	@%p112 bra 	$L__BB3_207;
	shf.l.wrap.b32 	%r1270, %r1271, %r1270, %r312;
	ld.local.u32 	%r719, [%rd102+16];
	shf.l.wrap.b32 	%r1271, %r719, %r1271, %r312;
$L__BB3_207:
	shr.u32 	%r720, %r1270, 30;
	shf.l.wrap.b32 	%r721, %r1271, %r1270, 2;
	shl.b32 	%r722, %r1271, 2;
	shr.u32 	%r723, %r721, 31;
	add.s32 	%r724, %r723, %r720;
	neg.s32 	%r725, %r724;
	setp.lt.s32 	%p113, %r308, 0;
	selp.b32 	%r1272, %r725, %r724, %p113;
	xor.b32  	%r726, %r721, %r308;
	shr.s32 	%r727, %r721, 31;
	xor.b32  	%r728, %r727, %r721;
	xor.b32  	%r729, %r727, %r722;
	cvt.u64.u32 	%rd298, %r728;
	shl.b64 	%rd299, %rd298, 32;
	cvt.u64.u32 	%rd300, %r729;
	or.b64  	%rd301, %rd299, %rd300;
	cvt.rn.f64.s64 	%fd23, %rd301;
	mul.f64 	%fd24, %fd23, 0d3BF921FB54442D19;
	cvt.rn.f32.f64 	%f388, %fd24;
	neg.f32 	%f389, %f388;
	setp.lt.s32 	%p114, %r726, 0;
	selp.f32 	%f786, %f389, %f388, %p114;
$L__BB3_208:
	add.s32 	%r731, %r1272, 1;
	mul.rn.f32 	%f391, %f786, %f786;
	and.b32  	%r732, %r1272, 1;
	setp.eq.b32 	%p115, %r732, 1;
	selp.f32 	%f392, %f786, 0f3F800000, %p115;
	fma.rn.f32 	%f393, %f391, %f392, 0f00000000;
	fma.rn.f32 	%f394, %f391, 0f37CBAC00, 0fBAB607ED;
	selp.f32 	%f395, 0fB94D4153, %f394, %p115;
	selp.f32 	%f396, 0f3C0885E4, 0f3D2AAABB, %p115;
	fma.rn.f32 	%f397, %f395, %f391, %f396;
	selp.f32 	%f398, 0fBE2AAAA8, 0fBEFFFFFF, %p115;
	fma.rn.f32 	%f399, %f397, %f391, %f398;
	fma.rn.f32 	%f400, %f399, %f393, %f392;
	and.b32  	%r733, %r731, 2;
	setp.eq.s32 	%p116, %r733, 0;
	mov.f32 	%f401, 0f00000000;
	sub.f32 	%f402, %f401, %f400;
	selp.f32 	%f403, %f400, %f402, %p116;
	mul.f32 	%f802, %f128, %f403;
	add.s32 	%r1264, %r1264, 1;
	setp.eq.s32 	%p117, %r1264, 100;
	@%p117 bra 	$L__BB3_303;
	bra.uni 	$L__BB3_192;
$L__BB3_209:
	setp.gt.u32 	%p12, %r2, 23;
	@%p12 bra 	$L__BB3_228;
	add.f32 	%f802, %f802, 0f41300000;
	mov.b32 	%r1273, 0;
	mov.u64 	%rd271, __cudart_i2opi_f;
$L__BB3_211:
	.pragma "nounroll";
	mul.f32 	%f334, %f802, 0f3F22F983;
	cvt.rni.s32.f32 	%r1281, %f334;
	cvt.rn.f32.s32 	%f335, %r1281;
	fma.rn.f32 	%f336, %f335, 0fBFC90FDA, %f802;
	fma.rn.f32 	%f337, %f335, 0fB3A22168, %f336;
	fma.rn.f32 	%f789, %f335, 0fA7C234C5, %f337;
	abs.f32 	%f136, %f802;
	setp.ltu.f32 	%p84, %f136, 0f47CE4780;
	mov.u32 	%r1277, %r1281;
	mov.f32 	%f788, %f789;
	@%p84 bra 	$L__BB3_219;
	setp.neu.f32 	%p85, %f136, 0f7F800000;
	@%p85 bra 	$L__BB3_214;
	mov.f32 	%f340, 0f00000000;
	mul.rn.f32 	%f788, %f802, %f340;
	mov.b32 	%r1277, 0;
	bra.uni 	$L__BB3_219;
$L__BB3_214:
	mov.b32 	%r324, %f802;
	shl.b32 	%r648, %r324, 8;
	or.b32  	%r325, %r648, -2147483648;
	mov.b64 	%rd547, 0;
	mov.b32 	%r1274, 0;
$L__BB3_215:
	.pragma "nounroll";
	mul.wide.u32 	%rd259, %r1274, 4;
	add.s64 	%rd261, %rd271, %rd259;
	ld.global.nc.u32 	%r649, [%rd261];
	mad.wide.u32 	%rd262, %r649, %r325, %rd547;
	shr.u64 	%rd547, %rd262, 32;
	add.s64 	%rd263, %rd10, %rd259;
	st.local.u32 	[%rd263], %rd262;
	add.s32 	%r1274, %r1274, 1;
	setp.ne.s32 	%p86, %r1274, 6;
	@%p86 bra 	$L__BB3_215;
	shr.u32 	%r650, %r324, 23;
	st.local.u32 	[%rd10+24], %rd547;
	and.b32  	%r328, %r650, 31;
	and.b32  	%r651, %r650, 224;
	add.s32 	%r652, %r651, -128;
	shr.u32 	%r653, %r652, 5;
	mul.wide.u32 	%rd264, %r653, 4;
	sub.s64 	%rd105, %rd10, %rd264;
	ld.local.u32 	%r1275, [%rd105+24];
	ld.local.u32 	%r1276, [%rd105+20];
	setp.eq.s32 	%p87, %r328, 0;
	@%p87 bra 	$L__BB3_218;
	shf.l.wrap.b32 	%r1275, %r1276, %r1275, %r328;
	ld.local.u32 	%r654, [%rd105+16];
	shf.l.wrap.b32 	%r1276, %r654, %r1276, %r328;
$L__BB3_218:
	shr.u32 	%r655, %r1275, 30;
	shf.l.wrap.b32 	%r656, %r1276, %r1275, 2;
	shl.b32 	%r657, %r1276, 2;
	shr.u32 	%r658, %r656, 31;
	add.s32 	%r659, %r658, %r655;
	neg.s32 	%r660, %r659;
	setp.lt.s32 	%p88, %r324, 0;
	selp.b32 	%r1277, %r660, %r659, %p88;
	xor.b32  	%r661, %r656, %r324;
	shr.s32 	%r662, %r656, 31;
	xor.b32  	%r663, %r662, %r656;
	xor.b32  	%r664, %r662, %r657;
	cvt.u64.u32 	%rd265, %r663;
	shl.b64 	%rd266, %rd265, 32;
	cvt.u64.u32 	%rd267, %r664;
	or.b64  	%rd268, %rd266, %rd267;
	cvt.rn.f64.s64 	%fd17, %rd268;
	mul.f64 	%fd18, %fd17, 0d3BF921FB54442D19;
	cvt.rn.f32.f64 	%f338, %fd18;
	neg.f32 	%f339, %f338;
	setp.lt.s32 	%p89, %r661, 0;
	selp.f32 	%f788, %f339, %f338, %p89;
$L__BB3_219:
	setp.ltu.f32 	%p90, %f136, 0f47CE4780;
	mul.rn.f32 	%f341, %f788, %f788;
	and.b32  	%r666, %r1277, 1;
	setp.eq.b32 	%p91, %r666, 1;
	selp.f32 	%f342, 0f3F800000, %f788, %p91;
	fma.rn.f32 	%f343, %f341, %f342, 0f00000000;
	fma.rn.f32 	%f344, %f341, 0f37CBAC00, 0fBAB607ED;
	selp.f32 	%f345, %f344, 0fB94D4153, %p91;
	selp.f32 	%f346, 0f3D2AAABB, 0f3C0885E4, %p91;
	fma.rn.f32 	%f347, %f345, %f341, %f346;
	selp.f32 	%f348, 0fBEFFFFFF, 0fBE2AAAA8, %p91;
	fma.rn.f32 	%f349, %f347, %f341, %f348;
	fma.rn.f32 	%f350, %f349, %f343, %f342;
	and.b32  	%r667, %r1277, 2;
	setp.eq.s32 	%p92, %r667, 0;
	mov.f32 	%f351, 0f00000000;
	sub.f32 	%f352, %f351, %f350;
	selp.f32 	%f140, %f350, %f352, %p92;
	@%p90 bra 	$L__BB3_227;
	setp.neu.f32 	%p93, %f136, 0f7F800000;
	@%p93 bra 	$L__BB3_222;
	mov.f32 	%f355, 0f00000000;
	mul.rn.f32 	%f789, %f802, %f355;
	mov.b32 	%r1281, 0;
	bra.uni 	$L__BB3_227;
$L__BB3_222:
	mov.b32 	%r337, %f802;
	shl.b32 	%r669, %r337, 8;
	or.b32  	%r338, %r669, -2147483648;
	mov.b64 	%rd548, 0;
	mov.b32 	%r1278, 0;
$L__BB3_223:
	.pragma "nounroll";
	mul.wide.u32 	%rd270, %r1278, 4;
	add.s64 	%rd272, %rd271, %rd270;
	ld.global.nc.u32 	%r670, [%rd272];
	mad.wide.u32 	%rd273, %r670, %r338, %rd548;
	shr.u64 	%rd548, %rd273, 32;
	add.s64 	%rd274, %rd9, %rd270;
	st.local.u32 	[%rd274], %rd273;
	add.s32 	%r1278, %r1278, 1;
	setp.ne.s32 	%p94, %r1278, 6;
	@%p94 bra 	$L__BB3_223;
	shr.u32 	%r671, %r337, 23;
	st.local.u32 	[%rd9+24], %rd548;
	and.b32  	%r341, %r671, 31;
	and.b32  	%r672, %r671, 224;
	add.s32 	%r673, %r672, -128;
	shr.u32 	%r674, %r673, 5;
	mul.wide.u32 	%rd275, %r674, 4;
	sub.s64 	%rd108, %rd9, %rd275;
	ld.local.u32 	%r1279, [%rd108+24];
	ld.local.u32 	%r1280, [%rd108+20];
	setp.eq.s32 	%p95, %r341, 0;
	@%p95 bra 	$L__BB3_226;
	shf.l.wrap.b32 	%r1279, %r1280, %r1279, %r341;
	ld.local.u32 	%r675, [%rd108+16];
	shf.l.wrap.b32 	%r1280, %r675, %r1280, %r341;
$L__BB3_226:
	shr.u32 	%r676, %r1279, 30;
	shf.l.wrap.b32 	%r677, %r1280, %r1279, 2;
	shl.b32 	%r678, %r1280, 2;
	shr.u32 	%r679, %r677, 31;
	add.s32 	%r680, %r679, %r676;
	neg.s32 	%r681, %r680;
	setp.lt.s32 	%p96, %r337, 0;
	selp.b32 	%r1281, %r681, %r680, %p96;
	xor.b32  	%r682, %r677, %r337;
	shr.s32 	%r683, %r677, 31;
	xor.b32  	%r684, %r683, %r677;
	xor.b32  	%r685, %r683, %r678;
	cvt.u64.u32 	%rd276, %r684;
	shl.b64 	%rd277, %rd276, 32;
	cvt.u64.u32 	%rd278, %r685;
	or.b64  	%rd279, %rd277, %rd278;
	cvt.rn.f64.s64 	%fd19, %rd279;
	mul.f64 	%fd20, %fd19, 0d3BF921FB54442D19;
	cvt.rn.f32.f64 	%f353, %fd20;
	neg.f32 	%f354, %f353;
	setp.lt.s32 	%p97, %r682, 0;
	selp.f32 	%f789, %f354, %f353, %p97;
$L__BB3_227:
	add.s32 	%r687, %r1281, 1;
	mul.rn.f32 	%f356, %f789, %f789;
	and.b32  	%r688, %r1281, 1;
	setp.eq.b32 	%p98, %r688, 1;
	selp.f32 	%f357, %f789, 0f3F800000, %p98;
	fma.rn.f32 	%f358, %f356, %f357, 0f00000000;
	fma.rn.f32 	%f359, %f356, 0f37CBAC00, 0fBAB607ED;
	selp.f32 	%f360, 0fB94D4153, %f359, %p98;
	selp.f32 	%f361, 0f3C0885E4, 0f3D2AAABB, %p98;
	fma.rn.f32 	%f362, %f360, %f356, %f361;
	selp.f32 	%f363, 0fBE2AAAA8, 0fBEFFFFFF, %p98;
	fma.rn.f32 	%f364, %f362, %f356, %f363;
	fma.rn.f32 	%f365, %f364, %f358, %f357;
	and.b32  	%r689, %r687, 2;
	setp.eq.s32 	%p99, %r689, 0;
	mov.f32 	%f366, 0f00000000;
	sub.f32 	%f367, %f366, %f365;
	selp.f32 	%f368, %f365, %f367, %p99;
	mul.f32 	%f802, %f140, %f368;
	add.s32 	%r1273, %r1273, 1;
	setp.eq.s32 	%p100, %r1273, 100;
	@%p100 bra 	$L__BB3_303;
	bra.uni 	$L__BB3_211;
$L__BB3_228:
	setp.gt.u32 	%p13, %r2, 25;
	@%p13 bra 	$L__BB3_247;
	add.f32 	%f802, %f802, 0f41400000;
	mov.b32 	%r1282, 0;
	mov.u64 	%rd249, __cudart_i2opi_f;
$L__BB3_230:
	.pragma "nounroll";
	mul.f32 	%f299, %f802, 0f3F22F983;
	cvt.rni.s32.f32 	%r1290, %f299;
	cvt.rn.f32.s32 	%f300, %r1290;
	fma.rn.f32 	%f301, %f300, 0fBFC90FDA, %f802;
	fma.rn.f32 	%f302, %f300, 0fB3A22168, %f301;
	fma.rn.f32 	%f792, %f300, 0fA7C234C5, %f302;
	abs.f32 	%f148, %f802;
	setp.ltu.f32 	%p67, %f148, 0f47CE4780;
	mov.u32 	%r1286, %r1290;
	mov.f32 	%f791, %f792;
	@%p67 bra 	$L__BB3_238;
	setp.neu.f32 	%p68, %f148, 0f7F800000;
	@%p68 bra 	$L__BB3_233;
	mov.f32 	%f305, 0f00000000;
	mul.rn.f32 	%f791, %f802, %f305;
	mov.b32 	%r1286, 0;
	bra.uni 	$L__BB3_238;
$L__BB3_233:
	mov.b32 	%r353, %f802;
	shl.b32 	%r604, %r353, 8;
	or.b32  	%r354, %r604, -2147483648;
	mov.b64 	%rd549, 0;
	mov.b32 	%r1283, 0;
$L__BB3_234:
	.pragma "nounroll";
	mul.wide.u32 	%rd237, %r1283, 4;
	add.s64 	%rd239, %rd249, %rd237;
	ld.global.nc.u32 	%r605, [%rd239];
	mad.wide.u32 	%rd240, %r605, %r354, %rd549;
	shr.u64 	%rd549, %rd240, 32;
	add.s64 	%rd241, %rd8, %rd237;
	st.local.u32 	[%rd241], %rd240;
	add.s32 	%r1283, %r1283, 1;
	setp.ne.s32 	%p69, %r1283, 6;
	@%p69 bra 	$L__BB3_234;
	shr.u32 	%r606, %r353, 23;
	st.local.u32 	[%rd8+24], %rd549;
	and.b32  	%r357, %r606, 31;
	and.b32  	%r607, %r606, 224;
	add.s32 	%r608, %r607, -128;
	shr.u32 	%r609, %r608, 5;
	mul.wide.u32 	%rd242, %r609, 4;
	sub.s64 	%rd111, %rd8, %rd242;
	ld.local.u32 	%r1284, [%rd111+24];
	ld.local.u32 	%r1285, [%rd111+20];
	setp.eq.s32 	%p70, %r357, 0;
	@%p70 bra 	$L__BB3_237;
	shf.l.wrap.b32 	%r1284, %r1285, %r1284, %r357;
	ld.local.u32 	%r610, [%rd111+16];
	shf.l.wrap.b32 	%r1285, %r610, %r1285, %r357;
$L__BB3_237:
	shr.u32 	%r611, %r1284, 30;
	shf.l.wrap.b32 	%r612, %r1285, %r1284, 2;
	shl.b32 	%r613, %r1285, 2;
	shr.u32 	%r614, %r612, 31;
	add.s32 	%r615, %r614, %r611;
	neg.s32 	%r616, %r615;
	setp.lt.s32 	%p71, %r353, 0;
	selp.b32 	%r1286, %r616, %r615, %p71;
	xor.b32  	%r617, %r612, %r353;
	shr.s32 	%r618, %r612, 31;
	xor.b32  	%r619, %r618, %r612;
	xor.b32  	%r620, %r618, %r613;
	cvt.u64.u32 	%rd243, %r619;
	shl.b64 	%rd244, %rd243, 32;
	cvt.u64.u32 	%rd245, %r620;
	or.b64  	%rd246, %rd244, %rd245;
	cvt.rn.f64.s64 	%fd13, %rd246;
	mul.f64 	%fd14, %fd13, 0d3BF921FB54442D19;
	cvt.rn.f32.f64 	%f303, %fd14;
	neg.f32 	%f304, %f303;
	setp.lt.s32 	%p72, %r617, 0;
	selp.f32 	%f791, %f304, %f303, %p72;
$L__BB3_238:
	setp.ltu.f32 	%p73, %f148, 0f47CE4780;
	mul.rn.f32 	%f306, %f791, %f791;
	and.b32  	%r622, %r1286, 1;
	setp.eq.b32 	%p74, %r622, 1;
	selp.f32 	%f307, 0f3F800000, %f791, %p74;
	fma.rn.f32 	%f308, %f306, %f307, 0f00000000;
	fma.rn.f32 	%f309, %f306, 0f37CBAC00, 0fBAB607ED;
	selp.f32 	%f310, %f309, 0fB94D4153, %p74;
	selp.f32 	%f311, 0f3D2AAABB, 0f3C0885E4, %p74;
	fma.rn.f32 	%f312, %f310, %f306, %f311;
	selp.f32 	%f313, 0fBEFFFFFF, 0fBE2AAAA8, %p74;
	fma.rn.f32 	%f314, %f312, %f306, %f313;
	fma.rn.f32 	%f315, %f314, %f308, %f307;
	and.b32  	%r623, %r1286, 2;
	setp.eq.s32 	%p75, %r623, 0;
	mov.f32 	%f316, 0f00000000;
	sub.f32 	%f317, %f316, %f315;
	selp.f32 	%f152, %f315, %f317, %p75;
	@%p73 bra 	$L__BB3_246;
	setp.neu.f32 	%p76, %f148, 0f7F800000;
	@%p76 bra 	$L__BB3_241;
	mov.f32 	%f320, 0f00000000;
	mul.rn.f32 	%f792, %f802, %f320;
	mov.b32 	%r1290, 0;
	bra.uni 	$L__BB3_246;
$L__BB3_241:
	mov.b32 	%r366, %f802;
	shl.b32 	%r625, %r366, 8;
	or.b32  	%r367, %r625, -2147483648;
	mov.b64 	%rd550, 0;
	mov.b32 	%r1287, 0;
$L__BB3_242:
	.pragma "nounroll";
	mul.wide.u32 	%rd248, %r1287, 4;
	add.s64 	%rd250, %rd249, %rd248;
	ld.global.nc.u32 	%r626, [%rd250];
	mad.wide.u32 	%rd251, %r626, %r367, %rd550;
	shr.u64 	%rd550, %rd251, 32;
	add.s64 	%rd252, %rd7, %rd248;
	st.local.u32 	[%rd252], %rd251;
	add.s32 	%r1287, %r1287, 1;
	setp.ne.s32 	%p77, %r1287, 6;
	@%p77 bra 	$L__BB3_242;
	shr.u32 	%r627, %r366, 23;
	st.local.u32 	[%rd7+24], %rd550;
	and.b32  	%r370, %r627, 31;
	and.b32  	%r628, %r627, 224;
	add.s32 	%r629, %r628, -128;
	shr.u32 	%r630, %r629, 5;
	mul.wide.u32 	%rd253, %r630, 4;
	sub.s64 	%rd114, %rd7, %rd253;
	ld.local.u32 	%r1288, [%rd114+24];
	ld.local.u32 	%r1289, [%rd114+20];
	setp.eq.s32 	%p78, %r370, 0;
	@%p78 bra 	$L__BB3_245;
	shf.l.wrap.b32 	%r1288, %r1289, %r1288, %r370;
	ld.local.u32 	%r631, [%rd114+16];
	shf.l.wrap.b32 	%r1289, %r631, %r1289, %r370;
$L__BB3_245:
	shr.u32 	%r632, %r1288, 30;
	shf.l.wrap.b32 	%r633, %r1289, %r1288, 2;
	shl.b32 	%r634, %r1289, 2;
	shr.u32 	%r635, %r633, 31;
	add.s32 	%r636, %r635, %r632;
	neg.s32 	%r637, %r636;
	setp.lt.s32 	%p79, %r366, 0;
	selp.b32 	%r1290, %r637, %r636, %p79;
	xor.b32  	%r638, %r633, %r366;
	shr.s32 	%r639, %r633, 31;
	xor.b32  	%r640, %r639, %r633;
	xor.b32  	%r641, %r639, %r634;
	cvt.u64.u32 	%rd254, %r640;
	shl.b64 	%rd255, %rd254, 32;
	cvt.u64.u32 	%rd256, %r641;
	or.b64  	%rd257, %rd255, %rd256;
	cvt.rn.f64.s64 	%fd15, %rd257;
	mul.f64 	%fd16, %fd15, 0d3BF921FB54442D19;
	cvt.rn.f32.f64 	%f318, %fd16;
	neg.f32 	%f319, %f318;
	setp.lt.s32 	%p80, %r638, 0;
	selp.f32 	%f792, %f319, %f318, %p80;
$L__BB3_246:
	add.s32 	%r643, %r1290, 1;
	mul.rn.f32 	%f321, %f792, %f792;
	and.b32  	%r644, %r1290, 1;
	setp.eq.b32 	%p81, %r644, 1;
	selp.f32 	%f322, %f792, 0f3F800000, %p81;
	fma.rn.f32 	%f323, %f321, %f322, 0f00000000;
	fma.rn.f32 	%f324, %f321, 0f37CBAC00, 0fBAB607ED;
	selp.f32 	%f325, 0fB94D4153, %f324, %p81;
	selp.f32 	%f326, 0f3C0885E4, 0f3D2AAABB, %p81;
	fma.rn.f32 	%f327, %f325, %f321, %f326;
	selp.f32 	%f328, 0fBE2AAAA8, 0fBEFFFFFF, %p81;
	fma.rn.f32 	%f329, %f327, %f321, %f328;
	fma.rn.f32 	%f330, %f329, %f323, %f322;
	and.b32  	%r645, %r643, 2;
	setp.eq.s32 	%p82, %r645, 0;
	mov.f32 	%f331, 0f00000000;
	sub.f32 	%f332, %f331, %f330;
	selp.f32 	%f333, %f330, %f332, %p82;
	mul.f32 	%f802, %f152, %f333;
	add.s32 	%r1282, %r1282, 1;
	setp.eq.s32 	%p83, %r1282, 100;
	@%p83 bra 	$L__BB3_303;
	bra.uni 	$L__BB3_230;
$L__BB3_247:
	setp.gt.u32 	%p14, %r2, 27;
	@%p14 bra 	$L__BB3_266;
	add.f32 	%f802, %f802, 0f41500000;
	mov.b32 	%r1291, 0;
	mov.u64 	%rd227, __cudart_i2opi_f;
$L__BB3_249:
	.pragma "nounroll";
	mul.f32 	%f264, %f802, 0f3F22F983;
	cvt.rni.s32.f32 	%r1299, %f264;
	cvt.rn.f32.s32 	%f265, %r1299;
	fma.rn.f32 	%f266, %f265, 0fBFC90FDA, %f802;
	fma.rn.f32 	%f267, %f265, 0fB3A22168, %f266;
	fma.rn.f32 	%f795, %f265, 0fA7C234C5, %f267;
	abs.f32 	%f160, %f802;
	setp.ltu.f32 	%p50, %f160, 0f47CE4780;
	mov.u32 	%r1295, %r1299;
	mov.f32 	%f794, %f795;
	@%p50 bra 	$L__BB3_257;
	setp.neu.f32 	%p51, %f160, 0f7F800000;
	@%p51 bra 	$L__BB3_252;
	mov.f32 	%f270, 0f00000000;
	mul.rn.f32 	%f794, %f802, %f270;
	mov.b32 	%r1295, 0;
	bra.uni 	$L__BB3_257;
$L__BB3_252:
	mov.b32 	%r382, %f802;
	shl.b32 	%r560, %r382, 8;
	or.b32  	%r383, %r560, -2147483648;
	mov.b64 	%rd551, 0;
	mov.b32 	%r1292, 0;
$L__BB3_253:
	.pragma "nounroll";
	mul.wide.u32 	%rd215, %r1292, 4;
	add.s64 	%rd217, %rd227, %rd215;
	ld.global.nc.u32 	%r561, [%rd217];
	mad.wide.u32 	%rd218, %r561, %r383, %rd551;
	shr.u64 	%rd551, %rd218, 32;
	add.s64 	%rd219, %rd6, %rd215;
	st.local.u32 	[%rd219], %rd218;
	add.s32 	%r1292, %r1292, 1;
	setp.ne.s32 	%p52, %r1292, 6;
	@%p52 bra 	$L__BB3_253;
	shr.u32 	%r562, %r382, 23;
	st.local.u32 	[%rd6+24], %rd551;
	and.b32  	%r386, %r562, 31;
	and.b32  	%r563, %r562, 224;
	add.s32 	%r564, %r563, -128;
	shr.u32 	%r565, %r564, 5;
	mul.wide.u32 	%rd220, %r565, 4;
	sub.s64 	%rd117, %rd6, %rd220;
	ld.local.u32 	%r1293, [%rd117+24];
	ld.local.u32 	%r1294, [%rd117+20];
	setp.eq.s32 	%p53, %r386, 0;
	@%p53 bra 	$L__BB3_256;
	shf.l.wrap.b32 	%r1293, %r1294, %r1293, %r386;
	ld.local.u32 	%r566, [%rd117+16];
	shf.l.wrap.b32 	%r1294, %r566, %r1294, %r386;
$L__BB3_256:
	shr.u32 	%r567, %r1293, 30;
	shf.l.wrap.b32 	%r568, %r1294, %r1293, 2;
	shl.b32 	%r569, %r1294, 2;
	shr.u32 	%r570, %r568, 31;
	add.s32 	%r571, %r570, %r567;
	neg.s32 	%r572, %r571;
	setp.lt.s32 	%p54, %r382, 0;
	selp.b32 	%r1295, %r572, %r571, %p54;
	xor.b32  	%r573, %r568, %r382;
	shr.s32 	%r574, %r568, 31;
	xor.b32  	%r575, %r574, %r568;
	xor.b32  	%r576, %r574, %r569;
	cvt.u64.u32 	%rd221, %r575;
	shl.b64 	%rd222, %rd221, 32;
	cvt.u64.u32 	%rd223, %r576;
	or.b64  	%rd224, %rd222, %rd223;
	cvt.rn.f64.s64 	%fd9, %rd224;
	mul.f64 	%fd10, %fd9, 0d3BF921FB54442D19;
	cvt.rn.f32.f64 	%f268, %fd10;
	neg.f32 	%f269, %f268;
	setp.lt.s32 	%p55, %r573, 0;
	selp.f32 	%f794, %f269, %f268, %p55;
$L__BB3_257:
	setp.ltu.f32 	%p56, %f160, 0f47CE4780;
	mul.rn.f32 	%f271, %f794, %f794;
	and.b32  	%r578, %r1295, 1;
	setp.eq.b32 	%p57, %r578, 1;
	selp.f32 	%f272, 0f3F800000, %f794, %p57;
	fma.rn.f32 	%f273, %f271, %f272, 0f00000000;
	fma.rn.f32 	%f274, %f271, 0f37CBAC00, 0fBAB607ED;
	selp.f32 	%f275, %f274, 0fB94D4153, %p57;
	selp.f32 	%f276, 0f3D2AAABB, 0f3C0885E4, %p57;
	fma.rn.f32 	%f277, %f275, %f271, %f276;
	selp.f32 	%f278, 0fBEFFFFFF, 0fBE2AAAA8, %p57;
	fma.rn.f32 	%f279, %f277, %f271, %f278;
	fma.rn.f32 	%f280, %f279, %f273, %f272;
	and.b32  	%r579, %r1295, 2;
	setp.eq.s32 	%p58, %r579, 0;
	mov.f32 	%f281, 0f00000000;
	sub.f32 	%f282, %f281, %f280;
	selp.f32 	%f164, %f280, %f282, %p58;
	@%p56 bra 	$L__BB3_265;
	setp.neu.f32 	%p59, %f160, 0f7F800000;
	@%p59 bra 	$L__BB3_260;
	mov.f32 	%f285, 0f00000000;
	mul.rn.f32 	%f795, %f802, %f285;
	mov.b32 	%r1299, 0;
	bra.uni 	$L__BB3_265;
$L__BB3_260:
	mov.b32 	%r395, %f802;
	shl.b32 	%r581, %r395, 8;
	or.b32  	%r396, %r581, -2147483648;
	mov.b64 	%rd552, 0;
	mov.b32 	%r1296, 0;
$L__BB3_261:
	.pragma "nounroll";
	mul.wide.u32 	%rd226, %r1296, 4;
	add.s64 	%rd228, %rd227, %rd226;
	ld.global.nc.u32 	%r582, [%rd228];
	mad.wide.u32 	%rd229, %r582, %r396, %rd552;
	shr.u64 	%rd552, %rd229, 32;
	add.s64 	%rd230, %rd5, %rd226;
	st.local.u32 	[%rd230], %rd229;
	add.s32 	%r1296, %r1296, 1;
	setp.ne.s32 	%p60, %r1296, 6;
	@%p60 bra 	$L__BB3_261;
	shr.u32 	%r583, %r395, 23;
	st.local.u32 	[%rd5+24], %rd552;
	and.b32  	%r399, %r583, 31;
	and.b32  	%r584, %r583, 224;
	add.s32 	%r585, %r584, -128;
	shr.u32 	%r586, %r585, 5;
	mul.wide.u32 	%rd231, %r586, 4;
	sub.s64 	%rd120, %rd5, %rd231;
	ld.local.u32 	%r1297, [%rd120+24];
	ld.local.u32 	%r1298, [%rd120+20];
	setp.eq.s32 	%p61, %r399, 0;
	@%p61 bra 	$L__BB3_264;
	shf.l.wrap.b32 	%r1297, %r1298, %r1297, %r399;
	ld.local.u32 	%r587, [%rd120+16];
	shf.l.wrap.b32 	%r1298, %r587, %r1298, %r399;
$L__BB3_264:
	shr.u32 	%r588, %r1297, 30;
	shf.l.wrap.b32 	%r589, %r1298, %r1297, 2;
	shl.b32 	%r590, %r1298, 2;
	shr.u32 	%r591, %r589, 31;
	add.s32 	%r592, %r591, %r588;
	neg.s32 	%r593, %r592;
	setp.lt.s32 	%p62, %r395, 0;
	selp.b32 	%r1299, %r593, %r592, %p62;
	xor.b32  	%r594, %r589, %r395;
	shr.s32 	%r595, %r589, 31;
	xor.b32  	%r596, %r595, %r589;
	xor.b32  	%r597, %r595, %r590;
	cvt.u64.u32 	%rd232, %r596;
	shl.b64 	%rd233, %rd232, 32;
	cvt.u64.u32 	%rd234, %r597;
	or.b64  	%rd235, %rd233, %rd234;
	cvt.rn.f64.s64 	%fd11, %rd235;
	mul.f64 	%fd12, %fd11, 0d3BF921FB54442D19;
	cvt.rn.f32.f64 	%f283, %fd12;
	neg.f32 	%f284, %f283;
	setp.lt.s32 	%p63, %r594, 0;
	selp.f32 	%f795, %f284, %f283, %p63;
$L__BB3_265:
	add.s32 	%r599, %r1299, 1;
	mul.rn.f32 	%f286, %f795, %f795;
	and.b32  	%r600, %r1299, 1;
	setp.eq.b32 	%p64, %r600, 1;
	selp.f32 	%f287, %f795, 0f3F800000, %p64;
	fma.rn.f32 	%f288, %f286, %f287, 0f00000000;
	fma.rn.f32 	%f289, %f286, 0f37CBAC00, 0fBAB607ED;
	selp.f32 	%f290, 0fB94D4153, %f289, %p64;
	selp.f32 	%f291, 0f3C0885E4, 0f3D2AAABB, %p64;
	fma.rn.f32 	%f292, %f290, %f286, %f291;
	selp.f32 	%f293, 0fBE2AAAA8, 0fBEFFFFFF, %p64;
	fma.rn.f32 	%f294, %f292, %f286, %f293;
	fma.rn.f32 	%f295, %f294, %f288, %f287;
	and.b32  	%r601, %r599, 2;
	setp.eq.s32 	%p65, %r601, 0;
	mov.f32 	%f296, 0f00000000;
	sub.f32 	%f297, %f296, %f295;
	selp.f32 	%f298, %f295, %f297, %p65;
	mul.f32 	%f802, %f164, %f298;
	add.s32 	%r1291, %r1291, 1;
	setp.eq.s32 	%p66, %r1291, 100;
	@%p66 bra 	$L__BB3_303;
	bra.uni 	$L__BB3_249;
$L__BB3_266:
	setp.gt.u32 	%p15, %r2, 29;
	@%p15 bra 	$L__BB3_285;
	add.f32 	%f802, %f802, 0f41600000;
	mov.b32 	%r1300, 0;
	mov.u64 	%rd205, __cudart_i2opi_f;
$L__BB3_268:
	.pragma "nounroll";
	mul.f32 	%f229, %f802, 0f3F22F983;
	cvt.rni.s32.f32 	%r1308, %f229;
	cvt.rn.f32.s32 	%f230, %r1308;
	fma.rn.f32 	%f231, %f230, 0fBFC90FDA, %f802;
	fma.rn.f32 	%f232, %f230, 0fB3A22168, %f231;
	fma.rn.f32 	%f798, %f230, 0fA7C234C5, %f232;
	abs.f32 	%f172, %f802;
	setp.ltu.f32 	%p33, %f172, 0f47CE4780;
	mov.u32 	%r1304, %r1308;
	mov.f32 	%f797, %f798;
	@%p33 bra 	$L__BB3_276;
	setp.neu.f32 	%p34, %f172, 0f7F800000;
	@%p34 bra 	$L__BB3_271;
	mov.f32 	%f235, 0f00000000;
	mul.rn.f32 	%f797, %f802, %f235;
	mov.b32 	%r1304, 0;
	bra.uni 	$L__BB3_276;
$L__BB3_271:
	mov.b32 	%r411, %f802;
	shl.b32 	%r516, %r411, 8;
	or.b32  	%r412, %r516, -2147483648;
	mov.b64 	%rd553, 0;
	mov.b32 	%r1301, 0;
$L__BB3_272:
	.pragma "nounroll";
	mul.wide.u32 	%rd193, %r1301, 4;
	add.s64 	%rd195, %rd205, %rd193;
	ld.global.nc.u32 	%r517, [%rd195];
	mad.wide.u32 	%rd196, %r517, %r412, %rd553;
	shr.u64 	%rd553, %rd196, 32;
	add.s64 	%rd197, %rd4, %rd193;
	st.local.u32 	[%rd197], %rd196;
	add.s32 	%r1301, %r1301, 1;
	setp.ne.s32 	%p35, %r1301, 6;
	@%p35 bra 	$L__BB3_272;
	shr.u32 	%r518, %r411, 23;
	st.local.u32 	[%rd4+24], %rd553;
	and.b32  	%r415, %r518, 31;
	and.b32  	%r519, %r518, 224;
	add.s32 	%r520, %r519, -128;
	shr.u32 	%r521, %r520, 5;
	mul.wide.u32 	%rd198, %r521, 4;
	sub.s64 	%rd123, %rd4, %rd198;
	ld.local.u32 	%r1302, [%rd123+24];
	ld.local.u32 	%r1303, [%rd123+20];
	setp.eq.s32 	%p36, %r415, 0;
	@%p36 bra 	$L__BB3_275;
	shf.l.wrap.b32 	%r1302, %r1303, %r1302, %r415;
	ld.local.u32 	%r522, [%rd123+16];
	shf.l.wrap.b32 	%r1303, %r522, %r1303, %r415;
$L__BB3_275:
	shr.u32 	%r523, %r1302, 30;
	shf.l.wrap.b32 	%r524, %r1303, %r1302, 2;
	shl.b32 	%r525, %r1303, 2;
	shr.u32 	%r526, %r524, 31;
	add.s32 	%r527, %r526, %r523;
	neg.s32 	%r528, %r527;
	setp.lt.s32 	%p37, %r411, 0;
	selp.b32 	%r1304, %r528, %r527, %p37;
	xor.b32  	%r529, %r524, %r411;
	shr.s32 	%r530, %r524, 31;
	xor.b32  	%r531, %r530, %r524;
	xor.b32  	%r532, %r530, %r525;
	cvt.u64.u32 	%rd199, %r531;
	shl.b64 	%rd200, %rd199, 32;
	cvt.u64.u32 	%rd201, %r532;
	or.b64  	%rd202, %rd200, %rd201;
	cvt.rn.f64.s64 	%fd5, %rd202;
	mul.f64 	%fd6, %fd5, 0d3BF921FB54442D19;
	cvt.rn.f32.f64 	%f233, %fd6;
	neg.f32 	%f234, %f233;
	setp.lt.s32 	%p38, %r529, 0;
	selp.f32 	%f797, %f234, %f233, %p38;
$L__BB3_276:
	setp.ltu.f32 	%p39, %f172, 0f47CE4780;
	mul.rn.f32 	%f236, %f797, %f797;
	and.b32  	%r534, %r1304, 1;
	setp.eq.b32 	%p40, %r534, 1;
	selp.f32 	%f237, 0f3F800000, %f797, %p40;
	fma.rn.f32 	%f238, %f236, %f237, 0f00000000;
	fma.rn.f32 	%f239, %f236, 0f37CBAC00, 0fBAB607ED;
	selp.f32 	%f240, %f239, 0fB94D4153, %p40;
	selp.f32 	%f241, 0f3D2AAABB, 0f3C0885E4, %p40;
	fma.rn.f32 	%f242, %f240, %f236, %f241;
	selp.f32 	%f243, 0fBEFFFFFF, 0fBE2AAAA8, %p40;
	fma.rn.f32 	%f244, %f242, %f236, %f243;
	fma.rn.f32 	%f245, %f244, %f238, %f237;
	and.b32  	%r535, %r1304, 2;
	setp.eq.s32 	%p41, %r535, 0;
	mov.f32 	%f246, 0f00000000;
	sub.f32 	%f247, %f246, %f245;
	selp.f32 	%f176, %f245, %f247, %p41;
	@%p39 bra 	$L__BB3_284;
	setp.neu.f32 	%p42, %f172, 0f7F800000;
	@%p42 bra 	$L__BB3_279;
	mov.f32 	%f250, 0f00000000;
	mul.rn.f32 	%f798, %f802, %f250;
	mov.b32 	%r1308, 0;
	bra.uni 	$L__BB3_284;
$L__BB3_279:
	mov.b32 	%r424, %f802;
	shl.b32 	%r537, %r424, 8;
	or.b32  	%r425, %r537, -2147483648;
	mov.b64 	%rd554, 0;
	mov.b32 	%r1305, 0;
$L__BB3_280:
	.pragma "nounroll";
	mul.wide.u32 	%rd204, %r1305, 4;
	add.s64 	%rd206, %rd205, %rd204;
	ld.global.nc.u32 	%r538, [%rd206];
	mad.wide.u32 	%rd207, %r538, %r425, %rd554;
	shr.u64 	%rd554, %rd207, 32;
	add.s64 	%rd208, %rd3, %rd204;
	st.local.u32 	[%rd208], %rd207;
	add.s32 	%r1305, %r1305, 1;
	setp.ne.s32 	%p43, %r1305, 6;
	@%p43 bra 	$L__BB3_280;
	shr.u32 	%r539, %r424, 23;
	st.local.u32 	[%rd3+24], %rd554;
	and.b32  	%r428, %r539, 31;
	and.b32  	%r540, %r539, 224;
	add.s32 	%r541, %r540, -128;
	shr.u32 	%r542, %r541, 5;
	mul.wide.u32 	%rd209, %r542, 4;
	sub.s64 	%rd126, %rd3, %rd209;
	ld.local.u32 	%r1306, [%rd126+24];
	ld.local.u32 	%r1307, [%rd126+20];
	setp.eq.s32 	%p44, %r428, 0;
	@%p44 bra 	$L__BB3_283;
	shf.l.wrap.b32 	%r1306, %r1307, %r1306, %r428;
	ld.local.u32 	%r543, [%rd126+16];
	shf.l.wrap.b32 	%r1307, %r543, %r1307, %r428;
$L__BB3_283:
	shr.u32 	%r544, %r1306, 30;
	shf.l.wrap.b32 	%r545, %r1307, %r1306, 2;
	shl.b32 	%r546, %r1307, 2;
	shr.u32 	%r547, %r545, 31;
	add.s32 	%r548, %r547, %r544;
	neg.s32 	%r549, %r548;
	setp.lt.s32 	%p45, %r424, 0;
	selp.b32 	%r1308, %r549, %r548, %p45;
	xor.b32  	%r550, %r545, %r424;
	shr.s32 	%r551, %r545, 31;
	xor.b32  	%r552, %r551, %r545;
	xor.b32  	%r553, %r551, %r546;
	cvt.u64.u32 	%rd210, %r552;
	shl.b64 	%rd211, %rd210, 32;
	cvt.u64.u32 	%rd212, %r553;
	or.b64  	%rd213, %rd211, %rd212;
	cvt.rn.f64.s64 	%fd7, %rd213;
	mul.f64 	%fd8, %fd7, 0d3BF921FB54442D19;
	cvt.rn.f32.f64 	%f248, %fd8;
	neg.f32 	%f249, %f248;
	setp.lt.s32 	%p46, %r550, 0;
	selp.f32 	%f798, %f249, %f248, %p46;
$L__BB3_284:
	add.s32 	%r555, %r1308, 1;
	mul.rn.f32 	%f251, %f798, %f798;
	and.b32  	%r556, %r1308, 1;
	setp.eq.b32 	%p47, %r556, 1;
	selp.f32 	%f252, %f798, 0f3F800000, %p47;
	fma.rn.f32 	%f253, %f251, %f252, 0f00000000;
	fma.rn.f32 	%f254, %f251, 0f37CBAC00, 0fBAB607ED;
	selp.f32 	%f255, 0fB94D4153, %f254, %p47;
	selp.f32 	%f256, 0f3C0885E4, 0f3D2AAABB, %p47;
	fma.rn.f32 	%f257, %f255, %f251, %f256;
	selp.f32 	%f258, 0fBE2AAAA8, 0fBEFFFFFF, %p47;
	fma.rn.f32 	%f259, %f257, %f251, %f258;
	fma.rn.f32 	%f260, %f259, %f253, %f252;
	and.b32  	%r557, %r555, 2;
	setp.eq.s32 	%p48, %r557, 0;
	mov.f32 	%f261, 0f00000000;
	sub.f32 	%f262, %f261, %f260;
	selp.f32 	%f263, %f260, %f262, %p48;
	mul.f32 	%f802, %f176, %f263;
	add.s32 	%r1300, %r1300, 1;
	setp.eq.s32 	%p49, %r1300, 100;
	@%p49 bra 	$L__BB3_303;
	bra.uni 	$L__BB3_268;
$L__BB3_285:
	add.f32 	%f802, %f802, 0f41700000;
	mov.b32 	%r1309, 0;
	mov.u64 	%rd183, __cudart_i2opi_f;
$L__BB3_286:
	.pragma "nounroll";
	mul.f32 	%f194, %f802, 0f3F22F983;
	cvt.rni.s32.f32 	%r1317, %f194;
	cvt.rn.f32.s32 	%f195, %r1317;
	fma.rn.f32 	%f196, %f195, 0fBFC90FDA, %f802;
	fma.rn.f32 	%f197, %f195, 0fB3A22168, %f196;
	fma.rn.f32 	%f801, %f195, 0fA7C234C5, %f197;
	abs.f32 	%f184, %f802;
	setp.ltu.f32 	%p16, %f184, 0f47CE4780;
	mov.u32 	%r1313, %r1317;
	mov.f32 	%f800, %f801;
	@%p16 bra 	$L__BB3_294;
	setp.neu.f32 	%p17, %f184, 0f7F800000;
	@%p17 bra 	$L__BB3_289;
	mov.f32 	%f200, 0f00000000;
	mul.rn.f32 	%f800, %f802, %f200;
	mov.b32 	%r1313, 0;
	bra.uni 	$L__BB3_294;
$L__BB3_289:
	mov.b32 	%r440, %f802;
	shl.b32 	%r472, %r440, 8;
	or.b32  	%r441, %r472, -2147483648;
	mov.b64 	%rd555, 0;
	mov.b32 	%r1310, 0;
$L__BB3_290:
	.pragma "nounroll";
	mul.wide.u32 	%rd171, %r1310, 4;
	add.s64 	%rd173, %rd183, %rd171;
	ld.global.nc.u32 	%r473, [%rd173];
	mad.wide.u32 	%rd174, %r473, %r441, %rd555;
	shr.u64 	%rd555, %rd174, 32;
	add.s64 	%rd175, %rd2, %rd171;
	st.local.u32 	[%rd175], %rd174;
	add.s32 	%r1310, %r1310, 1;
	setp.ne.s32 	%p18, %r1310, 6;
	@%p18 bra 	$L__BB3_290;
	shr.u32 	%r474, %r440, 23;
	st.local.u32 	[%rd2+24], %rd555;
	and.b32  	%r444, %r474, 31;
	and.b32  	%r475, %r474, 224;
	add.s32 	%r476, %r475, -128;
	shr.u32 	%r477, %r476, 5;
	mul.wide.u32 	%rd176, %r477, 4;
	sub.s64 	%rd129, %rd2, %rd176;
	ld.local.u32 	%r1311, [%rd129+24];
	ld.local.u32 	%r1312, [%rd129+20];
	setp.eq.s32 	%p19, %r444, 0;
	@%p19 bra 	$L__BB3_293;
	shf.l.wrap.b32 	%r1311, %r1312, %r1311, %r444;
	ld.local.u32 	%r478, [%rd129+16];
	shf.l.wrap.b32 	%r1312, %r478, %r1312, %r444;
$L__BB3_293:
	shr.u32 	%r479, %r1311, 30;
	shf.l.wrap.b32 	%r480, %r1312, %r1311, 2;
	shl.b32 	%r481, %r1312, 2;
	shr.u32 	%r482, %r480, 31;
	add.s32 	%r483, %r482, %r479;
	neg.s32 	%r484, %r483;
	setp.lt.s32 	%p20, %r440, 0;
	selp.b32 	%r1313, %r484, %r483, %p20;
	xor.b32  	%r485, %r480, %r440;
	shr.s32 	%r486, %r480, 31;
	xor.b32  	%r487, %r486, %r480;
	xor.b32  	%r488, %r486, %r481;
	cvt.u64.u32 	%rd177, %r487;
	shl.b64 	%rd178, %rd177, 32;
	cvt.u64.u32 	%rd179, %r488;
	or.b64  	%rd180, %rd178, %rd179;
	cvt.rn.f64.s64 	%fd1, %rd180;
	mul.f64 	%fd2, %fd1, 0d3BF921FB54442D19;
	cvt.rn.f32.f64 	%f198, %fd2;
	neg.f32 	%f199, %f198;
	setp.lt.s32 	%p21, %r485, 0;
	selp.f32 	%f800, %f199, %f198, %p21;
$L__BB3_294:
	setp.ltu.f32 	%p22, %f184, 0f47CE4780;
	mul.rn.f32 	%f201, %f800, %f800;
	and.b32  	%r490, %r1313, 1;
	setp.eq.b32 	%p23, %r490, 1;
	selp.f32 	%f202, 0f3F800000, %f800, %p23;
	fma.rn.f32 	%f203, %f201, %f202, 0f00000000;
	fma.rn.f32 	%f204, %f201, 0f37CBAC00, 0fBAB607ED;
	selp.f32 	%f205, %f204, 0fB94D4153, %p23;
	selp.f32 	%f206, 0f3D2AAABB, 0f3C0885E4, %p23;
	fma.rn.f32 	%f207, %f205, %f201, %f206;
	selp.f32 	%f208, 0fBEFFFFFF, 0fBE2AAAA8, %p23;
	fma.rn.f32 	%f209, %f207, %f201, %f208;
	fma.rn.f32 	%f210, %f209, %f203, %f202;
	and.b32  	%r491, %r1313, 2;
	setp.eq.s32 	%p24, %r491, 0;
	mov.f32 	%f211, 0f00000000;
	sub.f32 	%f212, %f211, %f210;
	selp.f32 	%f188, %f210, %f212, %p24;
	@%p22 bra 	$L__BB3_302;
	setp.neu.f32 	%p25, %f184, 0f7F800000;
	@%p25 bra 	$L__BB3_297;
	mov.f32 	%f215, 0f00000000;
	mul.rn.f32 	%f801, %f802, %f215;
	mov.b32 	%r1317, 0;
	bra.uni 	$L__BB3_302;
$L__BB3_297:
	mov.b32 	%r453, %f802;
	shl.b32 	%r493, %r453, 8;
	or.b32  	%r454, %r493, -2147483648;
	mov.b64 	%rd556, 0;
	mov.b32 	%r1314, 0;
$L__BB3_298:
	.pragma "nounroll";
	mul.wide.u32 	%rd182, %r1314, 4;
	add.s64 	%rd184, %rd183, %rd182;
	ld.global.nc.u32 	%r494, [%rd184];
	mad.wide.u32 	%rd185, %r494, %r454, %rd556;
	shr.u64 	%rd556, %rd185, 32;
	add.s64 	%rd186, %rd1, %rd182;
	st.local.u32 	[%rd186], %rd185;
	add.s32 	%r1314, %r1314, 1;
	setp.ne.s32 	%p26, %r1314, 6;
	@%p26 bra 	$L__BB3_298;
	shr.u32 	%r495, %r453, 23;
	st.local.u32 	[%rd1+24], %rd556;
	and.b32  	%r457, %r495, 31;
	and.b32  	%r496, %r495, 224;
	add.s32 	%r497, %r496, -128;
	shr.u32 	%r498, %r497, 5;
	mul.wide.u32 	%rd187, %r498, 4;
	sub.s64 	%rd132, %rd1, %rd187;
	ld.local.u32 	%r1315, [%rd132+24];
	ld.local.u32 	%r1316, [%rd132+20];
	setp.eq.s32 	%p27, %r457, 0;
	@%p27 bra 	$L__BB3_301;
	shf.l.wrap.b32 	%r1315, %r1316, %r1315, %r457;
	ld.local.u32 	%r499, [%rd132+16];
	shf.l.wrap.b32 	%r1316, %r499, %r1316, %r457;
$L__BB3_301:
	shr.u32 	%r500, %r1315, 30;
	shf.l.wrap.b32 	%r501, %r1316, %r1315, 2;
	shl.b32 	%r502, %r1316, 2;
	shr.u32 	%r503, %r501, 31;
	add.s32 	%r504, %r503, %r500;
	neg.s32 	%r505, %r504;
	setp.lt.s32 	%p28, %r453, 0;
	selp.b32 	%r1317, %r505, %r504, %p28;
	xor.b32  	%r506, %r501, %r453;
	shr.s32 	%r507, %r501, 31;
	xor.b32  	%r508, %r507, %r501;
	xor.b32  	%r509, %r507, %r502;
	cvt.u64.u32 	%rd188, %r508;
	shl.b64 	%rd189, %rd188, 32;
	cvt.u64.u32 	%rd190, %r509;
	or.b64  	%rd191, %rd189, %rd190;
	cvt.rn.f64.s64 	%fd3, %rd191;
	mul.f64 	%fd4, %fd3, 0d3BF921FB54442D19;
	cvt.rn.f32.f64 	%f213, %fd4;
	neg.f32 	%f214, %f213;
	setp.lt.s32 	%p29, %r506, 0;
	selp.f32 	%f801, %f214, %f213, %p29;
$L__BB3_302:
	add.s32 	%r511, %r1317, 1;
	mul.rn.f32 	%f216, %f801, %f801;
	and.b32  	%r512, %r1317, 1;
	setp.eq.b32 	%p30, %r512, 1;
	selp.f32 	%f217, %f801, 0f3F800000, %p30;
	fma.rn.f32 	%f218, %f216, %f217, 0f00000000;
	fma.rn.f32 	%f219, %f216, 0f37CBAC00, 0fBAB607ED;
	selp.f32 	%f220, 0fB94D4153, %f219, %p30;
	selp.f32 	%f221, 0f3C0885E4, 0f3D2AAABB, %p30;
	fma.rn.f32 	%f222, %f220, %f216, %f221;
	selp.f32 	%f223, 0fBE2AAAA8, 0fBEFFFFFF, %p30;
	fma.rn.f32 	%f224, %f222, %f216, %f223;
	fma.rn.f32 	%f225, %f224, %f218, %f217;
	and.b32  	%r513, %r511, 2;
	setp.eq.s32 	%p31, %r513, 0;
	mov.f32 	%f226, 0f00000000;
	sub.f32 	%f227, %f226, %f225;
	selp.f32 	%f228, %f225, %f227, %p31;
	mul.f32 	%f802, %f188, %f228;
	add.s32 	%r1309, %r1309, 1;
	setp.ne.s32 	%p32, %r1309, 100;
	@%p32 bra 	$L__BB3_286;
$L__BB3_303:
	ld.param.u64 	%rd522, [_Z11divKernel16PfPKf_param_0];
	cvta.to.global.u64 	%rd519, %rd522;
	add.s64 	%rd521, %rd519, %rd168;
	st.global.f32 	[%rd521], %f802;
	ret;

}
	// .globl	_Z11divKernel32PfPKf
.visible .entry _Z11divKernel32PfPKf(
	.param .u64 .ptr .align 1 _Z11divKernel32PfPKf_param_0,
	.param .u64 .ptr .align 1 _Z11divKernel32PfPKf_param_1
)
{
	.local .align 4 .b8 	__local_depot4[28];
	.reg .b64 	%SP;
	.reg .b64 	%SPL;
	.reg .pred 	%p<576>;
	.reg .b32 	%r<2630>;
	.reg .b32 	%f<1603>;
	.reg .b64 	%rd<1101>;
	.reg .b64 	%fd<129>;

	mov.u64 	%SPL, __local_depot4;
	ld.param.u64 	%rd262, [_Z11divKernel32PfPKf_param_1];
	cvta.to.global.u64 	%rd263, %rd262;
	add.u64 	%rd1, %SPL, 0;
	add.u64 	%rd2, %SPL, 0;
	add.u64 	%rd3, %SPL, 0;
	add.u64 	%rd4, %SPL, 0;
	add.u64 	%rd5, %SPL, 0;
	add.u64 	%rd6, %SPL, 0;
	add.u64 	%rd7, %SPL, 0;
	add.u64 	%rd8, %SPL, 0;
	add.u64 	%rd9, %SPL, 0;
	add.u64 	%rd10, %SPL, 0;
	add.u64 	%rd11, %SPL, 0;
	add.u64 	%rd12, %SPL, 0;
	add.u64 	%rd13, %SPL, 0;
	add.u64 	%rd14, %SPL, 0;
	add.u64 	%rd15, %SPL, 0;
	add.u64 	%rd16, %SPL, 0;
	add.u64 	%rd17, %SPL, 0;
	add.u64 	%rd18, %SPL, 0;
	add.u64 	%rd19, %SPL, 0;
	add.u64 	%rd20, %SPL, 0;
	add.u64 	%rd21, %SPL, 0;
	add.u64 	%rd22, %SPL, 0;
	add.u64 	%rd23, %SPL, 0;
	add.u64 	%rd24, %SPL, 0;
	add.u64 	%rd25, %SPL, 0;
	add.u64 	%rd26, %SPL, 0;
	add.u64 	%rd27, %SPL, 0;
	add.u64 	%rd28, %SPL, 0;
	add.u64 	%rd29, %SPL, 0;
	add.u64 	%rd30, %SPL, 0;
	add.u64 	%rd31, %SPL, 0;
	add.u64 	%rd32, %SPL, 0;
	add.u64 	%rd33, %SPL, 0;
	add.u64 	%rd34, %SPL, 0;
	add.u64 	%rd35, %SPL, 0;
	add.u64 	%rd36, %SPL, 0;
	add.u64 	%rd37, %SPL, 0;
	add.u64 	%rd38, %SPL, 0;
	add.u64 	%rd39, %SPL, 0;
	add.u64 	%rd40, %SPL, 0;
	add.u64 	%rd41, %SPL, 0;
	add.u64 	%rd42, %SPL, 0;
	add.u64 	%rd43, %SPL, 0;
	add.u64 	%rd44, %SPL, 0;
	add.u64 	%rd45, %SPL, 0;
	add.u64 	%rd46, %SPL, 0;
	add.u64 	%rd47, %SPL, 0;
	add.u64 	%rd48, %SPL, 0;
	add.u64 	%rd49, %SPL, 0;
	add.u64 	%rd50, %SPL, 0;
	add.u64 	%rd51, %SPL, 0;
	add.u64 	%rd52, %SPL, 0;
	add.u64 	%rd53, %SPL, 0;
	add.u64 	%rd54, %SPL, 0;
	add.u64 	%rd55, %SPL, 0;
	add.u64 	%rd56, %SPL, 0;
	add.u64 	%rd57, %SPL, 0;
	add.u64 	%rd58, %SPL, 0;
	add.u64 	%rd59, %SPL, 0;
	add.u64 	%rd60, %SPL, 0;
	add.u64 	%rd61, %SPL, 0;
	add.u64 	%rd62, %SPL, 0;
	add.u64 	%rd63, %SPL, 0;
	add.u64 	%rd64, %SPL, 0;
	mov.u32 	%r931, %ctaid.x;
	mov.u32 	%r932, %ntid.x;
	mov.u32 	%r933, %tid.x;
	mad.lo.s32 	%r1, %r931, %r932, %r933;
	and.b32  	%r930, %r933, 31;
	mul.wide.s32 	%rd328, %r1, 4;
	add.s64 	%rd329, %rd263, %rd328;
	ld.global.f32 	%f1602, [%rd329];
	setp.gt.s32 	%p1, %r930, 15;
	@%p1 bra 	$L__BB4_28;
	setp.gt.s32 	%p17, %r930, 7;
	@%p17 bra 	$L__BB4_15;
	setp.gt.s32 	%p25, %r930, 3;
	@%p25 bra 	$L__BB4_9;
	setp.gt.s32 	%p29, %r930, 1;
	@%p29 bra 	$L__BB4_105;
	setp.eq.s32 	%p31, %r930, 0;
	@%p31 bra 	$L__BB4_5;
	bra.uni 	$L__BB4_69;
$L__BB4_5:
	mov.b32 	%r2342, 0;
	mov.u64 	%rd1022, __cudart_i2opi_f;
$L__BB4_6:
	.pragma "nounroll";
	mul.f32 	%f1471, %f1602, 0f3F22F983;
	cvt.rni.s32.f32 	%r2350, %f1471;
	cvt.rn.f32.s32 	%f1472, %r2350;
	fma.rn.f32 	%f1473, %f1472, 0fBFC90FDA, %f1602;
	fma.rn.f32 	%f1474, %f1472, 0fB3A22168, %f1473;
	fma.rn.f32 	%f1508, %f1472, 0fA7C234C5, %f1474;
	abs.f32 	%f4, %f1602;
	setp.ltu.f32 	%p559, %f4, 0f47CE4780;
	mov.u32 	%r2346, %r2350;
	mov.f32 	%f1507, %f1508;
	@%p559 bra 	$L__BB4_60;
	setp.neu.f32 	%p560, %f4, 0f7F800000;
	@%p560 bra 	$L__BB4_55;
	mov.f32 	%f1477, 0f00000000;
	mul.rn.f32 	%f1507, %f1602, %f1477;
	mov.b32 	%r2346, 0;
	bra.uni 	$L__BB4_60;
$L__BB4_9:
	setp.gt.s32 	%p26, %r930, 5;
	@%p26 bra 	$L__BB4_174;
	setp.eq.s32 	%p28, %r930, 4;
	@%p28 bra 	$L__BB4_11;
	bra.uni 	$L__BB4_138;
$L__BB4_11:
	add.f32 	%f1602, %f1602, 0f40800000;
	mov.b32 	%r2378, 0;
	mov.u64 	%rd937, __cudart_i2opi_f;
$L__BB4_12:
	.pragma "nounroll";
	mul.f32 	%f1331, %f1602, 0f3F22F983;
	cvt.rni.s32.f32 	%r2386, %f1331;
	cvt.rn.f32.s32 	%f1332, %r2386;
	fma.rn.f32 	%f1333, %f1332, 0fBFC90FDA, %f1602;
	fma.rn.f32 	%f1334, %f1332, 0fB3A22168, %f1333;
	fma.rn.f32 	%f1520, %f1332, 0fA7C234C5, %f1334;
	abs.f32 	%f52, %f1602;
	setp.ltu.f32 	%p491, %f52, 0f47CE4780;
	mov.u32 	%r2382, %r2386;
	mov.f32 	%f1519, %f1520;
	@%p491 bra 	$L__BB4_129;
	setp.neu.f32 	%p492, %f52, 0f7F800000;
	@%p492 bra 	$L__BB4_124;
	mov.f32 	%f1337, 0f00000000;
	mul.rn.f32 	%f1519, %f1602, %f1337;
	mov.b32 	%r2382, 0;
	bra.uni 	$L__BB4_129;
$L__BB4_15:
	setp.gt.s32 	%p18, %r930, 11;
	@%p18 bra 	$L__BB4_22;
	setp.gt.s32 	%p22, %r930, 9;
	@%p22 bra 	$L__BB4_243;
	setp.eq.s32 	%p24, %r930, 8;
	@%p24 bra 	$L__BB4_18;
	bra.uni 	$L__BB4_207;
$L__BB4_18:
	add.f32 	%f1602, %f1602, 0f41000000;
	mov.b32 	%r2414, 0;
	mov.u64 	%rd849, __cudart_i2opi_f;
$L__BB4_19:
	.pragma "nounroll";
	mul.f32 	%f1191, %f1602, 0f3F22F983;
	cvt.rni.s32.f32 	%r2422, %f1191;
	cvt.rn.f32.s32 	%f1192, %r2422;
	fma.rn.f32 	%f1193, %f1192, 0fBFC90FDA, %f1602;
	fma.rn.f32 	%f1194, %f1192, 0fB3A22168, %f1193;
	fma.rn.f32 	%f1532, %f1192, 0fA7C234C5, %f1194;
	abs.f32 	%f100, %f1602;
	setp.ltu.f32 	%p423, %f100, 0f47CE4780;
	mov.u32 	%r2418, %r2422;
	mov.f32 	%f1531, %f1532;
	@%p423 bra 	$L__BB4_198;
	setp.neu.f32 	%p424, %f100, 0f7F800000;
	@%p424 bra 	$L__BB4_193;
	mov.f32 	%f1197, 0f00000000;
	mul.rn.f32 	%f1531, %f1602, %f1197;
	mov.b32 	%r2418, 0;
	bra.uni 	$L__BB4_198;
$L__BB4_22:
	setp.gt.s32 	%p19, %r930, 13;
	@%p19 bra 	$L__BB4_312;
	setp.eq.s32 	%p21, %r930, 12;
	@%p21 bra 	$L__BB4_24;
	bra.uni 	$L__BB4_276;
$L__BB4_24:
	add.f32 	%f1602, %f1602, 0f41400000;
	mov.b32 	%r2450, 0;
	mov.u64 	%rd761, __cudart_i2opi_f;
$L__BB4_25:
	.pragma "nounroll";
	mul.f32 	%f1051, %f1602, 0f3F22F983;
	cvt.rni.s32.f32 	%r2458, %f1051;
	cvt.rn.f32.s32 	%f1052, %r2458;
	fma.rn.f32 	%f1053, %f1052, 0fBFC90FDA, %f1602;
	fma.rn.f32 	%f1054, %f1052, 0fB3A22168, %f1053;
	fma.rn.f32 	%f1544, %f1052, 0fA7C234C5, %f1054;
	abs.f32 	%f148, %f1602;
	setp.ltu.f32 	%p355, %f148, 0f47CE4780;
	mov.u32 	%r2454, %r2458;
	mov.f32 	%f1543, %f1544;
	@%p355 bra 	$L__BB4_267;
	setp.neu.f32 	%p356, %f148, 0f7F800000;
	@%p356 bra 	$L__BB4_262;
	mov.f32 	%f1057, 0f00000000;
	mul.rn.f32 	%f1543, %f1602, %f1057;
	mov.b32 	%r2454, 0;
	bra.uni 	$L__BB4_267;
$L__BB4_28:
	setp.gt.s32 	%p2, %r930, 23;
	@%p2 bra 	$L__BB4_42;
	setp.gt.s32 	%p10, %r930, 19;
	@%p10 bra 	$L__BB4_36;
	setp.gt.s32 	%p14, %r930, 17;
	@%p14 bra 	$L__BB4_381;
	setp.eq.s32 	%p16, %r930, 16;
	@%p16 bra 	$L__BB4_32;
	bra.uni 	$L__BB4_345;
$L__BB4_32:
	add.f32 	%f1602, %f1602, 0f41800000;
	mov.b32 	%r2486, 0;
	mov.u64 	%rd673, __cudart_i2opi_f;
$L__BB4_33:
	.pragma "nounroll";
	mul.f32 	%f911, %f1602, 0f3F22F983;
	cvt.rni.s32.f32 	%r2494, %f911;
	cvt.rn.f32.s32 	%f912, %r2494;
	fma.rn.f32 	%f913, %f912, 0fBFC90FDA, %f1602;
	fma.rn.f32 	%f914, %f912, 0fB3A22168, %f913;
	fma.rn.f32 	%f1556, %f912, 0fA7C234C5, %f914;
	abs.f32 	%f196, %f1602;
	setp.ltu.f32 	%p287, %f196, 0f47CE4780;
	mov.u32 	%r2490, %r2494;
	mov.f32 	%f1555, %f1556;
	@%p287 bra 	$L__BB4_336;
	setp.neu.f32 	%p288, %f196, 0f7F800000;
	@%p288 bra 	$L__BB4_331;
	mov.f32 	%f917, 0f00000000;
	mul.rn.f32 	%f1555, %f1602, %f917;
	mov.b32 	%r2490, 0;
	bra.uni 	$L__BB4_336;
$L__BB4_36:
	setp.gt.s32 	%p11, %r930, 21;
	@%p11 bra 	$L__BB4_450;
	setp.eq.s32 	%p13, %r930, 20;
	@%p13 bra 	$L__BB4_38;
	bra.uni 	$L__BB4_414;
$L__BB4_38:
	add.f32 	%f1602, %f1602, 0f41A00000;
	mov.b32 	%r2522, 0;
	mov.u64 	%rd585, __cudart_i2opi_f;
$L__BB4_39:
	.pragma "nounroll";
	mul.f32 	%f771, %f1602, 0f3F22F983;
	cvt.rni.s32.f32 	%r2530, %f771;
	cvt.rn.f32.s32 	%f772, %r2530;
	fma.rn.f32 	%f773, %f772, 0fBFC90FDA, %f1602;
	fma.rn.f32 	%f774, %f772, 0fB3A22168, %f773;
	fma.rn.f32 	%f1568, %f772, 0fA7C234C5, %f774;
	abs.f32 	%f244, %f1602;
	setp.ltu.f32 	%p219, %f244, 0f47CE4780;
	mov.u32 	%r2526, %r2530;
	mov.f32 	%f1567, %f1568;
	@%p219 bra 	$L__BB4_405;
	setp.neu.f32 	%p220, %f244, 0f7F800000;
	@%p220 bra 	$L__BB4_400;
	mov.f32 	%f777, 0f00000000;
	mul.rn.f32 	%f1567, %f1602, %f777;
	mov.b32 	%r2526, 0;
	bra.uni 	$L__BB4_405;
$L__BB4_42:
	setp.gt.s32 	%p3, %r930, 27;
	@%p3 bra 	$L__BB4_49;
	setp.gt.s32 	%p7, %r930, 25;
	@%p7 bra 	$L__BB4_519;
	setp.eq.s32 	%p9, %r930, 24;
	@%p9 bra 	$L__BB4_45;
	bra.uni 	$L__BB4_483;
$L__BB4_45:
	add.f32 	%f1602, %f1602, 0f41C00000;
	mov.b32 	%r2558, 0;
	mov.u64 	%rd497, __cudart_i2opi_f;
$L__BB4_46:
	.pragma "nounroll";
	mul.f32 	%f631, %f1602, 0f3F22F983;
	cvt.rni.s32.f32 	%r2566, %f631;
	cvt.rn.f32.s32 	%f632, %r2566;
	fma.rn.f32 	%f633, %f632, 0fBFC90FDA, %f1602;
	fma.rn.f32 	%f634, %f632, 0fB3A22168, %f633;
	fma.rn.f32 	%f1580, %f632, 0fA7C234C5, %f634;
	abs.f32 	%f292, %f1602;
	setp.ltu.f32 	%p151, %f292, 0f47CE4780;
	mov.u32 	%r2562, %r2566;
	mov.f32 	%f1579, %f1580;
	@%p151 bra 	$L__BB4_474;
	setp.neu.f32 	%p152, %f292, 0f7F800000;
	@%p152 bra 	$L__BB4_469;
	mov.f32 	%f637, 0f00000000;
	mul.rn.f32 	%f1579, %f1602, %f637;
	mov.b32 	%r2562, 0;
	bra.uni 	$L__BB4_474;
$L__BB4_49:
	setp.gt.s32 	%p4, %r930, 29;
	@%p4 bra 	$L__BB4_588;
	setp.eq.s32 	%p6, %r930, 28;
	@%p6 bra 	$L__BB4_51;
	bra.uni 	$L__BB4_552;
$L__BB4_51:
	add.f32 	%f1602, %f1602, 0f41E00000;
	mov.b32 	%r2594, 0;
	mov.u64 	%rd409, __cudart_i2opi_f;
$L__BB4_52:
	.pragma "nounroll";
	mul.f32 	%f491, %f1602, 0f3F22F983;
	cvt.rni.s32.f32 	%r2602, %f491;
	cvt.rn.f32.s32 	%f492, %r2602;
	fma.rn.f32 	%f493, %f492, 0fBFC90FDA, %f1602;
	fma.rn.f32 	%f494, %f492, 0fB3A22168, %f493;
	fma.rn.f32 	%f1592, %f492, 0fA7C234C5, %f494;
	abs.f32 	%f340, %f1602;
	setp.ltu.f32 	%p83, %f340, 0f47CE4780;
	mov.u32 	%r2598, %r2602;
	mov.f32 	%f1591, %f1592;
	@%p83 bra 	$L__BB4_543;
	setp.neu.f32 	%p84, %f340, 0f7F800000;
	@%p84 bra 	$L__BB4_538;
	mov.f32 	%f497, 0f00000000;
	mul.rn.f32 	%f1591, %f1602, %f497;
	mov.b32 	%r2598, 0;
	bra.uni 	$L__BB4_543;
$L__BB4_55:
	mov.b32 	%r4, %f1602;
	shl.b32 	%r2300, %r4, 8;
	or.b32  	%r5, %r2300, -2147483648;
	mov.b64 	%rd1037, 0;
	mov.b32 	%r2343, 0;
	mov.u64 	%rd1035, %rd1022;
	mov.u64 	%rd1036, %rd64;
$L__BB4_56:
	.pragma "nounroll";
	ld.global.nc.u32 	%r2301, [%rd1035];
	mad.wide.u32 	%rd1014, %r2301, %r5, %rd1037;
	shr.u64 	%rd1037, %rd1014, 32;
	st.local.u32 	[%rd1036], %rd1014;
	add.s32 	%r2343, %r2343, 1;
	add.s64 	%rd1036, %rd1036, 4;
	add.s64 	%rd1035, %rd1035, 4;
	setp.ne.s32 	%p561, %r2343, 6;
	@%p561 bra 	$L__BB4_56;
	shr.u32 	%r2302, %r4, 23;
	st.local.u32 	[%rd64+24], %rd1037;
	and.b32  	%r8, %r2302, 31;
	and.b32  	%r2303, %r2302, 224;
	add.s32 	%r2304, %r2303, -128;
	shr.u32 	%r2305, %r2304, 5;
	mul.wide.u32 	%rd1015, %r2305, 4;
	sub.s64 	%rd71, %rd64, %rd1015;
	ld.local.u32 	%r2344, [%rd71+24];
	ld.local.u32 	%r2345, [%rd71+20];
	setp.eq.s32 	%p562, %r8, 0;
	@%p562 bra 	$L__BB4_59;
	shf.l.wrap.b32 	%r2344, %r2345, %r2344, %r8;
	ld.local.u32 	%r2306, [%rd71+16];
	shf.l.wrap.b32 	%r2345, %r2306, %r2345, %r8;
$L__BB4_59:
	shr.u32 	%r2307, %r2344, 30;
	shf.l.wrap.b32 	%r2308, %r2345, %r2344, 2;
	shl.b32 	%r2309, %r2345, 2;
	shr.u32 	%r2310, %r2308, 31;
	add.s32 	%r2311, %r2310, %r2307;
	neg.s32 	%r2312, %r2311;
	setp.lt.s32 	%p563, %r4, 0;
	selp.b32 	%r2346, %r2312, %r2311, %p563;
	xor.b32  	%r2313, %r2308, %r4;
	shr.s32 	%r2314, %r2308, 31;
	xor.b32  	%r2315, %r2314, %r2308;
	xor.b32  	%r2316, %r2314, %r2309;
	cvt.u64.u32 	%rd1016, %r2315;
	shl.b64 	%rd1017, %rd1016, 32;
	cvt.u64.u32 	%rd1018, %r2316;
	or.b64  	%rd1019, %rd1017, %rd1018;
	cvt.rn.f64.s64 	%fd125, %rd1019;
	mul.f64 	%fd126, %fd125, 0d3BF921FB54442D19;
	cvt.rn.f32.f64 	%f1475, %fd126;
	neg.f32 	%f1476, %f1475;
	setp.lt.s32 	%p564, %r2313, 0;
	selp.f32 	%f1507, %f1476, %f1475, %p564;
$L__BB4_60:
	setp.ltu.f32 	%p565, %f4, 0f47CE4780;
	mul.rn.f32 	%f1478, %f1507, %f1507;
	and.b32  	%r2318, %r2346, 1;
	setp.eq.b32 	%p566, %r2318, 1;
	selp.f32 	%f1479, 0f3F800000, %f1507, %p566;
	fma.rn.f32 	%f1480, %f1478, %f1479, 0f00000000;
	fma.rn.f32 	%f1481, %f1478, 0f37CBAC00, 0fBAB607ED;
	selp.f32 	%f1482, %f1481, 0fB94D4153, %p566;
	selp.f32 	%f1483, 0f3D2AAABB, 0f3C0885E4, %p566;
	fma.rn.f32 	%f1484, %f1482, %f1478, %f1483;
	selp.f32 	%f1485, 0fBEFFFFFF, 0fBE2AAAA8, %p566;
	fma.rn.f32 	%f1486, %f1484, %f1478, %f1485;
	fma.rn.f32 	%f1487, %f1486, %f1480, %f1479;
	and.b32  	%r2319, %r2346, 2;
	setp.eq.s32 	%p567, %r2319, 0;
	mov.f32 	%f1488, 0f00000000;
	sub.f32 	%f1489, %f1488, %f1487;
	selp.f32 	%f8, %f1487, %f1489, %p567;
	@%p565 bra 	$L__BB4_68;
	setp.neu.f32 	%p568, %f4, 0f7F800000;
	@%p568 bra 	$L__BB4_63;
	mov.f32 	%f1492, 0f00000000;
	mul.rn.f32 	%f1508, %f1602, %f1492;
	mov.b32 	%r2350, 0;
	bra.uni 	$L__BB4_68;
$L__BB4_63:
	mov.b32 	%r17, %f1602;
	shl.b32 	%r2321, %r17, 8;
	or.b32  	%r18, %r2321, -2147483648;
	mov.b64 	%rd1038, 0;
	mov.b32 	%r2347, 0;
$L__BB4_64:
	.pragma "nounroll";
	mul.wide.u32 	%rd1021, %r2347, 4;
	add.s64 	%rd1023, %rd1022, %rd1021;
	ld.global.nc.u32 	%r2322, [%rd1023];
	mad.wide.u32 	%rd1024, %r2322, %r18, %rd1038;
	shr.u64 	%rd1038, %rd1024, 32;
	add.s64 	%rd1025, %rd63, %rd1021;
	st.local.u32 	[%rd1025], %rd1024;
	add.s32 	%r2347, %r2347, 1;
	setp.ne.s32 	%p569, %r2347, 6;
	@%p569 bra 	$L__BB4_64;
	shr.u32 	%r2323, %r17, 23;
	st.local.u32 	[%rd63+24], %rd1038;
	and.b32  	%r21, %r2323, 31;
	and.b32  	%r2324, %r2323, 224;
	add.s32 	%r2325, %r2324, -128;
	shr.u32 	%r2326, %r2325, 5;
	mul.wide.u32 	%rd1026, %r2326, 4;
	sub.s64 	%rd74, %rd63, %rd1026;
	ld.local.u32 	%r2348, [%rd74+24];
	ld.local.u32 	%r2349, [%rd74+20];
	setp.eq.s32 	%p570, %r21, 0;
	@%p570 bra 	$L__BB4_67;
	shf.l.wrap.b32 	%r2348, %r2349, %r2348, %r21;
	ld.local.u32 	%r2327, [%rd74+16];
	shf.l.wrap.b32 	%r2349, %r2327, %r2349, %r21;
$L__BB4_67:
	shr.u32 	%r2328, %r2348, 30;
	shf.l.wrap.b32 	%r2329, %r2349, %r2348, 2;
	shl.b32 	%r2330, %r2349, 2;
	shr.u32 	%r2331, %r2329, 31;
	add.s32 	%r2332, %r2331, %r2328;
	neg.s32 	%r2333, %r2332;
	setp.lt.s32 	%p571, %r17, 0;
	selp.b32 	%r2350, %r2333, %r2332, %p571;
	xor.b32  	%r2334, %r2329, %r17;
	shr.s32 	%r2335, %r2329, 31;
	xor.b32  	%r2336, %r2335, %r2329;
	xor.b32  	%r2337, %r2335, %r2330;
	cvt.u64.u32 	%rd1027, %r2336;
	shl.b64 	%rd1028, %rd1027, 32;
	cvt.u64.u32 	%rd1029, %r2337;
	or.b64  	%rd1030, %rd1028, %rd1029;
	cvt.rn.f64.s64 	%fd127, %rd1030;
	mul.f64 	%fd128, %fd127, 0d3BF921FB54442D19;
	cvt.rn.f32.f64 	%f1490, %fd128;
	neg.f32 	%f1491, %f1490;
	setp.lt.s32 	%p572, %r2334, 0;
	selp.f32 	%f1508, %f1491, %f1490, %p572;
$L__BB4_68:
	add.s32 	%r2339, %r2350, 1;
	mul.rn.f32 	%f1493, %f1508, %f1508;
	and.b32  	%r2340, %r2350, 1;
	setp.eq.b32 	%p573, %r2340, 1;
	selp.f32 	%f1494, %f1508, 0f3F800000, %p573;
	fma.rn.f32 	%f1495, %f1493, %f1494, 0f00000000;
	fma.rn.f32 	%f1496, %f1493, 0f37CBAC00, 0fBAB607ED;
	selp.f32 	%f1497, 0fB94D4153, %f1496, %p573;
	selp.f32 	%f1498, 0f3C0885E4, 0f3D2AAABB, %p573;
	fma.rn.f32 	%f1499, %f1497, %f1493, %f1498;
	selp.f32 	%f1500, 0fBE2AAAA8, 0fBEFFFFFF, %p573;
	fma.rn.f32 	%f1501, %f1499, %f1493, %f1500;
	fma.rn.f32 	%f1502, %f1501, %f1495, %f1494;
	and.b32  	%r2341, %r2339, 2;
	setp.eq.s32 	%p574, %r2341, 0;
	mov.f32 	%f1503, 0f00000000;
	sub.f32 	%f1504, %f1503, %f1502;
	selp.f32 	%f1505, %f1502, %f1504, %p574;
	mul.f32 	%f1602, %f8, %f1505;
	add.s32 	%r2342, %r2342, 1;
	setp.eq.s32 	%p575, %r2342, 100;
	@%p575 bra 	$L__BB4_607;
	bra.uni 	$L__BB4_6;
$L__BB4_69:
	add.f32 	%f1602, %f1602, 0f3F800000;
	mov.b32 	%r2351, 0;
	mov.u64 	%rd1003, __cudart_i2opi_f;
$L__BB4_70:
	.pragma "nounroll";
	mul.f32 	%f1436, %f1602, 0f3F22F983;
	cvt.rni.s32.f32 	%r2359, %f1436;
	cvt.rn.f32.s32 	%f1437, %r2359;
	fma.rn.f32 	%f1438, %f1437, 0fBFC90FDA, %f1602;
	fma.rn.f32 	%f1439, %f1437, 0fB3A22168, %f1438;
	fma.rn.f32 	%f1511, %f1437, 0fA7C234C5, %f1439;
	abs.f32 	%f16, %f1602;
	setp.ltu.f32 	%p542, %f16, 0f47CE4780;
	mov.u32 	%r2355, %r2359;
	mov.f32 	%f1510, %f1511;
	@%p542 bra 	$L__BB4_78;
	setp.neu.f32 	%p543, %f16, 0f7F800000;
	@%p543 bra 	$L__BB4_73;
	mov.f32 	%f1442, 0f00000000;
	mul.rn.f32 	%f1510, %f1602, %f1442;
	mov.b32 	%r2355, 0;
	bra.uni 	$L__BB4_78;
$L__BB4_73:
	mov.b32 	%r33, %f1602;
	shl.b32 	%r2256, %r33, 8;
	or.b32  	%r34, %r2256, -2147483648;
	mov.b64 	%rd1039, 0;
	mov.b32 	%r2352, 0;
$L__BB4_74:
	.pragma "nounroll";
	mul.wide.u32 	%rd991, %r2352, 4;
	add.s64 	%rd993, %rd1003, %rd991;
	ld.global.nc.u32 	%r2257, [%rd993];
	mad.wide.u32 	%rd994, %r2257, %r34, %rd1039;
	shr.u64 	%rd1039, %rd994, 32;
	add.s64 	%rd995, %rd62, %rd991;
	st.local.u32 	[%rd995], %rd994;
	add.s32 	%r2352, %r2352, 1;
	setp.ne.s32 	%p544, %r2352, 6;
	@%p544 bra 	$L__BB4_74;
	shr.u32 	%r2258, %r33, 23;
	st.local.u32 	[%rd62+24], %rd1039;
	and.b32  	%r37, %r2258, 31;
	and.b32  	%r2259, %r2258, 224;
	add.s32 	%r2260, %r2259, -128;
	shr.u32 	%r2261, %r2260, 5;
	mul.wide.u32 	%rd996, %r2261, 4;
	sub.s64 	%rd77, %rd62, %rd996;
	ld.local.u32 	%r2353, [%rd77+24];
	ld.local.u32 	%r2354, [%rd77+20];
	setp.eq.s32 	%p545, %r37, 0;
	@%p545 bra 	$L__BB4_77;
	shf.l.wrap.b32 	%r2353, %r2354, %r2353, %r37;
	ld.local.u32 	%r2262, [%rd77+16];
	shf.l.wrap.b32 	%r2354, %r2262, %r2354, %r37;
$L__BB4_77:
	shr.u32 	%r2263, %r2353, 30;
	shf.l.wrap.b32 	%r2264, %r2354, %r2353, 2;
	shl.b32 	%r2265, %r2354, 2;
	shr.u32 	%r2266, %r2264, 31;
	add.s32 	%r2267, %r2266, %r2263;
	neg.s32 	%r2268, %r2267;
	setp.lt.s32 	%p546, %r33, 0;
	selp.b32 	%r2355, %r2268, %r2267, %p546;
	xor.b32  	%r2269, %r2264, %r33;
	shr.s32 	%r2270, %r2264, 31;
	xor.b32  	%r2271, %r2270, %r2264;
	xor.b32  	%r2272, %r2270, %r2265;
	cvt.u64.u32 	%rd997, %r2271;
	shl.b64 	%rd998, %rd997, 32;
	cvt.u64.u32 	%rd999, %r2272;
	or.b64  	%rd1000, %rd998, %rd999;
	cvt.rn.f64.s64 	%fd121, %rd1000;
	mul.f64 	%fd122, %fd121, 0d3BF921FB54442D19;
	cvt.rn.f32.f64 	%f1440, %fd122;
	neg.f32 	%f1441, %f1440;
	setp.lt.s32 	%p547, %r2269, 0;
	selp.f32 	%f1510, %f1441, %f1440, %p547;
$L__BB4_78:
	setp.ltu.f32 	%p548, %f16, 0f47CE4780;
	mul.rn.f32 	%f1443, %f1510, %f1510;
	and.b32  	%r2274, %r2355, 1;
	setp.eq.b32 	%p549, %r2274, 1;
	selp.f32 	%f1444, 0f3F800000, %f1510, %p549;
	fma.rn.f32 	%f1445, %f1443, %f1444, 0f00000000;
	fma.rn.f32 	%f1446, %f1443, 0f37CBAC00, 0fBAB607ED;
	selp.f32 	%f1447, %f1446, 0fB94D4153, %p549;
	selp.f32 	%f1448, 0f3D2AAABB, 0f3C0885E4, %p549;
	fma.rn.f32 	%f1449, %f1447, %f1443, %f1448;
	selp.f32 	%f1450, 0fBEFFFFFF, 0fBE2AAAA8, %p549;
	fma.rn.f32 	%f1451, %f1449, %f1443, %f1450;
	fma.rn.f32 	%f1452, %f1451, %f1445, %f1444;
	and.b32  	%r2275, %r2355, 2;
	setp.eq.s32 	%p550, %r2275, 0;
	mov.f32 	%f1453, 0f00000000;
	sub.f32 	%f1454, %f1453, %f1452;
	selp.f32 	%f20, %f1452, %f1454, %p550;
	@%p548 bra 	$L__BB4_86;
	setp.neu.f32 	%p551, %f16, 0f7F800000;
	@%p551 bra 	$L__BB4_81;
	mov.f32 	%f1457, 0f00000000;
	mul.rn.f32 	%f1511, %f1602, %f1457;
	mov.b32 	%r2359, 0;
	bra.uni 	$L__BB4_86;
$L__BB4_81:
	mov.b32 	%r46, %f1602;
	shl.b32 	%r2277, %r46, 8;
	or.b32  	%r47, %r2277, -2147483648;
	mov.b64 	%rd1040, 0;
	mov.b32 	%r2356, 0;
$L__BB4_82:
	.pragma "nounroll";
	mul.wide.u32 	%rd1002, %r2356, 4;
	add.s64 	%rd1004, %rd1003, %rd1002;
	ld.global.nc.u32 	%r2278, [%rd1004];
	mad.wide.u32 	%rd1005, %r2278, %r47, %rd1040;
	shr.u64 	%rd1040, %rd1005, 32;
	add.s64 	%rd1006, %rd61, %rd1002;
	st.local.u32 	[%rd1006], %rd1005;
	add.s32 	%r2356, %r2356, 1;
	setp.ne.s32 	%p552, %r2356, 6;
	@%p552 bra 	$L__BB4_82;
	shr.u32 	%r2279, %r46, 23;
	st.local.u32 	[%rd61+24], %rd1040;
	and.b32  	%r50, %r2279, 31;
	and.b32  	%r2280, %r2279, 224;
	add.s32 	%r2281, %r2280, -128;
	shr.u32 	%r2282, %r2281, 5;
	mul.wide.u32 	%rd1007, %r2282, 4;
	sub.s64 	%rd80, %rd61, %rd1007;
	ld.local.u32 	%r2357, [%rd80+24];
	ld.local.u32 	%r2358, [%rd80+20];
	setp.eq.s32 	%p553, %r50, 0;
	@%p553 bra 	$L__BB4_85;
	shf.l.wrap.b32 	%r2357, %r2358, %r2357, %r50;
	ld.local.u32 	%r2283, [%rd80+16];
	shf.l.wrap.b32 	%r2358, %r2283, %r2358, %r50;
$L__BB4_85:
	shr.u32 	%r2284, %r2357, 30;
	shf.l.wrap.b32 	%r2285, %r2358, %r2357, 2;
	shl.b32 	%r2286, %r2358, 2;
	shr.u32 	%r2287, %r2285, 31;
	add.s32 	%r2288, %r2287, %r2284;
	neg.s32 	%r2289, %r2288;
	setp.lt.s32 	%p554, %r46, 0;
	selp.b32 	%r2359, %r2289, %r2288, %p554;
	xor.b32  	%r2290, %r2285, %r46;
	shr.s32 	%r2291, %r2285, 31;
	xor.b32  	%r2292, %r2291, %r2285;
	xor.b32  	%r2293, %r2291, %r2286;
	cvt.u64.u32 	%rd1008, %r2292;
	shl.b64 	%rd1009, %rd1008, 32;
	cvt.u64.u32 	%rd1010, %r2293;
	or.b64  	%rd1011, %rd1009, %rd1010;
	cvt.rn.f64.s64 	%fd123, %rd1011;
	mul.f64 	%fd124, %fd123, 0d3BF921FB54442D19;
	cvt.rn.f32.f64 	%f1455, %fd124;
	neg.f32 	%f1456, %f1455;
	setp.lt.s32 	%p555, %r2290, 0;
	selp.f32 	%f1511, %f1456, %f1455, %p555;
$L__BB4_86:
	add.s32 	%r2295, %r2359, 1;
	mul.rn.f32 	%f1458, %f1511, %f1511;
	and.b32  	%r2296, %r2359, 1;
	setp.eq.b32 	%p556, %r2296, 1;
	selp.f32 	%f1459, %f1511, 0f3F800000, %p556;
	fma.rn.f32 	%f1460, %f1458, %f1459, 0f00000000;
	fma.rn.f32 	%f1461, %f1458, 0f37CBAC00, 0fBAB607ED;
	selp.f32 	%f1462, 0fB94D4153, %f1461, %p556;
	selp.f32 	%f1463, 0f3C0885E4, 0f3D2AAABB, %p556;
	fma.rn.f32 	%f1464, %f1462, %f1458, %f1463;
	selp.f32 	%f1465, 0fBE2AAAA8, 0fBEFFFFFF, %p556;
	fma.rn.f32 	%f1466, %f1464, %f1458, %f1465;
	fma.rn.f32 	%f1467, %f1466, %f1460, %f1459;
	and.b32  	%r2297, %r2295, 2;
	setp.eq.s32 	%p557, %r2297, 0;
	mov.f32 	%f1468, 0f00000000;
	sub.f32 	%f1469, %f1468, %f1467;
	selp.f32 	%f1470, %f1467, %f1469, %p557;
	mul.f32 	%f1602, %f20, %f1470;
	add.s32 	%r2351, %r2351, 1;
	setp.eq.s32 	%p558, %r2351, 100;
	@%p558 bra 	$L__BB4_607;
	bra.uni 	$L__BB4_70;
$L__BB4_87:
	add.f32 	%f1602, %f1602, 0f40000000;
	mov.b32 	%r2360, 0;
	mov.u64 	%rd981, __cudart_i2opi_f;
$L__BB4_88:
	.pragma "nounroll";
	mul.f32 	%f1401, %f1602, 0f3F22F983;
	cvt.rni.s32.f32 	%r2368, %f1401;
	cvt.rn.f32.s32 	%f1402, %r2368;
	fma.rn.f32 	%f1403, %f1402, 0fBFC90FDA, %f1602;
	fma.rn.f32 	%f1404, %f1402, 0fB3A22168, %f1403;
	fma.rn.f32 	%f1514, %f1402, 0fA7C234C5, %f1404;
	abs.f32 	%f28, %f1602;
	setp.ltu.f32 	%p525, %f28, 0f47CE4780;
	mov.u32 	%r2364, %r2368;
	mov.f32 	%f1513, %f1514;
	@%p525 bra 	$L__BB4_96;
	setp.neu.f32 	%p526, %f28, 0f7F800000;
	@%p526 bra 	$L__BB4_91;
	mov.f32 	%f1407, 0f00000000;
	mul.rn.f32 	%f1513, %f1602, %f1407;
	mov.b32 	%r2364, 0;
	bra.uni 	$L__BB4_96;
$L__BB4_91:
	mov.b32 	%r62, %f1602;
	shl.b32 	%r2212, %r62, 8;
	or.b32  	%r63, %r2212, -2147483648;
	mov.b64 	%rd1041, 0;
	mov.b32 	%r2361, 0;
$L__BB4_92:
	.pragma "nounroll";
	mul.wide.u32 	%rd969, %r2361, 4;
	add.s64 	%rd971, %rd981, %rd969;
	ld.global.nc.u32 	%r2213, [%rd971];
	mad.wide.u32 	%rd972, %r2213, %r63, %rd1041;
	shr.u64 	%rd1041, %rd972, 32;
	add.s64 	%rd973, %rd60, %rd969;
	st.local.u32 	[%rd973], %rd972;
	add.s32 	%r2361, %r2361, 1;
	setp.ne.s32 	%p527, %r2361, 6;
	@%p527 bra 	$L__BB4_92;
	shr.u32 	%r2214, %r62, 23;
	st.local.u32 	[%rd60+24], %rd1041;
	and.b32  	%r66, %r2214, 31;
	and.b32  	%r2215, %r2214, 224;
	add.s32 	%r2216, %r2215, -128;
	shr.u32 	%r2217, %r2216, 5;
	mul.wide.u32 	%rd974, %r2217, 4;
	sub.s64 	%rd83, %rd60, %rd974;
	ld.local.u32 	%r2362, [%rd83+24];
	ld.local.u32 	%r2363, [%rd83+20];
	setp.eq.s32 	%p528, %r66, 0;
	@%p528 bra 	$L__BB4_95;
	shf.l.wrap.b32 	%r2362, %r2363, %r2362, %r66;
	ld.local.u32 	%r2218, [%rd83+16];
	shf.l.wrap.b32 	%r2363, %r2218, %r2363, %r66;
$L__BB4_95:
	shr.u32 	%r2219, %r2362, 30;
	shf.l.wrap.b32 	%r2220, %r2363, %r2362, 2;
	shl.b32 	%r2221, %r2363, 2;
	shr.u32 	%r2222, %r2220, 31;
	add.s32 	%r2223, %r2222, %r2219;
	neg.s32 	%r2224, %r2223;
	setp.lt.s32 	%p529, %r62, 0;
	selp.b32 	%r2364, %r2224, %r2223, %p529;
	xor.b32  	%r2225, %r2220, %r62;
	shr.s32 	%r2226, %r2220, 31;
	xor.b32  	%r2227, %r2226, %r2220;
	xor.b32  	%r2228, %r2226, %r2221;
	cvt.u64.u32 	%rd975, %r2227;
	shl.b64 	%rd976, %rd975, 32;
	cvt.u64.u32 	%rd977, %r2228;
	or.b64  	%rd978, %rd976, %rd977;
	cvt.rn.f64.s64 	%fd117, %rd978;
	mul.f64 	%fd118, %fd117, 0d3BF921FB54442D19;
	cvt.rn.f32.f64 	%f1405, %fd118;
	neg.f32 	%f1406, %f1405;
	setp.lt.s32 	%p530, %r2225, 0;
	selp.f32 	%f1513, %f1406, %f1405, %p530;
$L__BB4_96:
	setp.ltu.f32 	%p531, %f28, 0f47CE4780;
	mul.rn.f32 	%f1408, %f1513, %f1513;
	and.b32  	%r2230, %r2364, 1;
	setp.eq.b32 	%p532, %r2230, 1;
	selp.f32 	%f1409, 0f3F800000, %f1513, %p532;
	fma.rn.f32 	%f1410, %f1408, %f1409, 0f00000000;
	fma.rn.f32 	%f1411, %f1408, 0f37CBAC00, 0fBAB607ED;
	selp.f32 	%f1412, %f1411, 0fB94D4153, %p532;
	selp.f32 	%f1413, 0f3D2AAABB, 0f3C0885E4, %p532;
	fma.rn.f32 	%f1414, %f1412, %f1408, %f1413;
	selp.f32 	%f1415, 0fBEFFFFFF, 0fBE2AAAA8, %p532;
	fma.rn.f32 	%f1416, %f1414, %f1408, %f1415;
	fma.rn.f32 	%f1417, %f1416, %f1410, %f1409;
	and.b32  	%r2231, %r2364, 2;
	setp.eq.s32 	%p533, %r2231, 0;
	mov.f32 	%f1418, 0f00000000;
	sub.f32 	%f1419, %f1418, %f1417;
	selp.f32 	%f32, %f1417, %f1419, %p533;
	@%p531 bra 	$L__BB4_104;
	setp.neu.f32 	%p534, %f28, 0f7F800000;
	@%p534 bra 	$L__BB4_99;
	mov.f32 	%f1422, 0f00000000;
	mul.rn.f32 	%f1514, %f1602, %f1422;
	mov.b32 	%r2368, 0;
	bra.uni 	$L__BB4_104;
$L__BB4_99:
	mov.b32 	%r75, %f1602;
	shl.b32 	%r2233, %r75, 8;
	or.b32  	%r76, %r2233, -2147483648;
	mov.b64 	%rd1042, 0;
	mov.b32 	%r2365, 0;
$L__BB4_100:
	.pragma "nounroll";
	mul.wide.u32 	%rd980, %r2365, 4;
	add.s64 	%rd982, %rd981, %rd980;
	ld.global.nc.u32 	%r2234, [%rd982];
	mad.wide.u32 	%rd983, %r2234, %r76, %rd1042;
	shr.u64 	%rd1042, %rd983, 32;
	add.s64 	%rd984, %rd59, %rd980;
	st.local.u32 	[%rd984], %rd983;
	add.s32 	%r2365, %r2365, 1;
	setp.ne.s32 	%p535, %r2365, 6;
	@%p535 bra 	$L__BB4_100;
	shr.u32 	%r2235, %r75, 23;
	st.local.u32 	[%rd59+24], %rd1042;
	and.b32  	%r79, %r2235, 31;
	and.b32  	%r2236, %r2235, 224;
	add.s32 	%r2237, %r2236, -128;
	shr.u32 	%r2238, %r2237, 5;
	mul.wide.u32 	%rd985, %r2238, 4;
	sub.s64 	%rd86, %rd59, %rd985;
	ld.local.u32 	%r2366, [%rd86+24];
	ld.local.u32 	%r2367, [%rd86+20];
	setp.eq.s32 	%p536, %r79, 0;
	@%p536 bra 	$L__BB4_103;
	shf.l.wrap.b32 	%r2366, %r2367, %r2366, %r79;
	ld.local.u32 	%r2239, [%rd86+16];
	shf.l.wrap.b32 	%r2367, %r2239, %r2367, %r79;
$L__BB4_103:
	shr.u32 	%r2240, %r2366, 30;
	shf.l.wrap.b32 	%r2241, %r2367, %r2366, 2;
	shl.b32 	%r2242, %r2367, 2;
	shr.u32 	%r2243, %r2241, 31;
	add.s32 	%r2244, %r2243, %r2240;
	neg.s32 	%r2245, %r2244;
	setp.lt.s32 	%p537, %r75, 0;
	selp.b32 	%r2368, %r2245, %r2244, %p537;
	xor.b32  	%r2246, %r2241, %r75;
	shr.s32 	%r2247, %r2241, 31;
	xor.b32  	%r2248, %r2247, %r2241;
	xor.b32  	%r2249, %r2247, %r2242;
	cvt.u64.u32 	%rd986, %r2248;
	shl.b64 	%rd987, %rd986, 32;
	cvt.u64.u32 	%rd988, %r2249;
	or.b64  	%rd989, %rd987, %rd988;
	cvt.rn.f64.s64 	%fd119, %rd989;
	mul.f64 	%fd120, %fd119, 0d3BF921FB54442D19;
	cvt.rn.f32.f64 	%f1420, %fd120;
	neg.f32 	%f1421, %f1420;
	setp.lt.s32 	%p538, %r2246, 0;
	selp.f32 	%f1514, %f1421, %f1420, %p538;
$L__BB4_104:
	add.s32 	%r2251, %r2368, 1;
	mul.rn.f32 	%f1423, %f1514, %f1514;
	and.b32  	%r2252, %r2368, 1;
	setp.eq.b32 	%p539, %r2252, 1;
	selp.f32 	%f1424, %f1514, 0f3F800000, %p539;
	fma.rn.f32 	%f1425, %f1423, %f1424, 0f00000000;
	fma.rn.f32 	%f1426, %f1423, 0f37CBAC00, 0fBAB607ED;
	selp.f32 	%f1427, 0fB94D4153, %f1426, %p539;
	selp.f32 	%f1428, 0f3C0885E4, 0f3D2AAABB, %p539;
	fma.rn.f32 	%f1429, %f1427, %f1423, %f1428;
	selp.f32 	%f1430, 0fBE2AAAA8, 0fBEFFFFFF, %p539;
	fma.rn.f32 	%f1431, %f1429, %f1423, %f1430;
	fma.rn.f32 	%f1432, %f1431, %f1425, %f1424;
	and.b32  	%r2253, %r2251, 2;
	setp.eq.s32 	%p540, %r2253, 0;
	mov.f32 	%f1433, 0f00000000;
	sub.f32 	%f1434, %f1433, %f1432;
	selp.f32 	%f1435, %f1432, %f1434, %p540;
	mul.f32 	%f1602, %f32, %f1435;
	add.s32 	%r2360, %r2360, 1;
	setp.eq.s32 	%p541, %r2360, 100;
	@%p541 bra 	$L__BB4_607;
	bra.uni 	$L__BB4_88;
$L__BB4_105:
	setp.eq.s32 	%p30, %r930, 2;
	@%p30 bra 	$L__BB4_87;
	add.f32 	%f1602, %f1602, 0f40400000;
	mov.b32 	%r2369, 0;
	mov.u64 	%rd959, __cudart_i2opi_f;
$L__BB4_107:
	.pragma "nounroll";
	mul.f32 	%f1366, %f1602, 0f3F22F983;
	cvt.rni.s32.f32 	%r2377, %f1366;
	cvt.rn.f32.s32 	%f1367, %r2377;
	fma.rn.f32 	%f1368, %f1367, 0fBFC90FDA, %f1602;
	fma.rn.f32 	%f1369, %f1367, 0fB3A22168, %f1368;
	fma.rn.f32 	%f1517, %f1367, 0fA7C234C5, %f1369;
	abs.f32 	%f40, %f1602;
	setp.ltu.f32 	%p508, %f40, 0f47CE4780;
	mov.u32 	%r2373, %r2377;
	mov.f32 	%f1516, %f1517;
	@%p508 bra 	$L__BB4_115;
	setp.neu.f32 	%p509, %f40, 0f7F800000;
	@%p509 bra 	$L__BB4_110;
	mov.f32 	%f1372, 0f00000000;
	mul.rn.f32 	%f1516, %f1602, %f1372;
	mov.b32 	%r2373, 0;
	bra.uni 	$L__BB4_115;
$L__BB4_110:
	mov.b32 	%r91, %f1602;
	shl.b32 	%r2168, %r91, 8;
	or.b32  	%r92, %r2168, -2147483648;
	mov.b64 	%rd1043, 0;
	mov.b32 	%r2370, 0;
$L__BB4_111:
	.pragma "nounroll";
	mul.wide.u32 	%rd947, %r2370, 4;
	add.s64 	%rd949, %rd959, %rd947;
	ld.global.nc.u32 	%r2169, [%rd949];
	mad.wide.u32 	%rd950, %r2169, %r92, %rd1043;
	shr.u64 	%rd1043, %rd950, 32;
	add.s64 	%rd951, %rd58, %rd947;
	st.local.u32 	[%rd951], %rd950;
	add.s32 	%r2370, %r2370, 1;
	setp.ne.s32 	%p510, %r2370, 6;
	@%p510 bra 	$L__BB4_111;
	shr.u32 	%r2170, %r91, 23;
	st.local.u32 	[%rd58+24], %rd1043;
	and.b32  	%r95, %r2170, 31;
	and.b32  	%r2171, %r2170, 224;
	add.s32 	%r2172, %r2171, -128;
	shr.u32 	%r2173, %r2172, 5;
	mul.wide.u32 	%rd952, %r2173, 4;
	sub.s64 	%rd89, %rd58, %rd952;
	ld.local.u32 	%r2371, [%rd89+24];
	ld.local.u32 	%r2372, [%rd89+20];
	setp.eq.s32 	%p511, %r95, 0;
	@%p511 bra 	$L__BB4_114;
	shf.l.wrap.b32 	%r2371, %r2372, %r2371, %r95;
	ld.local.u32 	%r2174, [%rd89+16];
	shf.l.wrap.b32 	%r2372, %r2174, %r2372, %r95;
$L__BB4_114:
	shr.u32 	%r2175, %r2371, 30;
	shf.l.wrap.b32 	%r2176, %r2372, %r2371, 2;
	shl.b32 	%r2177, %r2372, 2;
	shr.u32 	%r2178, %r2176, 31;
	add.s32 	%r2179, %r2178, %r2175;
	neg.s32 	%r2180, %r2179;
	setp.lt.s32 	%p512, %r91, 0;
	selp.b32 	%r2373, %r2180, %r2179, %p512;
	xor.b32  	%r2181, %r2176, %r91;
	shr.s32 	%r2182, %r2176, 31;
	xor.b32  	%r2183, %r2182, %r2176;
	xor.b32  	%r2184, %r2182, %r2177;
	cvt.u64.u32 	%rd953, %r2183;
	shl.b64 	%rd954, %rd953, 32;
	cvt.u64.u32 	%rd955, %r2184;
	or.b64  	%rd956, %rd954, %rd955;
	cvt.rn.f64.s64 	%fd113, %rd956;
	mul.f64 	%fd114, %fd113, 0d3BF921FB54442D19;
	cvt.rn.f32.f64 	%f1370, %fd114;
	neg.f32 	%f1371, %f1370;
	setp.lt.s32 	%p513, %r2181, 0;
	selp.f32 	%f1516, %f1371, %f1370, %p513;
$L__BB4_115:
	setp.ltu.f32 	%p514, %f40, 0f47CE4780;
	mul.rn.f32 	%f1373, %f1516, %f1516;
	and.b32  	%r2186, %r2373, 1;
	setp.eq.b32 	%p515, %r2186, 1;
	selp.f32 	%f1374, 0f3F800000, %f1516, %p515;
	fma.rn.f32 	%f1375, %f1373, %f1374, 0f00000000;
	fma.rn.f32 	%f1376, %f1373, 0f37CBAC00, 0fBAB607ED;
	selp.f32 	%f1377, %f1376, 0fB94D4153, %p515;
	selp.f32 	%f1378, 0f3D2AAABB, 0f3C0885E4, %p515;
	fma.rn.f32 	%f1379, %f1377, %f1373, %f1378;
	selp.f32 	%f1380, 0fBEFFFFFF, 0fBE2AAAA8, %p515;
	fma.rn.f32 	%f1381, %f1379, %f1373, %f1380;
	fma.rn.f32 	%f1382, %f1381, %f1375, %f1374;
	and.b32  	%r2187, %r2373, 2;
	setp.eq.s32 	%p516, %r2187, 0;
	mov.f32 	%f1383, 0f00000000;
	sub.f32 	%f1384, %f1383, %f1382;
	selp.f32 	%f44, %f1382, %f1384, %p516;
	@%p514 bra 	$L__BB4_123;
	setp.neu.f32 	%p517, %f40, 0f7F800000;
	@%p517 bra 	$L__BB4_118;
	mov.f32 	%f1387, 0f00000000;
	mul.rn.f32 	%f1517, %f1602, %f1387;
	mov.b32 	%r2377, 0;
	bra.uni 	$L__BB4_123;
$L__BB4_118:
	mov.b32 	%r104, %f1602;
	shl.b32 	%r2189, %r104, 8;
	or.b32  	%r105, %r2189, -2147483648;
	mov.b64 	%rd1044, 0;
	mov.b32 	%r2374, 0;
$L__BB4_119:
	.pragma "nounroll";
	mul.wide.u32 	%rd958, %r2374, 4;
	add.s64 	%rd960, %rd959, %rd958;
	ld.global.nc.u32 	%r2190, [%rd960];
	mad.wide.u32 	%rd961, %r2190, %r105, %rd1044;
	shr.u64 	%rd1044, %rd961, 32;
	add.s64 	%rd962, %rd57, %rd958;
	st.local.u32 	[%rd962], %rd961;
	add.s32 	%r2374, %r2374, 1;
	setp.ne.s32 	%p518, %r2374, 6;
	@%p518 bra 	$L__BB4_119;
	shr.u32 	%r2191, %r104, 23;
	st.local.u32 	[%rd57+24], %rd1044;
	and.b32  	%r108, %r2191, 31;
	and.b32  	%r2192, %r2191, 224;
	add.s32 	%r2193, %r2192, -128;
	shr.u32 	%r2194, %r2193, 5;
	mul.wide.u32 	%rd963, %r2194, 4;
	sub.s64 	%rd92, %rd57, %rd963;
	ld.local.u32 	%r2375, [%rd92+24];
	ld.local.u32 	%r2376, [%rd92+20];
	setp.eq.s32 	%p519, %r108, 0;
	@%p519 bra 	$L__BB4_122;
	shf.l.wrap.b32 	%r2375, %r2376, %r2375, %r108;
	ld.local.u32 	%r2195, [%rd92+16];
	shf.l.wrap.b32 	%r2376, %r2195, %r2376, %r108;
$L__BB4_122:
	shr.u32 	%r2196, %r2375, 30;
	shf.l.wrap.b32 	%r2197, %r2376, %r2375, 2;
	shl.b32 	%r2198, %r2376, 2;
	shr.u32 	%r2199, %r2197, 31;
	add.s32 	%r2200, %r2199, %r2196;
	neg.s32 	%r2201, %r2200;
	setp.lt.s32 	%p520, %r104, 0;
	selp.b32 	%r2377, %r2201, %r2200, %p520;
	xor.b32  	%r2202, %r2197, %r104;
	shr.s32 	%r2203, %r2197, 31;
	xor.b32  	%r2204, %r2203, %r2197;
	xor.b32  	%r2205, %r2203, %r2198;
	cvt.u64.u32 	%rd964, %r2204;
	shl.b64 	%rd965, %rd964, 32;
	cvt.u64.u32 	%rd966, %r2205;
	or.b64  	%rd967, %rd965, %rd966;
	cvt.rn.f64.s64 	%fd115, %rd967;
	mul.f64 	%fd116, %fd115, 0d3BF921FB54442D19;
	cvt.rn.f32.f64 	%f1385, %fd116;
	neg.f32 	%f1386, %f1385;
	setp.lt.s32 	%p521, %r2202, 0;
	selp.f32 	%f1517, %f1386, %f1385, %p521;
$L__BB4_123:
	add.s32 	%r2207, %r2377, 1;
	mul.rn.f32 	%f1388, %f1517, %f1517;
	and.b32  	%r2208, %r2377, 1;
	setp.eq.b32 	%p522, %r2208, 1;
	selp.f32 	%f1389, %f1517, 0f3F800000, %p522;
	fma.rn.f32 	%f1390, %f1388, %f1389, 0f00000000;
	fma.rn.f32 	%f1391, %f1388, 0f37CBAC00, 0fBAB607ED;
	selp.f32 	%f1392, 0fB94D4153, %f1391, %p522;
	selp.f32 	%f1393, 0f3C0885E4, 0f3D2AAABB, %p522;
	fma.rn.f32 	%f1394, %f1392, %f1388, %f1393;
	selp.f32 	%f1395, 0fBE2AAAA8, 0fBEFFFFFF, %p522;
	fma.rn.f32 	%f1396, %f1394, %f1388, %f1395;
	fma.rn.f32 	%f1397, %f1396, %f1390, %f1389;
	and.b32  	%r2209, %r2207, 2;
	setp.eq.s32 	%p523, %r2209, 0;
	mov.f32 	%f1398, 0f00000000;
	sub.f32 	%f1399, %f1398, %f1397;
	selp.f32 	%f1400, %f1397, %f1399, %p523;
	mul.f32 	%f1602, %f44, %f1400;
	add.s32 	%r2369, %r2369, 1;
	setp.eq.s32 	%p524, %r2369, 100;
	@%p524 bra 	$L__BB4_607;
	bra.uni 	$L__BB4_107;
$L__BB4_124:
	mov.b32 	%r120, %f1602;
	shl.b32 	%r2124, %r120, 8;
	or.b32  	%r121, %r2124, -2147483648;
	mov.b64 	%rd1045, 0;
	mov.b32 	%r2379, 0;
$L__BB4_125:
	.pragma "nounroll";
	mul.wide.u32 	%rd925, %r2379, 4;
	add.s64 	%rd927, %rd937, %rd925;
	ld.global.nc.u32 	%r2125, [%rd927];
	mad.wide.u32 	%rd928, %r2125, %r121, %rd1045;
	shr.u64 	%rd1045, %rd928, 32;
	add.s64 	%rd929, %rd56, %rd925;
	st.local.u32 	[%rd929], %rd928;
	add.s32 	%r2379, %r2379, 1;
	setp.ne.s32 	%p493, %r2379, 6;
	@%p493 bra 	$L__BB4_125;
	shr.u32 	%r2126, %r120, 23;
	st.local.u32 	[%rd56+24], %rd1045;
	and.b32  	%r124, %r2126, 31;
	and.b32  	%r2127, %r2126, 224;
	add.s32 	%r2128, %r2127, -128;
	shr.u32 	%r2129, %r2128, 5;
	mul.wide.u32 	%rd930, %r2129, 4;
	sub.s64 	%rd95, %rd56, %rd930;
	ld.local.u32 	%r2380, [%rd95+24];
	ld.local.u32 	%r2381, [%rd95+20];
	setp.eq.s32 	%p494, %r124, 0;
	@%p494 bra 	$L__BB4_128;
	shf.l.wrap.b32 	%r2380, %r2381, %r2380, %r124;
	ld.local.u32 	%r2130, [%rd95+16];
	shf.l.wrap.b32 	%r2381, %r2130, %r2381, %r124;
$L__BB4_128:
	shr.u32 	%r2131, %r2380, 30;
	shf.l.wrap.b32 	%r2132, %r2381, %r2380, 2;
	shl.b32 	%r2133, %r2381, 2;
	shr.u32 	%r2134, %r2132, 31;
	add.s32 	%r2135, %r2134, %r2131;
	neg.s32 	%r2136, %r2135;
	setp.lt.s32 	%p495, %r120, 0;
	selp.b32 	%r2382, %r2136, %r2135, %p495;
	xor.b32  	%r2137, %r2132, %r120;
	shr.s32 	%r2138, %r2132, 31;
	xor.b32  	%r2139, %r2138, %r2132;
	xor.b32  	%r2140, %r2138, %r2133;
	cvt.u64.u32 	%rd931, %r2139;
	shl.b64 	%rd932, %rd931, 32;
	cvt.u64.u32 	%rd933, %r2140;
	or.b64  	%rd934, %rd932, %rd933;
	cvt.rn.f64.s64 	%fd109, %rd934;
	mul.f64 	%fd110, %fd109, 0d3BF921FB54442D19;
	cvt.rn.f32.f64 	%f1335, %fd110;
	neg.f32 	%f1336, %f1335;
	setp.lt.s32 	%p496, %r2137, 0;
	selp.f32 	%f1519, %f1336, %f1335, %p496;
$L__BB4_129:
	setp.ltu.f32 	%p497, %f52, 0f47CE4780;
	mul.rn.f32 	%f1338, %f1519, %f1519;
	and.b32  	%r2142, %r2382, 1;
	setp.eq.b32 	%p498, %r2142, 1;
	selp.f32 	%f1339, 0f3F800000, %f1519, %p498;
	fma.rn.f32 	%f1340, %f1338, %f1339, 0f00000000;
	fma.rn.f32 	%f1341, %f1338, 0f37CBAC00, 0fBAB607ED;
	selp.f32 	%f1342, %f1341, 0fB94D4153, %p498;
	selp.f32 	%f1343, 0f3D2AAABB, 0f3C0885E4, %p498;
	fma.rn.f32 	%f1344, %f1342, %f1338, %f1343;
	selp.f32 	%f1345, 0fBEFFFFFF, 0fBE2AAAA8, %p498;
	fma.rn.f32 	%f1346, %f1344, %f1338, %f1345;
	fma.rn.f32 	%f1347, %f1346, %f1340, %f1339;
	and.b32  	%r2143, %r2382, 2;
	setp.eq.s32 	%p499, %r2143, 0;
	mov.f32 	%f1348, 0f00000000;
	sub.f32 	%f1349, %f1348, %f1347;
	selp.f32 	%f56, %f1347, %f1349, %p499;
	@%p497 bra 	$L__BB4_137;
	setp.neu.f32 	%p500, %f52, 0f7F800000;
	@%p500 bra 	$L__BB4_132;
	mov.f32 	%f1352, 0f00000000;
	mul.rn.f32 	%f1520, %f1602, %f1352;
	mov.b32 	%r2386, 0;
	bra.uni 	$L__BB4_137;
$L__BB4_132:
	mov.b32 	%r133, %f1602;
	shl.b32 	%r2145, %r133, 8;
	or.b32  	%r134, %r2145, -2147483648;
	mov.b64 	%rd1046, 0;
	mov.b32 	%r2383, 0;
$L__BB4_133:
	.pragma "nounroll";
	mul.wide.u32 	%rd936, %r2383, 4;
	add.s64 	%rd938, %rd937, %rd936;
	ld.global.nc.u32 	%r2146, [%rd938];
	mad.wide.u32 	%rd939, %r2146, %r134, %rd1046;
	shr.u64 	%rd1046, %rd939, 32;
	add.s64 	%rd940, %rd55, %rd936;
	st.local.u32 	[%rd940], %rd939;
	add.s32 	%r2383, %r2383, 1;
	setp.ne.s32 	%p501, %r2383, 6;
	@%p501 bra 	$L__BB4_133;
	shr.u32 	%r2147, %r133, 23;
	st.local.u32 	[%rd55+24], %rd1046;
	and.b32  	%r137, %r2147, 31;
	and.b32  	%r2148, %r2147, 224;
	add.s32 	%r2149, %r2148, -128;
	shr.u32 	%r2150, %r2149, 5;
	mul.wide.u32 	%rd941, %r2150, 4;
	sub.s64 	%rd98, %rd55, %rd941;
	ld.local.u32 	%r2384, [%rd98+24];
	ld.local.u32 	%r2385, [%rd98+20];
	setp.eq.s32 	%p502, %r137, 0;
	@%p502 bra 	$L__BB4_136;
	shf.l.wrap.b32 	%r2384, %r2385, %r2384, %r137;
	ld.local.u32 	%r2151, [%rd98+16];
	shf.l.wrap.b32 	%r2385, %r2151, %r2385, %r137;
$L__BB4_136:
	shr.u32 	%r2152, %r2384, 30;
	shf.l.wrap.b32 	%r2153, %r2385, %r2384, 2;
	shl.b32 	%r2154, %r2385, 2;
	shr.u32 	%r2155, %r2153, 31;
	add.s32 	%r2156, %r2155, %r2152;
	neg.s32 	%r2157, %r2156;
	setp.lt.s32 	%p503, %r133, 0;
	selp.b32 	%r2386, %r2157, %r2156, %p503;
	xor.b32  	%r2158, %r2153, %r133;
	shr.s32 	%r2159, %r2153, 31;
	xor.b32  	%r2160, %r2159, %r2153;
	xor.b32  	%r2161, %r2159, %r2154;
	cvt.u64.u32 	%rd942, %r2160;
	shl.b64 	%rd943, %rd942, 32;
	cvt.u64.u32 	%rd944, %r2161;
	or.b64  	%rd945, %rd943, %rd944;
	cvt.rn.f64.s64 	%fd111, %rd945;
	mul.f64 	%fd112, %fd111, 0d3BF921FB54442D19;
	cvt.rn.f32.f64 	%f1350, %fd112;
	neg.f32 	%f1351, %f1350;
	setp.lt.s32 	%p504, %r2158, 0;
	selp.f32 	%f1520, %f1351, %f1350, %p504;
$L__BB4_137:
	add.s32 	%r2163, %r2386, 1;
	mul.rn.f32 	%f1353, %f1520, %f1520;
	and.b32  	%r2164, %r2386, 1;
	setp.eq.b32 	%p505, %r2164, 1;
	selp.f32 	%f1354, %f1520, 0f3F800000, %p505;
	fma.rn.f32 	%f1355, %f1353, %f1354, 0f00000000;
	fma.rn.f32 	%f1356, %f1353, 0f37CBAC00, 0fBAB607ED;
	selp.f32 	%f1357, 0fB94D4153, %f1356, %p505;
	selp.f32 	%f1358, 0f3C0885E4, 0f3D2AAABB, %p505;
	fma.rn.f32 	%f1359, %f1357, %f1353, %f1358;
	selp.f32 	%f1360, 0fBE2AAAA8, 0fBEFFFFFF, %p505;
	fma.rn.f32 	%f1361, %f1359, %f1353, %f1360;
	fma.rn.f32 	%f1362, %f1361, %f1355, %f1354;
	and.b32  	%r2165, %r2163, 2;
	setp.eq.s32 	%p506, %r2165, 0;
	mov.f32 	%f1363, 0f00000000;
	sub.f32 	%f1364, %f1363, %f1362;
	selp.f32 	%f1365, %f1362, %f1364, %p506;
	mul.f32 	%f1602, %f56, %f1365;
	add.s32 	%r2378, %r2378, 1;
	setp.eq.s32 	%p507, %r2378, 100;
	@%p507 bra 	$L__BB4_607;
	bra.uni 	$L__BB4_12;
$L__BB4_138:
	add.f32 	%f1602, %f1602, 0f40A00000;
	mov.b32 	%r2387, 0;
	mov.u64 	%rd915, __cudart_i2opi_f;
$L__BB4_139:
	.pragma "nounroll";
	mul.f32 	%f1296, %f1602, 0f3F22F983;
	cvt.rni.s32.f32 	%r2395, %f1296;
	cvt.rn.f32.s32 	%f1297, %r2395;
	fma.rn.f32 	%f1298, %f1297, 0fBFC90FDA, %f1602;
	fma.rn.f32 	%f1299, %f1297, 0fB3A22168, %f1298;
	fma.rn.f32 	%f1523, %f1297, 0fA7C234C5, %f1299;
	abs.f32 	%f64, %f1602;
	setp.ltu.f32 	%p474, %f64, 0f47CE4780;
	mov.u32 	%r2391, %r2395;
	mov.f32 	%f1522, %f1523;
	@%p474 bra 	$L__BB4_147;
	setp.neu.f32 	%p475, %f64, 0f7F800000;
	@%p475 bra 	$L__BB4_142;
	mov.f32 	%f1302, 0f00000000;
	mul.rn.f32 	%f1522, %f1602, %f1302;
	mov.b32 	%r2391, 0;
	bra.uni 	$L__BB4_147;
$L__BB4_142:
	mov.b32 	%r149, %f1602;
	shl.b32 	%r2080, %r149, 8;
	or.b32  	%r150, %r2080, -2147483648;
	mov.b64 	%rd1047, 0;
	mov.b32 	%r2388, 0;
$L__BB4_143:
	.pragma "nounroll";
	mul.wide.u32 	%rd903, %r2388, 4;
	add.s64 	%rd905, %rd915, %rd903;
	ld.global.nc.u32 	%r2081, [%rd905];
	mad.wide.u32 	%rd906, %r2081, %r150, %rd1047;
	shr.u64 	%rd1047, %rd906, 32;
	add.s64 	%rd907, %rd54, %rd903;
	st.local.u32 	[%rd907], %rd906;
	add.s32 	%r2388, %r2388, 1;
	setp.ne.s32 	%p476, %r2388, 6;
	@%p476 bra 	$L__BB4_143;
	shr.u32 	%r2082, %r149, 23;
	st.local.u32 	[%rd54+24], %rd1047;
	and.b32  	%r153, %r2082, 31;
	and.b32  	%r2083, %r2082, 224;
	add.s32 	%r2084, %r2083, -128;
	shr.u32 	%r2085, %r2084, 5;
	mul.wide.u32 	%rd908, %r2085, 4;
	sub.s64 	%rd101, %rd54, %rd908;
	ld.local.u32 	%r2389, [%rd101+24];
	ld.local.u32 	%r2390, [%rd101+20];
	setp.eq.s32 	%p477, %r153, 0;
	@%p477 bra 	$L__BB4_146;
	shf.l.wrap.b32 	%r2389, %r2390, %r2389, %r153;
	ld.local.u32 	%r2086, [%rd101+16];
	shf.l.wrap.b32 	%r2390, %r2086, %r2390, %r153;
$L__BB4_146:
	shr.u32 	%r2087, %r2389, 30;
	shf.l.wrap.b32 	%r2088, %r2390, %r2389, 2;
	shl.b32 	%r2089, %r2390, 2;
	shr.u32 	%r2090, %r2088, 31;
	add.s32 	%r2091, %r2090, %r2087;
	neg.s32 	%r2092, %r2091;
	setp.lt.s32 	%p478, %r149, 0;
	selp.b32 	%r2391, %r2092, %r2091, %p478;
	xor.b32  	%r2093, %r2088, %r149;
	shr.s32 	%r2094, %r2088, 31;
	xor.b32  	%r2095, %r2094, %r2088;
	xor.b32  	%r2096, %r2094, %r2089;
	cvt.u64.u32 	%rd909, %r2095;
	shl.b64 	%rd910, %rd909, 32;
	cvt.u64.u32 	%rd911, %r2096;
	or.b64  	%rd912, %rd910, %rd911;
	cvt.rn.f64.s64 	%fd105, %rd912;
	mul.f64 	%fd106, %fd105, 0d3BF921FB54442D19;
	cvt.rn.f32.f64 	%f1300, %fd106;
	neg.f32 	%f1301, %f1300;
	setp.lt.s32 	%p479, %r2093, 0;
	selp.f32 	%f1522, %f1301, %f1300, %p479;
$L__BB4_147:
	setp.ltu.f32 	%p480, %f64, 0f47CE4780;
	mul.rn.f32 	%f1303, %f1522, %f1522;
	and.b32  	%r2098, %r2391, 1;
	setp.eq.b32 	%p481, %r2098, 1;
	selp.f32 	%f1304, 0f3F800000, %f1522, %p481;
	fma.rn.f32 	%f1305, %f1303, %f1304, 0f00000000;
	fma.rn.f32 	%f1306, %f1303, 0f37CBAC00, 0fBAB607ED;
	selp.f32 	%f1307, %f1306, 0fB94D4153, %p481;
	selp.f32 	%f1308, 0f3D2AAABB, 0f3C0885E4, %p481;
	fma.rn.f32 	%f1309, %f1307, %f1303, %f1308;
	selp.f32 	%f1310, 0fBEFFFFFF, 0fBE2AAAA8, %p481;
	fma.rn.f32 	%f1311, %f1309, %f1303, %f1310;
	fma.rn.f32 	%f1312, %f1311, %f1305, %f1304;
	and.b32  	%r2099, %r2391, 2;
	setp.eq.s32 	%p482, %r2099, 0;
	mov.f32 	%f1313, 0f00000000;
	sub.f32 	%f1314, %f1313, %f1312;
	selp.f32 	%f68, %f1312, %f1314, %p482;
	@%p480 bra 	$L__BB4_155;
	setp.neu.f32 	%p483, %f64, 0f7F800000;
	@%p483 bra 	$L__BB4_150;
	mov.f32 	%f1317, 0f00000000;
	mul.rn.f32 	%f1523, %f1602, %f1317;
	mov.b32 	%r2395, 0;
	bra.uni 	$L__BB4_155;
$L__BB4_150:
	mov.b32 	%r162, %f1602;
	shl.b32 	%r2101, %r162, 8;
	or.b32  	%r163, %r2101, -2147483648;
	mov.b64 	%rd1048, 0;
	mov.b32 	%r2392, 0;
$L__BB4_151:
	.pragma "nounroll";
	mul.wide.u32 	%rd914, %r2392, 4;
	add.s64 	%rd916, %rd915, %rd914;
	ld.global.nc.u32 	%r2102, [%rd916];
	mad.wide.u32 	%rd917, %r2102, %r163, %rd1048;
	shr.u64 	%rd1048, %rd917, 32;
	add.s64 	%rd918, %rd53, %rd914;
	st.local.u32 	[%rd918], %rd917;
	add.s32 	%r2392, %r2392, 1;
	setp.ne.s32 	%p484, %r2392, 6;
	@%p484 bra 	$L__BB4_151;
	shr.u32 	%r2103, %r162, 23;
	st.local.u32 	[%rd53+24], %rd1048;
	and.b32  	%r166, %r2103, 31;
	and.b32  	%r2104, %r2103, 224;
	add.s32 	%r2105, %r2104, -128;
	shr.u32 	%r2106, %r2105, 5;
	mul.wide.u32 	%rd919, %r2106, 4;
	sub.s64 	%rd104, %rd53, %rd919;
	ld.local.u32 	%r2393, [%rd104+24];
	ld.local.u32 	%r2394, [%rd104+20];
	setp.eq.s32 	%p485, %r166, 0;
	@%p485 bra 	$L__BB4_154;
	shf.l.wrap.b32 	%r2393, %r2394, %r2393, %r166;
	ld.local.u32 	%r2107, [%rd104+16];
	shf.l.wrap.b32 	%r2394, %r2107, %r2394, %r166;
$L__BB4_154:
	shr.u32 	%r2108, %r2393, 30;
	shf.l.wrap.b32 	%r2109, %r2394, %r2393, 2;
	shl.b32 	%r2110, %r2394, 2;
	shr.u32 	%r2111, %r2109, 31;
	add.s32 	%r2112, %r2111, %r2108;
	neg.s32 	%r2113, %r2112;
	setp.lt.s32 	%p486, %r162, 0;
	selp.b32 	%r2395, %r2113, %r2112, %p486;
	xor.b32  	%r2114, %r2109, %r162;
	shr.s32 	%r2115, %r2109, 31;
	xor.b32  	%r2116, %r2115, %r2109;
	xor.b32  	%r2117, %r2115, %r2110;
	cvt.u64.u32 	%rd920, %r2116;
	shl.b64 	%rd921, %rd920, 32;
	cvt.u64.u32 	%rd922, %r2117;
	or.b64  	%rd923, %rd921, %rd922;
	cvt.rn.f64.s64 	%fd107, %rd923;
	mul.f64 	%fd108, %fd107, 0d3BF921FB54442D19;
	cvt.rn.f32.f64 	%f1315, %fd108;
	neg.f32 	%f1316, %f1315;
	setp.lt.s32 	%p487, %r2114, 0;
	selp.f32 	%f1523, %f1316, %f1315, %p487;
$L__BB4_155:
	add.s32 	%r2119, %r2395, 1;
	mul.rn.f32 	%f1318, %f1523, %f1523;
	and.b32  	%r2120, %r2395, 1;
	setp.eq.b32 	%p488, %r2120, 1;
	selp.f32 	%f1319, %f1523, 0f3F800000, %p488;
	fma.rn.f32 	%f1320, %f1318, %f1319, 0f00000000;
	fma.rn.f32 	%f1321, %f1318, 0f37CBAC00, 0fBAB607ED;
	selp.f32 	%f1322, 0fB94D4153, %f1321, %p488;
	selp.f32 	%f1323, 0f3C0885E4, 0f3D2AAABB, %p488;
	fma.rn.f32 	%f1324, %f1322, %f1318, %f1323;
	selp.f32 	%f1325, 0fBE2AAAA8, 0fBEFFFFFF, %p488;
	fma.rn.f32 	%f1326, %f1324, %f1318, %f1325;
	fma.rn.f32 	%f1327, %f1326, %f1320, %f1319;
	and.b32  	%r2121, %r2119, 2;
	setp.eq.s32 	%p489, %r2121, 0;
	mov.f32 	%f1328, 0f00000000;
	sub.f32 	%f1329, %f1328, %f1327;
	selp.f32 	%f1330, %f1327, %f1329, %p489;
	mul.f32 	%f1602, %f68, %f1330;
	add.s32 	%r2387, %r2387, 1;
	setp.eq.s32 	%p490, %r2387, 100;
	@%p490 bra 	$L__BB4_607;
	bra.uni 	$L__BB4_139;
$L__BB4_156:
	add.f32 	%f1602, %f1602, 0f40C00000;
	mov.b32 	%r2396, 0;
	mov.u64 	%rd893, __cudart_i2opi_f;
$L__BB4_157:
	.pragma "nounroll";
	mul.f32 	%f1261, %f1602, 0f3F22F983;
	cvt.rni.s32.f32 	%r2404, %f1261;
	cvt.rn.f32.s32 	%f1262, %r2404;
	fma.rn.f32 	%f1263, %f1262, 0fBFC90FDA, %f1602;
	fma.rn.f32 	%f1264, %f1262, 0fB3A22168, %f1263;
	fma.rn.f32 	%f1526, %f1262, 0fA7C234C5, %f1264;
	abs.f32 	%f76, %f1602;
	setp.ltu.f32 	%p457, %f76, 0f47CE4780;
	mov.u32 	%r2400, %r2404;
	mov.f32 	%f1525, %f1526;
	@%p457 bra 	$L__BB4_165;
	setp.neu.f32 	%p458, %f76, 0f7F800000;
	@%p458 bra 	$L__BB4_160;
	mov.f32 	%f1267, 0f00000000;
	mul.rn.f32 	%f1525, %f1602, %f1267;
	mov.b32 	%r2400, 0;
	bra.uni 	$L__BB4_165;
$L__BB4_160:
	mov.b32 	%r178, %f1602;
	shl.b32 	%r2036, %r178, 8;
	or.b32  	%r179, %r2036, -2147483648;
	mov.b64 	%rd1049, 0;
	mov.b32 	%r2397, 0;
$L__BB4_161:
	.pragma "nounroll";
	mul.wide.u32 	%rd881, %r2397, 4;
	add.s64 	%rd883, %rd893, %rd881;
	ld.global.nc.u32 	%r2037, [%rd883];
	mad.wide.u32 	%rd884, %r2037, %r179, %rd1049;
	shr.u64 	%rd1049, %rd884, 32;
	add.s64 	%rd885, %rd52, %rd881;
	st.local.u32 	[%rd885], %rd884;
	add.s32 	%r2397, %r2397, 1;
	setp.ne.s32 	%p459, %r2397, 6;
	@%p459 bra 	$L__BB4_161;
	shr.u32 	%r2038, %r178, 23;
	st.local.u32 	[%rd52+24], %rd1049;
	and.b32  	%r182, %r2038, 31;
	and.b32  	%r2039, %r2038, 224;
	add.s32 	%r2040, %r2039, -128;
	shr.u32 	%r2041, %r2040, 5;
	mul.wide.u32 	%rd886, %r2041, 4;
	sub.s64 	%rd107, %rd52, %rd886;
	ld.local.u32 	%r2398, [%rd107+24];
	ld.local.u32 	%r2399, [%rd107+20];
	setp.eq.s32 	%p460, %r182, 0;
	@%p460 bra 	$L__BB4_164;
	shf.l.wrap.b32 	%r2398, %r2399, %r2398, %r182;
	ld.local.u32 	%r2042, [%rd107+16];
	shf.l.wrap.b32 	%r2399, %r2042, %r2399, %r182;
$L__BB4_164:
	shr.u32 	%r2043, %r2398, 30;
	shf.l.wrap.b32 	%r2044, %r2399, %r2398, 2;
	shl.b32 	%r2045, %r2399, 2;
	shr.u32 	%r2046, %r2044, 31;
	add.s32 	%r2047, %r2046, %r2043;
	neg.s32 	%r2048, %r2047;
	setp.lt.s32 	%p461, %r178, 0;
	selp.b32 	%r2400, %r2048, %r2047, %p461;
	xor.b32  	%r2049, %r2044, %r178;
	shr.s32 	%r2050, %r2044, 31;
	xor.b32  	%r2051, %r2050, %r2044;
	xor.b32  	%r2052, %r2050, %r2045;
	cvt.u64.u32 	%rd887, %r2051;
	shl.b64 	%rd888, %rd887, 32;
	cvt.u64.u32 	%rd889, %r2052;
	or.b64  	%rd890, %rd888, %rd889;
	cvt.rn.f64.s64 	%fd101, %rd890;
	mul.f64 	%fd102, %fd101, 0d3BF921FB54442D19;
	cvt.rn.f32.f64 	%f1265, %fd102;
	neg.f32 	%f1266, %f1265;
	setp.lt.s32 	%p462, %r2049, 0;
	selp.f32 	%f1525, %f1266, %f1265, %p462;
$L__BB4_165:
	setp.ltu.f32 	%p463, %f76, 0f47CE4780;
	mul.rn.f32 	%f1268, %f1525, %f1525;
	and.b32  	%r2054, %r2400, 1;
	setp.eq.b32 	%p464, %r2054, 1;
	selp.f32 	%f1269, 0f3F800000, %f1525, %p464;
	fma.rn.f32 	%f1270, %f1268, %f1269, 0f00000000;
	fma.rn.f32 	%f1271, %f1268, 0f37CBAC00, 0fBAB607ED;
	selp.f32 	%f1272, %f1271, 0fB94D4153, %p464;
	selp.f32 	%f1273, 0f3D2AAABB, 0f3C0885E4, %p464;
	fma.rn.f32 	%f1274, %f1272, %f1268, %f1273;
	selp.f32 	%f1275, 0fBEFFFFFF, 0fBE2AAAA8, %p464;
	fma.rn.f32 	%f1276, %f1274, %f1268, %f1275;
	fma.rn.f32 	%f1277, %f1276, %f1270, %f1269;
	and.b32  	%r2055, %r2400, 2;
	setp.eq.s32 	%p465, %r2055, 0;
	mov.f32 	%f1278, 0f00000000;
	sub.f32 	%f1279, %f1278, %f1277;
	selp.f32 	%f80, %f1277, %f1279, %p465;
	@%p463 bra 	$L__BB4_173;
	setp.neu.f32 	%p466, %f76, 0f7F800000;
	@%p466 bra 	$L__BB4_168;
	mov.f32 	%f1282, 0f00000000;
	mul.rn.f32 	%f1526, %f1602, %f1282;
	mov.b32 	%r2404, 0;
	bra.uni 	$L__BB4_173;
$L__BB4_168:
	mov.b32 	%r191, %f1602;
	shl.b32 	%r2057, %r191, 8;
	or.b32  	%r192, %r2057, -2147483648;
	mov.b64 	%rd1050, 0;
	mov.b32 	%r2401, 0;
$L__BB4_169:
	.pragma "nounroll";
	mul.wide.u32 	%rd892, %r2401, 4;
	add.s64 	%rd894, %rd893, %rd892;
	ld.global.nc.u32 	%r2058, [%rd894];
	mad.wide.u32 	%rd895, %r2058, %r192, %rd1050;
	shr.u64 	%rd1050, %rd895, 32;
	add.s64 	%rd896, %rd51, %rd892;
	st.local.u32 	[%rd896], %rd895;
	add.s32 	%r2401, %r2401, 1;
	setp.ne.s32 	%p467, %r2401, 6;
	@%p467 bra 	$L__BB4_169;
	shr.u32 	%r2059, %r191, 23;
	st.local.u32 	[%rd51+24], %rd1050;
	and.b32  	%r195, %r2059, 31;
	and.b32  	%r2060, %r2059, 224;
	add.s32 	%r2061, %r2060, -128;
	shr.u32 	%r2062, %r2061, 5;
	mul.wide.u32 	%rd897, %r2062, 4;
	sub.s64 	%rd110, %rd51, %rd897;
	ld.local.u32 	%r2402, [%rd110+24];
	ld.local.u32 	%r2403, [%rd110+20];
	setp.eq.s32 	%p468, %r195, 0;
	@%p468 bra 	$L__BB4_172;
	shf.l.wrap.b32 	%r2402, %r2403, %r2402, %r195;
	ld.local.u32 	%r2063, [%rd110+16];
	shf.l.wrap.b32 	%r2403, %r2063, %r2403, %r195;
$L__BB4_172:
	shr.u32 	%r2064, %r2402, 30;
	shf.l.wrap.b32 	%r2065, %r2403, %r2402, 2;
	shl.b32 	%r2066, %r2403, 2;
	shr.u32 	%r2067, %r2065, 31;
	add.s32 	%r2068, %r2067, %r2064;
	neg.s32 	%r2069, %r2068;
	setp.lt.s32 	%p469, %r191, 0;
	selp.b32 	%r2404, %r2069, %r2068, %p469;
	xor.b32  	%r2070, %r2065, %r191;
	shr.s32 	%r2071, %r2065, 31;
	xor.b32  	%r2072, %r2071, %r2065;
	xor.b32  	%r2073, %r2071, %r2066;
	cvt.u64.u32 	%rd898, %r2072;
	shl.b64 	%rd899, %rd898, 32;
	cvt.u64.u32 	%rd900, %r2073;
	or.b64  	%rd901, %rd899, %rd900;
	cvt.rn.f64.s64 	%fd103, %rd901;
	mul.f64 	%fd104, %fd103, 0d3BF921FB54442D19;
	cvt.rn.f32.f64 	%f1280, %fd104;
	neg.f32 	%f1281, %f1280;
	setp.lt.s32 	%p470, %r2070, 0;
	selp.f32 	%f1526, %f1281, %f1280, %p470;
$L__BB4_173:
	add.s32 	%r2075, %r2404, 1;
	mul.rn.f32 	%f1283, %f1526, %f1526;
	and.b32  	%r2076, %r2404, 1;
	setp.eq.b32 	%p471, %r2076, 1;
	selp.f32 	%f1284, %f1526, 0f3F800000, %p471;
	fma.rn.f32 	%f1285, %f1283, %f1284, 0f00000000;
	fma.rn.f32 	%f1286, %f1283, 0f37CBAC00, 0fBAB607ED;
	selp.f32 	%f1287, 0fB94D4153, %f1286, %p471;
	selp.f32 	%f1288, 0f3C0885E4, 0f3D2AAABB, %p471;
	fma.rn.f32 	%f1289, %f1287, %f1283, %f1288;
	selp.f32 	%f1290, 0fBE2AAAA8, 0fBEFFFFFF, %p471;
	fma.rn.f32 	%f1291, %f1289, %f1283, %f1290;
	fma.rn.f32 	%f1292, %f1291, %f1285, %f1284;
	and.b32  	%r2077, %r2075, 2;
	setp.eq.s32 	%p472, %r2077, 0;
	mov.f32 	%f1293, 0f00000000;
	sub.f32 	%f1294, %f1293, %f1292;
	selp.f32 	%f1295, %f1292, %f1294, %p472;
	mul.f32 	%f1602, %f80, %f1295;
	add.s32 	%r2396, %r2396, 1;
	setp.eq.s32 	%p473, %r2396, 100;
	@%p473 bra 	$L__BB4_607;
	bra.uni 	$L__BB4_157;
$L__BB4_174:
	setp.eq.s32 	%p27, %r930, 6;
	@%p27 bra 	$L__BB4_156;
	add.f32 	%f1602, %f1602, 0f40E00000;
	mov.b32 	%r2405, 0;
	mov.u64 	%rd871, __cudart_i2opi_f;
$L__BB4_176:
	.pragma "nounroll";
	mul.f32 	%f1226, %f1602, 0f3F22F983;
	cvt.rni.s32.f32 	%r2413, %f1226;
	cvt.rn.f32.s32 	%f1227, %r2413;
	fma.rn.f32 	%f1228, %f1227, 0fBFC90FDA, %f1602;
	fma.rn.f32 	%f1229, %f1227, 0fB3A22168, %f1228;
	fma.rn.f32 	%f1529, %f1227, 0fA7C234C5, %f1229;
	abs.f32 	%f88, %f1602;
	setp.ltu.f32 	%p440, %f88, 0f47CE4780;
	mov.u32 	%r2409, %r2413;
	mov.f32 	%f1528, %f1529;
	@%p440 bra 	$L__BB4_184;
	setp.neu.f32 	%p441, %f88, 0f7F800000;
	@%p441 bra 	$L__BB4_179;
	mov.f32 	%f1232, 0f00000000;
	mul.rn.f32 	%f1528, %f1602, %f1232;
	mov.b32 	%r2409, 0;
	bra.uni 	$L__BB4_184;
$L__BB4_179:
	mov.b32 	%r207, %f1602;
	shl.b32 	%r1992, %r207, 8;
	or.b32  	%r208, %r1992, -2147483648;
	mov.b64 	%rd1051, 0;
	mov.b32 	%r2406, 0;
$L__BB4_180:
	.pragma "nounroll";
	mul.wide.u32 	%rd859, %r2406, 4;
	add.s64 	%rd861, %rd871, %rd859;
	ld.global.nc.u32 	%r1993, [%rd861];
	mad.wide.u32 	%rd862, %r1993, %r208, %rd1051;
	shr.u64 	%rd1051, %rd862, 32;
	add.s64 	%rd863, %rd50, %rd859;
	st.local.u32 	[%rd863], %rd862;
	add.s32 	%r2406, %r2406, 1;
	setp.ne.s32 	%p442, %r2406, 6;
	@%p442 bra 	$L__BB4_180;
	shr.u32 	%r1994, %r207, 23;
	st.local.u32 	[%rd50+24], %rd1051;
	and.b32  	%r211, %r1994, 31;
	and.b32  	%r1995, %r1994, 224;
	add.s32 	%r1996, %r1995, -128;
	shr.u32 	%r1997, %r1996, 5;
	mul.wide.u32 	%rd864, %r1997, 4;
	sub.s64 	%rd113, %rd50, %rd864;
	ld.local.u32 	%r2407, [%rd113+24];
	ld.local.u32 	%r2408, [%rd113+20];
	setp.eq.s32 	%p443, %r211, 0;
	@%p443 bra 	$L__BB4_183;
	shf.l.wrap.b32 	%r2407, %r2408, %r2407, %r211;
	ld.local.u32 	%r1998, [%rd113+16];
	shf.l.wrap.b32 	%r2408, %r1998, %r2408, %r211;
$L__BB4_183:
	shr.u32 	%r1999, %r2407, 30;
	shf.l.wrap.b32 	%r2000, %r2408, %r2407, 2;
	shl.b32 	%r2001, %r2408, 2;
	shr.u32 	%r2002, %r2000, 31;
	add.s32 	%r2003, %r2002, %r1999;
	neg.s32 	%r2004, %r2003;
	setp.lt.s32 	%p444, %r207, 0;
	selp.b32 	%r2409, %r2004, %r2003, %p444;
	xor.b32  	%r2005, %r2000, %r207;
	shr.s32 	%r2006, %r2000, 31;
	xor.b32  	%r2007, %r2006, %r2000;
	xor.b32  	%r2008, %r2006, %r2001;
	cvt.u64.u32 	%rd865, %r2007;
	shl.b64 	%rd866, %rd865, 32;
	cvt.u64.u32 	%rd867, %r2008;
	or.b64  	%rd868, %rd866, %rd867;
	cvt.rn.f64.s64 	%fd97, %rd868;
	mul.f64 	%fd98, %fd97, 0d3BF921FB54442D19;
	cvt.rn.f32.f64 	%f1230, %fd98;
	neg.f32 	%f1231, %f1230;
	setp.lt.s32 	%p445, %r2005, 0;
	selp.f32 	%f1528, %f1231, %f1230, %p445;
$L__BB4_184:
	setp.ltu.f32 	%p446, %f88, 0f47CE4780;
	mul.rn.f32 	%f1233, %f1528, %f1528;
	and.b32  	%r2010, %r2409, 1;
	setp.eq.b32 	%p447, %r2010, 1;
	selp.f32 	%f1234, 0f3F800000, %f1528, %p447;
	fma.rn.f32 	%f1235, %f1233, %f1234, 0f00000000;
	fma.rn.f32 	%f1236, %f1233, 0f37CBAC00, 0fBAB607ED;
	selp.f32 	%f1237, %f1236, 0fB94D4153, %p447;
	selp.f32 	%f1238, 0f3D2AAABB, 0f3C0885E4, %p447;
	fma.rn.f32 	%f1239, %f1237, %f1233, %f1238;
	selp.f32 	%f1240, 0fBEFFFFFF, 0fBE2AAAA8, %p447;
	fma.rn.f32 	%f1241, %f1239, %f1233, %f1240;
	fma.rn.f32 	%f1242, %f1241, %f1235, %f1234;
	and.b32  	%r2011, %r2409, 2;
	setp.eq.s32 	%p448, %r2011, 0;
	mov.f32 	%f1243, 0f00000000;
	sub.f32 	%f1244, %f1243, %f1242;
	selp.f32 	%f92, %f1242, %f1244, %p448;
	@%p446 bra 	$L__BB4_192;
	setp.neu.f32 	%p449, %f88, 0f7F800000;
	@%p449 bra 	$L__BB4_187;
	mov.f32 	%f1247, 0f00000000;
	mul.rn.f32 	%f1529, %f1602, %f1247;
	mov.b32 	%r2413, 0;
	bra.uni 	$L__BB4_192;
$L__BB4_187:
	mov.b32 	%r220, %f1602;
	shl.b32 	%r2013, %r220, 8;
	or.b32  	%r221, %r2013, -2147483648;
	mov.b64 	%rd1052, 0;
	mov.b32 	%r2410, 0;
$L__BB4_188:
	.pragma "nounroll";
	mul.wide.u32 	%rd870, %r2410, 4;
	add.s64 	%rd872, %rd871, %rd870;
	ld.global.nc.u32 	%r2014, [%rd872];
	mad.wide.u32 	%rd873, %r2014, %r221, %rd1052;
	shr.u64 	%rd1052, %rd873, 32;
	add.s64 	%rd874, %rd49, %rd870;
	st.local.u32 	[%rd874], %rd873;
	add.s32 	%r2410, %r2410, 1;
	setp.ne.s32 	%p450, %r2410, 6;
	@%p450 bra 	$L__BB4_188;
	shr.u32 	%r2015, %r220, 23;
	st.local.u32 	[%rd49+24], %rd1052;
	and.b32  	%r224, %r2015, 31;
	and.b32  	%r2016, %r2015, 224;
	add.s32 	%r2017, %r2016, -128;
	shr.u32 	%r2018, %r2017, 5;
	mul.wide.u32 	%rd875, %r2018, 4;
	sub.s64 	%rd116, %rd49, %rd875;
	ld.local.u32 	%r2411, [%rd116+24];
	ld.local.u32 	%r2412, [%rd116+20];
	setp.eq.s32 	%p451, %r224, 0;
	@%p451 bra 	$L__BB4_191;
	shf.l.wrap.b32 	%r2411, %r2412, %r2411, %r224;
	ld.local.u32 	%r2019, [%rd116+16];
	shf.l.wrap.b32 	%r2412, %r2019, %r2412, %r224;
$L__BB4_191:
	shr.u32 	%r2020, %r2411, 30;
	shf.l.wrap.b32 	%r2021, %r2412, %r2411, 2;
	shl.b32 	%r2022, %r2412, 2;
	shr.u32 	%r2023, %r2021, 31;
	add.s32 	%r2024, %r2023, %r2020;
	neg.s32 	%r2025, %r2024;
	setp.lt.s32 	%p452, %r220, 0;
	selp.b32 	%r2413, %r2025, %r2024, %p452;
	xor.b32  	%r2026, %r2021, %r220;
	shr.s32 	%r2027, %r2021, 31;
	xor.b32  	%r2028, %r2027, %r2021;
	xor.b32  	%r2029, %r2027, %r2022;
	cvt.u64.u32 	%rd876, %r2028;
	shl.b64 	%rd877, %rd876, 32;
	cvt.u64.u32 	%rd878, %r2029;
	or.b64  	%rd879, %rd877, %rd878;
	cvt.rn.f64.s64 	%fd99, %rd879;
	mul.f64 	%fd100, %fd99, 0d3BF921FB54442D19;
	cvt.rn.f32.f64 	%f1245, %fd100;
	neg.f32 	%f1246, %f1245;
	setp.lt.s32 	%p453, %r2026, 0;
	selp.f32 	%f1529, %f1246, %f1245, %p453;
$L__BB4_192:
	add.s32 	%r2031, %r2413, 1;
	mul.rn.f32 	%f1248, %f1529, %f1529;
	and.b32  	%r2032, %r2413, 1;
	setp.eq.b32 	%p454, %r2032, 1;
	selp.f32 	%f1249, %f1529, 0f3F800000, %p454;
	fma.rn.f32 	%f1250, %f1248, %f1249, 0f00000000;
	fma.rn.f32 	%f1251, %f1248, 0f37CBAC00, 0fBAB607ED;
	selp.f32 	%f1252, 0fB94D4153, %f1251, %p454;
	selp.f32 	%f1253, 0f3C0885E4, 0f3D2AAABB, %p454;
	fma.rn.f32 	%f1254, %f1252, %f1248, %f1253;
	selp.f32 	%f1255, 0fBE2AAAA8, 0fBEFFFFFF, %p454;
	fma.rn.f32 	%f1256, %f1254, %f1248, %f1255;
	fma.rn.f32 	%f1257, %f1256, %f1250, %f1249;
	and.b32  	%r2033, %r2031, 2;
	setp.eq.s32 	%p455, %r2033, 0;
	mov.f32 	%f1258, 0f00000000;
	sub.f32 	%f1259, %f1258, %f1257;
	selp.f32 	%f1260, %f1257, %f1259, %p455;
	mul.f32 	%f1602, %f92, %f1260;
	add.s32 	%r2405, %r2405, 1;
	setp.eq.s32 	%p456, %r2405, 100;
	@%p456 bra 	$L__BB4_607;
	bra.uni 	$L__BB4_176;
$L__BB4_193:
	mov.b32 	%r236, %f1602;
	shl.b32 	%r1948, %r236, 8;
	or.b32  	%r237, %r1948, -2147483648;
	mov.b64 	%rd1053, 0;
	mov.b32 	%r2415, 0;
$L__BB4_194:
	.pragma "nounroll";
	mul.wide.u32 	%rd837, %r2415, 4;
	add.s64 	%rd839, %rd849, %rd837;
	ld.global.nc.u32 	%r1949, [%rd839];
	mad.wide.u32 	%rd840, %r1949, %r237, %rd1053;
	shr.u64 	%rd1053, %rd840, 32;
	add.s64 	%rd841, %rd48, %rd837;
	st.local.u32 	[%rd841], %rd840;
	add.s32 	%r2415, %r2415, 1;
	setp.ne.s32 	%p425, %r2415, 6;
	@%p425 bra 	$L__BB4_194;
	shr.u32 	%r1950, %r236, 23;
	st.local.u32 	[%rd48+24], %rd1053;
	and.b32  	%r240, %r1950, 31;
	and.b32  	%r1951, %r1950, 224;
	add.s32 	%r1952, %r1951, -128;
	shr.u32 	%r1953, %r1952, 5;
	mul.wide.u32 	%rd842, %r1953, 4;
	sub.s64 	%rd119, %rd48, %rd842;
	ld.local.u32 	%r2416, [%rd119+24];
	ld.local.u32 	%r2417, [%rd119+20];
	setp.eq.s32 	%p426, %r240, 0;
	@%p426 bra 	$L__BB4_197;
	shf.l.wrap.b32 	%r2416, %r2417, %r2416, %r240;
	ld.local.u32 	%r1954, [%rd119+16];
	shf.l.wrap.b32 	%r2417, %r1954, %r2417, %r240;
$L__BB4_197:
	shr.u32 	%r1955, %r2416, 30;
	shf.l.wrap.b32 	%r1956, %r2417, %r2416, 2;
	shl.b32 	%r1957, %r2417, 2;
	shr.u32 	%r1958, %r1956, 31;
	add.s32 	%r1959, %r1958, %r1955;
	neg.s32 	%r1960, %r1959;
	setp.lt.s32 	%p427, %r236, 0;
	selp.b32 	%r2418, %r1960, %r1959, %p427;
	xor.b32  	%r1961, %r1956, %r236;
	shr.s32 	%r1962, %r1956, 31;
	xor.b32  	%r1963, %r1962, %r1956;
	xor.b32  	%r1964, %r1962, %r1957;
	cvt.u64.u32 	%rd843, %r1963;
	shl.b64 	%rd844, %rd843, 32;
	cvt.u64.u32 	%rd845, %r1964;
	or.b64  	%rd846, %rd844, %rd845;
	cvt.rn.f64.s64 	%fd93, %rd846;
	mul.f64 	%fd94, %fd93, 0d3BF921FB54442D19;
	cvt.rn.f32.f64 	%f1195, %fd94;
	neg.f32 	%f1196, %f1195;
	setp.lt.s32 	%p428, %r1961, 0;
	selp.f32 	%f1531, %f1196, %f1195, %p428;
$L__BB4_198:
	setp.ltu.f32 	%p429, %f100, 0f47CE4780;
	mul.rn.f32 	%f1198, %f1531, %f1531;
	and.b32  	%r1966, %r2418, 1;
	setp.eq.b32 	%p430, %r1966, 1;
	selp.f32 	%f1199, 0f3F800000, %f1531, %p430;
	fma.rn.f32 	%f1200, %f1198, %f1199, 0f00000000;
	fma.rn.f32 	%f1201, %f1198, 0f37CBAC00, 0fBAB607ED;
	selp.f32 	%f1202, %f1201, 0fB94D4153, %p430;
	selp.f32 	%f1203, 0f3D2AAABB, 0f3C0885E4, %p430;
	fma.rn.f32 	%f1204, %f1202, %f1198, %f1203;
	selp.f32 	%f1205, 0fBEFFFFFF, 0fBE2AAAA8, %p430;
	fma.rn.f32 	%f1206, %f1204, %f1198, %f1205;
	fma.rn.f32 	%f1207, %f1206, %f1200, %f1199;
	and.b32  	%r1967, %r2418, 2;
	setp.eq.s32 	%p431, %r1967, 0;
	mov.f32 	%f1208, 0f00000000;
	sub.f32 	%f1209, %f1208, %f1207;
	selp.f32 	%f104, %f1207, %f1209, %p431;
	@%p429 bra 	$L__BB4_206;
	setp.neu.f32 	%p432, %f100, 0f7F800000;
	@%p432 bra 	$L__BB4_201;
	mov.f32 	%f1212, 0f00000000;
	mul.rn.f32 	%f1532, %f1602, %f1212;
	mov.b32 	%r2422, 0;
	bra.uni 	$L__BB4_206;
$L__BB4_201:
	mov.b32 	%r249, %f1602;
	shl.b32 	%r1969, %r249, 8;
	or.b32  	%r250, %r1969, -2147483648;
	mov.b64 	%rd1054, 0;
	mov.b32 	%r2419, 0;
$L__BB4_202:
	.pragma "nounroll";
	mul.wide.u32 	%rd848, %r2419, 4;
	add.s64 	%rd850, %rd849, %rd848;
	ld.global.nc.u32 	%r1970, [%rd850];
	mad.wide.u32 	%rd851, %r1970, %r250, %rd1054;
	shr.u64 	%rd1054, %rd851, 32;
	add.s64 	%rd852, %rd47, %rd848;
	st.local.u32 	[%rd852], %rd851;
	add.s32 	%r2419, %r2419, 1;
	setp.ne.s32 	%p433, %r2419, 6;
	@%p433 bra 	$L__BB4_202;
	shr.u32 	%r1971, %r249, 23;
	st.local.u32 	[%rd47+24], %rd1054;
	and.b32  	%r253, %r1971, 31;
	and.b32  	%r1972, %r1971, 224;
	add.s32 	%r1973, %r1972, -128;
	shr.u32 	%r1974, %r1973, 5;
	mul.wide.u32 	%rd853, %r1974, 4;
	sub.s64 	%rd122, %rd47, %rd853;
	ld.local.u32 	%r2420, [%rd122+24];
	ld.local.u32 	%r2421, [%rd122+20];
	setp.eq.s32 	%p434, %r253, 0;
	@%p434 bra 	$L__BB4_205;
	shf.l.wrap.b32 	%r2420, %r2421, %r2420, %r253;
	ld.local.u32 	%r1975, [%rd122+16];
	shf.l.wrap.b32 	%r2421, %r1975, %r2421, %r253;
$L__BB4_205:
	shr.u32 	%r1976, %r2420, 30;
	shf.l.wrap.b32 	%r1977, %r2421, %r2420, 2;
	shl.b32 	%r1978, %r2421, 2;
	shr.u32 	%r1979, %r1977, 31;
	add.s32 	%r1980, %r1979, %r1976;
	neg.s32 	%r1981, %r1980;
	setp.lt.s32 	%p435, %r249, 0;
	selp.b32 	%r2422, %r1981, %r1980, %p435;
	xor.b32  	%r1982, %r1977, %r249;
	shr.s32 	%r1983, %r1977, 31;
	xor.b32  	%r1984, %r1983, %r1977;
	xor.b32  	%r1985, %r1983, %r1978;
	cvt.u64.u32 	%rd854, %r1984;
	shl.b64 	%rd855, %rd854, 32;
	cvt.u64.u32 	%rd856, %r1985;
	or.b64  	%rd857, %rd855, %rd856;
	cvt.rn.f64.s64 	%fd95, %rd857;
	mul.f64 	%fd96, %fd95, 0d3BF921FB54442D19;
	cvt.rn.f32.f64 	%f1210, %fd96;
	neg.f32 	%f1211, %f1210;
	setp.lt.s32 	%p436, %r1982, 0;
	selp.f32 	%f1532, %f1211, %f1210, %p436;
$L__BB4_206:
	add.s32 	%r1987, %r2422, 1;
	mul.rn.f32 	%f1213, %f1532, %f1532;
	and.b32  	%r1988, %r2422, 1;
	setp.eq.b32 	%p437, %r1988, 1;
	selp.f32 	%f1214, %f1532, 0f3F800000, %p437;
	fma.rn.f32 	%f1215, %f1213, %f1214, 0f00000000;
	fma.rn.f32 	%f1216, %f1213, 0f37CBAC00, 0fBAB607ED;
	selp.f32 	%f1217, 0fB94D4153, %f1216, %p437;
	selp.f32 	%f1218, 0f3C0885E4, 0f3D2AAABB, %p437;
	fma.rn.f32 	%f1219, %f1217, %f1213, %f1218;
	selp.f32 	%f1220, 0fBE2AAAA8, 0fBEFFFFFF, %p437;
	fma.rn.f32 	%f1221, %f1219, %f1213, %f1220;
	fma.rn.f32 	%f1222, %f1221, %f1215, %f1214;
	and.b32  	%r1989, %r1987, 2;
	setp.eq.s32 	%p438, %r1989, 0;
	mov.f32 	%f1223, 0f00000000;
	sub.f32 	%f1224, %f1223, %f1222;
	selp.f32 	%f1225, %f1222, %f1224, %p438;
	mul.f32 	%f1602, %f104, %f1225;
	add.s32 	%r2414, %r2414, 1;
	setp.eq.s32 	%p439, %r2414, 100;
	@%p439 bra 	$L__BB4_607;
	bra.uni 	$L__BB4_19;
$L__BB4_207:
	add.f32 	%f1602, %f1602, 0f41100000;
	mov.b32 	%r2423, 0;
	mov.u64 	%rd827, __cudart_i2opi_f;
$L__BB4_208:
	.pragma "nounroll";
	mul.f32 	%f1156, %f1602, 0f3F22F983;
	cvt.rni.s32.f32 	%r2431, %f1156;
	cvt.rn.f32.s32 	%f1157, %r2431;
	fma.rn.f32 	%f1158, %f1157, 0fBFC90FDA, %f1602;
	fma.rn.f32 	%f1159, %f1157, 0fB3A22168, %f1158;
	fma.rn.f32 	%f1535, %f1157, 0fA7C234C5, %f1159;
	abs.f32 	%f112, %f1602;
	setp.ltu.f32 	%p406, %f112, 0f47CE4780;
	mov.u32 	%r2427, %r2431;
	mov.f32 	%f1534, %f1535;
	@%p406 bra 	$L__BB4_216;
	setp.neu.f32 	%p407, %f112, 0f7F800000;
	@%p407 bra 	$L__BB4_211;
	mov.f32 	%f1162, 0f00000000;
	mul.rn.f32 	%f1534, %f1602, %f1162;
	mov.b32 	%r2427, 0;
	bra.uni 	$L__BB4_216;
$L__BB4_211:
	mov.b32 	%r265, %f1602;
	shl.b32 	%r1904, %r265, 8;
	or.b32  	%r266, %r1904, -2147483648;
	mov.b64 	%rd1055, 0;
	mov.b32 	%r2424, 0;
$L__BB4_212:
	.pragma "nounroll";
	mul.wide.u32 	%rd815, %r2424, 4;
	add.s64 	%rd817, %rd827, %rd815;
	ld.global.nc.u32 	%r1905, [%rd817];
	mad.wide.u32 	%rd818, %r1905, %r266, %rd1055;
	shr.u64 	%rd1055, %rd818, 32;
	add.s64 	%rd819, %rd46, %rd815;
	st.local.u32 	[%rd819], %rd818;
	add.s32 	%r2424, %r2424, 1;
	setp.ne.s32 	%p408, %r2424, 6;
	@%p408 bra 	$L__BB4_212;
	shr.u32 	%r1906, %r265, 23;
	st.local.u32 	[%rd46+24], %rd1055;
	and.b32  	%r269, %r1906, 31;
	and.b32  	%r1907, %r1906, 224;
	add.s32 	%r1908, %r1907, -128;
	shr.u32 	%r1909, %r1908, 5;
	mul.wide.u32 	%rd820, %r1909, 4;
	sub.s64 	%rd125, %rd46, %rd820;
	ld.local.u32 	%r2425, [%rd125+24];
	ld.local.u32 	%r2426, [%rd125+20];
	setp.eq.s32 	%p409, %r269, 0;
	@%p409 bra 	$L__BB4_215;
	shf.l.wrap.b32 	%r2425, %r2426, %r2425, %r269;
	ld.local.u32 	%r1910, [%rd125+16];
	shf.l.wrap.b32 	%r2426, %r1910, %r2426, %r269;
$L__BB4_215:
	shr.u32 	%r1911, %r2425, 30;
	shf.l.wrap.b32 	%r1912, %r2426, %r2425, 2;
	shl.b32 	%r1913, %r2426, 2;
	shr.u32 	%r1914, %r1912, 31;
	add.s32 	%r1915, %r1914, %r1911;
	neg.s32 	%r1916, %r1915;
	setp.lt.s32 	%p410, %r265, 0;
	selp.b32 	%r2427, %r1916, %r1915, %p410;
	xor.b32  	%r1917, %r1912, %r265;
	shr.s32 	%r1918, %r1912, 31;
	xor.b32  	%r1919, %r1918, %r1912;
	xor.b32  	%r1920, %r1918, %r1913;
	cvt.u64.u32 	%rd821, %r1919;
	shl.b64 	%rd822, %rd821, 32;
	cvt.u64.u32 	%rd823, %r1920;
	or.b64  	%rd824, %rd822, %rd823;
	cvt.rn.f64.s64 	%fd89, %rd824;
	mul.f64 	%fd90, %fd89, 0d3BF921FB54442D19;
	cvt.rn.f32.f64 	%f1160, %fd90;
	neg.f32 	%f1161, %f1160;
	setp.lt.s32 	%p411, %r1917, 0;
	selp.f32 	%f1534, %f1161, %f1160, %p411;
$L__BB4_216:
	setp.ltu.f32 	%p412, %f112, 0f47CE4780;
	mul.rn.f32 	%f1163, %f1534, %f1534;
	and.b32  	%r1922, %r2427, 1;
	setp.eq.b32 	%p413, %r1922, 1;
	selp.f32 	%f1164, 0f3F800000, %f1534, %p413;
	fma.rn.f32 	%f1165, %f1163, %f1164, 0f00000000;
	fma.rn.f32 	%f1166, %f1163, 0f37CBAC00, 0fBAB607ED;
	selp.f32 	%f1167, %f1166, 0fB94D4153, %p413;
	selp.f32 	%f1168, 0f3D2AAABB, 0f3C0885E4, %p413;
	fma.rn.f32 	%f1169, %f1167, %f1163, %f1168;
	selp.f32 	%f1170, 0fBEFFFFFF, 0fBE2AAAA8, %p413;
	fma.rn.f32 	%f1171, %f1169, %f1163, %f1170;
	fma.rn.f32 	%f1172, %f1171, %f1165, %f1164;
	and.b32  	%r1923, %r2427, 2;
	setp.eq.s32 	%p414, %r1923, 0;
	mov.f32 	%f1173, 0f00000000;
	sub.f32 	%f1174, %f1173, %f1172;
	selp.f32 	%f116, %f1172, %f1174, %p414;
	@%p412 bra 	$L__BB4_224;
	setp.neu.f32 	%p415, %f112, 0f7F800000;
	@%p415 bra 	$L__BB4_219;
	mov.f32 	%f1177, 0f00000000;
	mul.rn.f32 	%f1535, %f1602, %f1177;
	mov.b32 	%r2431, 0;
	bra.uni 	$L__BB4_224;
$L__BB4_219:
	mov.b32 	%r278, %f1602;
	shl.b32 	%r1925, %r278, 8;
	or.b32  	%r279, %r1925, -2147483648;
	mov.b64 	%rd1056, 0;
	mov.b32 	%r2428, 0;
$L__BB4_220:
	.pragma "nounroll";
	mul.wide.u32 	%rd826, %r2428, 4;
	add.s64 	%rd828, %rd827, %rd826;
	ld.global.nc.u32 	%r1926, [%rd828];
	mad.wide.u32 	%rd829, %r1926, %r279, %rd1056;
	shr.u64 	%rd1056, %rd829, 32;
	add.s64 	%rd830, %rd45, %rd826;
	st.local.u32 	[%rd830], %rd829;
	add.s32 	%r2428, %r2428, 1;
	setp.ne.s32 	%p416, %r2428, 6;
	@%p416 bra 	$L__BB4_220;
	shr.u32 	%r1927, %r278, 23;
	st.local.u32 	[%rd45+24], %rd1056;
	and.b32  	%r282, %r1927, 31;
	and.b32  	%r1928, %r1927, 224;
	add.s32 	%r1929, %r1928, -128;
	shr.u32 	%r1930, %r1929, 5;
	mul.wide.u32 	%rd831, %r1930, 4;
	sub.s64 	%rd128, %rd45, %rd831;
	ld.local.u32 	%r2429, [%rd128+24];
	ld.local.u32 	%r2430, [%rd128+20];
	setp.eq.s32 	%p417, %r282, 0;
	@%p417 bra 	$L__BB4_223;
	shf.l.wrap.b32 	%r2429, %r2430, %r2429, %r282;
	ld.local.u32 	%r1931, [%rd128+16];
	shf.l.wrap.b32 	%r2430, %r1931, %r2430, %r282;
$L__BB4_223:
	shr.u32 	%r1932, %r2429, 30;
	shf.l.wrap.b32 	%r1933, %r2430, %r2429, 2;
	shl.b32 	%r1934, %r2430, 2;
	shr.u32 	%r1935, %r1933, 31;
	add.s32 	%r1936, %r1935, %r1932;
	neg.s32 	%r1937, %r1936;
	setp.lt.s32 	%p418, %r278, 0;
	selp.b32 	%r2431, %r1937, %r1936, %p418;
	xor.b32  	%r1938, %r1933, %r278;
	shr.s32 	%r1939, %r1933, 31;
	xor.b32  	%r1940, %r1939, %r1933;
	xor.b32  	%r1941, %r1939, %r1934;
	cvt.u64.u32 	%rd832, %r1940;
	shl.b64 	%rd833, %rd832, 32;
	cvt.u64.u32 	%rd834, %r1941;
	or.b64  	%rd835, %rd833, %rd834;
	cvt.rn.f64.s64 	%fd91, %rd835;
	mul.f64 	%fd92, %fd91, 0d3BF921FB54442D19;
	cvt.rn.f32.f64 	%f1175, %fd92;
	neg.f32 	%f1176, %f1175;
	setp.lt.s32 	%p419, %r1938, 0;
	selp.f32 	%f1535, %f1176, %f1175, %p419;
$L__BB4_224:
	add.s32 	%r1943, %r2431, 1;
	mul.rn.f32 	%f1178, %f1535, %f1535;
	and.b32  	%r1944, %r2431, 1;
	setp.eq.b32 	%p420, %r1944, 1;
	selp.f32 	%f1179, %f1535, 0f3F800000, %p420;
	fma.rn.f32 	%f1180, %f1178, %f1179, 0f00000000;
	fma.rn.f32 	%f1181, %f1178, 0f37CBAC00, 0fBAB607ED;
	selp.f32 	%f1182, 0fB94D4153, %f1181, %p420;
	selp.f32 	%f1183, 0f3C0885E4, 0f3D2AAABB, %p420;
	fma.rn.f32 	%f1184, %f1182, %f1178, %f1183;
	selp.f32 	%f1185, 0fBE2AAAA8, 0fBEFFFFFF, %p420;
	fma.rn.f32 	%f1186, %f1184, %f1178, %f1185;
	fma.rn.f32 	%f1187, %f1186, %f1180, %f1179;
	and.b32  	%r1945, %r1943, 2;
	setp.eq.s32 	%p421, %r1945, 0;
	mov.f32 	%f1188, 0f00000000;
	sub.f32 	%f1189, %f1188, %f1187;
	selp.f32 	%f1190, %f1187, %f1189, %p421;
	mul.f32 	%f1602, %f116, %f1190;
	add.s32 	%r2423, %r2423, 1;
	setp.eq.s32 	%p422, %r2423, 100;
	@%p422 bra 	$L__BB4_607;
	bra.uni 	$L__BB4_208;
$L__BB4_225:
	add.f32 	%f1602, %f1602, 0f41200000;
	mov.b32 	%r2432, 0;
	mov.u64 	%rd805, __cudart_i2opi_f;
$L__BB4_226:
	.pragma "nounroll";
	mul.f32 	%f1121, %f1602, 0f3F22F983;
	cvt.rni.s32.f32 	%r2440, %f1121;
	cvt.rn.f32.s32 	%f1122, %r2440;
	fma.rn.f32 	%f1123, %f1122, 0fBFC90FDA, %f1602;
	fma.rn.f32 	%f1124, %f1122, 0fB3A22168, %f1123;
	fma.rn.f32 	%f1538, %f1122, 0fA7C234C5, %f1124;
	abs.f32 	%f124, %f1602;
	setp.ltu.f32 	%p389, %f124, 0f47CE4780;
	mov.u32 	%r2436, %r2440;
	mov.f32 	%f1537, %f1538;
	@%p389 bra 	$L__BB4_234;
	setp.neu.f32 	%p390, %f124, 0f7F800000;
	@%p390 bra 	$L__BB4_229;
	mov.f32 	%f1127, 0f00000000;
	mul.rn.f32 	%f1537, %f1602, %f1127;
	mov.b32 	%r2436, 0;
	bra.uni 	$L__BB4_234;
$L__BB4_229:
	mov.b32 	%r294, %f1602;
	shl.b32 	%r1860, %r294, 8;
	or.b32  	%r295, %r1860, -2147483648;
	mov.b64 	%rd1057, 0;
	mov.b32 	%r2433, 0;
$L__BB4_230:
	.pragma "nounroll";
	mul.wide.u32 	%rd793, %r2433, 4;
	add.s64 	%rd795, %rd805, %rd793;
	ld.global.nc.u32 	%r1861, [%rd795];
	mad.wide.u32 	%rd796, %r1861, %r295, %rd1057;
	shr.u64 	%rd1057, %rd796, 32;
	add.s64 	%rd797, %rd44, %rd793;
	st.local.u32 	[%rd797], %rd796;
	add.s32 	%r2433, %r2433, 1;
	setp.ne.s32 	%p391, %r2433, 6;
	@%p391 bra 	$L__BB4_230;
	shr.u32 	%r1862, %r294, 23;
	st.local.u32 	[%rd44+24], %rd1057;
	and.b32  	%r298, %r1862, 31;
	and.b32  	%r1863, %r1862, 224;
	add.s32 	%r1864, %r1863, -128;
	shr.u32 	%r1865, %r1864, 5;
	mul.wide.u32 	%rd798, %r1865, 4;
	sub.s64 	%rd131, %rd44, %rd798;
	ld.local.u32 	%r2434, [%rd131+24];
	ld.local.u32 	%r2435, [%rd131+20];
	setp.eq.s32 	%p392, %r298, 0;
	@%p392 bra 	$L__BB4_233;
	shf.l.wrap.b32 	%r2434, %r2435, %r2434, %r298;
	ld.local.u32 	%r1866, [%rd131+16];
	shf.l.wrap.b32 	%r2435, %r1866, %r2435, %r298;
$L__BB4_233:
	shr.u32 	%r1867, %r2434, 30;
	shf.l.wrap.b32 	%r1868, %r2435, %r2434, 2;
	shl.b32 	%r1869, %r2435, 2;
	shr.u32 	%r1870, %r1868, 31;
	add.s32 	%r1871, %r1870, %r1867;
	neg.s32 	%r1872, %r1871;
	setp.lt.s32 	%p393, %r294, 0;
	selp.b32 	%r2436, %r1872, %r1871, %p393;
	xor.b32  	%r1873, %r1868, %r294;
	shr.s32 	%r1874, %r1868, 31;
	xor.b32  	%r1875, %r1874, %r1868;
	xor.b32  	%r1876, %r1874, %r1869;
	cvt.u64.u32 	%rd799, %r1875;
	shl.b64 	%rd800, %rd799, 32;
	cvt.u64.u32 	%rd801, %r1876;
	or.b64  	%rd802, %rd800, %rd801;
	cvt.rn.f64.s64 	%fd85, %rd802;
	mul.f64 	%fd86, %fd85, 0d3BF921FB54442D19;
	cvt.rn.f32.f64 	%f1125, %fd86;
	neg.f32 	%f1126, %f1125;
	setp.lt.s32 	%p394, %r1873, 0;
	selp.f32 	%f1537, %f1126, %f1125, %p394;
$L__BB4_234:
	setp.ltu.f32 	%p395, %f124, 0f47CE4780;
	mul.rn.f32 	%f1128, %f1537, %f1537;
	and.b32  	%r1878, %r2436, 1;
	setp.eq.b32 	%p396, %r1878, 1;
	selp.f32 	%f1129, 0f3F800000, %f1537, %p396;
	fma.rn.f32 	%f1130, %f1128, %f1129, 0f00000000;
	fma.rn.f32 	%f1131, %f1128, 0f37CBAC00, 0fBAB607ED;
	selp.f32 	%f1132, %f1131, 0fB94D4153, %p396;
	selp.f32 	%f1133, 0f3D2AAABB, 0f3C0885E4, %p396;
	fma.rn.f32 	%f1134, %f1132, %f1128, %f1133;
	selp.f32 	%f1135, 0fBEFFFFFF, 0fBE2AAAA8, %p396;
	fma.rn.f32 	%f1136, %f1134, %f1128, %f1135;
	fma.rn.f32 	%f1137, %f1136, %f1130, %f1129;
	and.b32  	%r1879, %r2436, 2;
	setp.eq.s32 	%p397, %r1879, 0;
	mov.f32 	%f1138, 0f00000000;
	sub.f32 	%f1139, %f1138, %f1137;
	selp.f32 	%f128, %f1137, %f1139, %p397;
	@%p395 bra 	$L__BB4_242;
	setp.neu.f32 	%p398, %f124, 0f7F800000;
	@%p398 bra 	$L__BB4_237;
	mov.f32 	%f1142, 0f00000000;
	mul.rn.f32 	%f1538, %f1602, %f1142;
	mov.b32 	%r2440, 0;
	bra.uni 	$L__BB4_242;
$L__BB4_237:
	mov.b32 	%r307, %f1602;
	shl.b32 	%r1881, %r307, 8;
	or.b32  	%r308, %r1881, -2147483648;
	mov.b64 	%rd1058, 0;
	mov.b32 	%r2437, 0;
$L__BB4_238:
	.pragma "nounroll";
	mul.wide.u32 	%rd804, %r2437, 4;
	add.s64 	%rd806, %rd805, %rd804;
	ld.global.nc.u32 	%r1882, [%rd806];
	mad.wide.u32 	%rd807, %r1882, %r308, %rd1058;
	shr.u64 	%rd1058, %rd807, 32;
	add.s64 	%rd808, %rd43, %rd804;
	st.local.u32 	[%rd808], %rd807;
	add.s32 	%r2437, %r2437, 1;
	setp.ne.s32 	%p399, %r2437, 6;
	@%p399 bra 	$L__BB4_238;
	shr.u32 	%r1883, %r307, 23;
	st.local.u32 	[%rd43+24], %rd1058;
	and.b32  	%r311, %r1883, 31;
	and.b32  	%r1884, %r1883, 224;
	add.s32 	%r1885, %r1884, -128;
	shr.u32 	%r1886, %r1885, 5;
	mul.wide.u32 	%rd809, %r1886, 4;
	sub.s64 	%rd134, %rd43, %rd809;
	ld.local.u32 	%r2438, [%rd134+24];
	ld.local.u32 	%r2439, [%rd134+20];
	setp.eq.s32 	%p400, %r311, 0;
	@%p400 bra 	$L__BB4_241;
	shf.l.wrap.b32 	%r2438, %r2439, %r2438, %r311;
	ld.local.u32 	%r1887, [%rd134+16];
	shf.l.wrap.b32 	%r2439, %r1887, %r2439, %r311;
$L__BB4_241:
	shr.u32 	%r1888, %r2438, 30;
	shf.l.wrap.b32 	%r1889, %r2439, %r2438, 2;
	shl.b32 	%r1890, %r2439, 2;
	shr.u32 	%r1891, %r1889, 31;
	add.s32 	%r1892, %r1891, %r1888;
	neg.s32 	%r1893, %r1892;
	setp.lt.s32 	%p401, %r307, 0;
	selp.b32 	%r2440, %r1893, %r1892, %p401;
	xor.b32  	%r1894, %r1889, %r307;
	shr.s32 	%r1895, %r1889, 31;
	xor.b32  	%r1896, %r1895, %r1889;
	xor.b32  	%r1897, %r1895, %r1890;
	cvt.u64.u32 	%rd810, %r1896;
	shl.b64 	%rd811, %rd810, 32;
	cvt.u64.u32 	%rd812, %r1897;
	or.b64  	%rd813, %rd811, %rd812;
	cvt.rn.f64.s64 	%fd87, %rd813;
	mul.f64 	%fd88, %fd87, 0d3BF921FB54442D19;
	cvt.rn.f32.f64 	%f1140, %fd88;
	neg.f32 	%f1141, %f1140;
	setp.lt.s32 	%p402, %r1894, 0;
	selp.f32 	%f1538, %f1141, %f1140, %p402;
$L__BB4_242:
	add.s32 	%r1899, %r2440, 1;
	mul.rn.f32 	%f1143, %f1538, %f1538;
	and.b32  	%r1900, %r2440, 1;
	setp.eq.b32 	%p403, %r1900, 1;
	selp.f32 	%f1144, %f1538, 0f3F800000, %p403;
	fma.rn.f32 	%f1145, %f1143, %f1144, 0f00000000;
	fma.rn.f32 	%f1146, %f1143, 0f37CBAC00, 0fBAB607ED;
	selp.f32 	%f1147, 0fB94D4153, %f1146, %p403;
	selp.f32 	%f1148, 0f3C0885E4, 0f3D2AAABB, %p403;
	fma.rn.f32 	%f1149, %f1147, %f1143, %f1148;
	selp.f32 	%f1150, 0fBE2AAAA8, 0fBEFFFFFF, %p403;
	fma.rn.f32 	%f1151, %f1149, %f1143, %f1150;
	fma.rn.f32 	%f1152, %f1151, %f1145, %f1144;
	and.b32  	%r1901, %r1899, 2;
	setp.eq.s32 	%p404, %r1901, 0;
	mov.f32 	%f1153, 0f00000000;
	sub.f32 	%f1154, %f1153, %f1152;
	selp.f32 	%f1155, %f1152, %f1154, %p404;
	mul.f32 	%f1602, %f128, %f1155;
	add.s32 	%r2432, %r2432, 1;
	setp.eq.s32 	%p405, %r2432, 100;
	@%p405 bra 	$L__BB4_607;
	bra.uni 	$L__BB4_226;
$L__BB4_243:
	setp.eq.s32 	%p23, %r930, 10;
	@%p23 bra 	$L__BB4_225;
	add.f32 	%f1602, %f1602, 0f41300000;
	mov.b32 	%r2441, 0;
	mov.u64 	%rd783, __cudart_i2opi_f;
$L__BB4_245:
	.pragma "nounroll";
	mul.f32 	%f1086, %f1602, 0f3F22F983;
	cvt.rni.s32.f32 	%r2449, %f1086;
	cvt.rn.f32.s32 	%f1087, %r2449;
	fma.rn.f32 	%f1088, %f1087, 0fBFC90FDA, %f1602;
	fma.rn.f32 	%f1089, %f1087, 0fB3A22168, %f1088;
	fma.rn.f32 	%f1541, %f1087, 0fA7C234C5, %f1089;
	abs.f32 	%f136, %f1602;
	setp.ltu.f32 	%p372, %f136, 0f47CE4780;
	mov.u32 	%r2445, %r2449;
	mov.f32 	%f1540, %f1541;
	@%p372 bra 	$L__BB4_253;
	setp.neu.f32 	%p373, %f136, 0f7F800000;
	@%p373 bra 	$L__BB4_248;
	mov.f32 	%f1092, 0f00000000;
	mul.rn.f32 	%f1540, %f1602, %f1092;
	mov.b32 	%r2445, 0;
	bra.uni 	$L__BB4_253;
$L__BB4_248:
	mov.b32 	%r323, %f1602;
	shl.b32 	%r1816, %r323, 8;
	or.b32  	%r324, %r1816, -2147483648;
	mov.b64 	%rd1059, 0;
	mov.b32 	%r2442, 0;
$L__BB4_249:
	.pragma "nounroll";
	mul.wide.u32 	%rd771, %r2442, 4;
	add.s64 	%rd773, %rd783, %rd771;
	ld.global.nc.u32 	%r1817, [%rd773];
	mad.wide.u32 	%rd774, %r1817, %r324, %rd1059;
	shr.u64 	%rd1059, %rd774, 32;
	add.s64 	%rd775, %rd42, %rd771;
	st.local.u32 	[%rd775], %rd774;
	add.s32 	%r2442, %r2442, 1;
	setp.ne.s32 	%p374, %r2442, 6;
	@%p374 bra 	$L__BB4_249;
	shr.u32 	%r1818, %r323, 23;
	st.local.u32 	[%rd42+24], %rd1059;
	and.b32  	%r327, %r1818, 31;
	and.b32  	%r1819, %r1818, 224;
	add.s32 	%r1820, %r1819, -128;
	shr.u32 	%r1821, %r1820, 5;
	mul.wide.u32 	%rd776, %r1821, 4;
	sub.s64 	%rd137, %rd42, %rd776;
	ld.local.u32 	%r2443, [%rd137+24];
	ld.local.u32 	%r2444, [%rd137+20];
	setp.eq.s32 	%p375, %r327, 0;
	@%p375 bra 	$L__BB4_252;
	shf.l.wrap.b32 	%r2443, %r2444, %r2443, %r327;
	ld.local.u32 	%r1822, [%rd137+16];
	shf.l.wrap.b32 	%r2444, %r1822, %r2444, %r327;
$L__BB4_252:
	shr.u32 	%r1823, %r2443, 30;
	shf.l.wrap.b32 	%r1824, %r2444, %r2443, 2;
	shl.b32 	%r1825, %r2444, 2;
	shr.u32 	%r1826, %r1824, 31;
	add.s32 	%r1827, %r1826, %r1823;
	neg.s32 	%r1828, %r1827;
	setp.lt.s32 	%p376, %r323, 0;
	selp.b32 	%r2445, %r1828, %r1827, %p376;
	xor.b32  	%r1829, %r1824, %r323;
	shr.s32 	%r1830, %r1824, 31;
	xor.b32  	%r1831, %r1830, %r1824;
	xor.b32  	%r1832, %r1830, %r1825;
	cvt.u64.u32 	%rd777, %r1831;
	shl.b64 	%rd778, %rd777, 32;
	cvt.u64.u32 	%rd779, %r1832;
	or.b64  	%rd780, %rd778, %rd779;
	cvt.rn.f64.s64 	%fd81, %rd780;
	mul.f64 	%fd82, %fd81, 0d3BF921FB54442D19;
	cvt.rn.f32.f64 	%f1090, %fd82;
	neg.f32 	%f1091, %f1090;
	setp.lt.s32 	%p377, %r1829, 0;
	selp.f32 	%f1540, %f1091, %f1090, %p377;
$L__BB4_253:
	setp.ltu.f32 	%p378, %f136, 0f47CE4780;
	mul.rn.f32 	%f1093, %f1540, %f1540;
	and.b32  	%r1834, %r2445, 1;
	setp.eq.b32 	%p379, %r1834, 1;
	selp.f32 	%f1094, 0f3F800000, %f1540, %p379;
	fma.rn.f32 	%f1095, %f1093, %f1094, 0f00000000;
	fma.rn.f32 	%f1096, %f1093, 0f37CBAC00, 0fBAB607ED;
	selp.f32 	%f1097, %f1096, 0fB94D4153, %p379;
	selp.f32 	%f1098, 0f3D2AAABB, 0f3C0885E4, %p379;
	fma.rn.f32 	%f1099, %f1097, %f1093, %f1098;
	selp.f32 	%f1100, 0fBEFFFFFF, 0fBE2AAAA8, %p379;
	fma.rn.f32 	%f1101, %f1099, %f1093, %f1100;
	fma.rn.f32 	%f1102, %f1101, %f1095, %f1094;
	and.b32  	%r1835, %r2445, 2;
	setp.eq.s32 	%p380, %r1835, 0;
	mov.f32 	%f1103, 0f00000000;
	sub.f32 	%f1104, %f1103, %f1102;
	selp.f32 	%f140, %f1102, %f1104, %p380;
	@%p378 bra 	$L__BB4_261;
	setp.neu.f32 	%p381, %f136, 0f7F800000;
	@%p381 bra 	$L__BB4_256;
	mov.f32 	%f1107, 0f00000000;
	mul.rn.f32 	%f1541, %f1602, %f1107;
	mov.b32 	%r2449, 0;
	bra.uni 	$L__BB4_261;
$L__BB4_256:
	mov.b32 	%r336, %f1602;
	shl.b32 	%r1837, %r336, 8;
	or.b32  	%r337, %r1837, -2147483648;
	mov.b64 	%rd1060, 0;
	mov.b32 	%r2446, 0;
$L__BB4_257:
	.pragma "nounroll";
	mul.wide.u32 	%rd782, %r2446, 4;
	add.s64 	%rd784, %rd783, %rd782;
	ld.global.nc.u32 	%r1838, [%rd784];
	mad.wide.u32 	%rd785, %r1838, %r337, %rd1060;
	shr.u64 	%rd1060, %rd785, 32;
	add.s64 	%rd786, %rd41, %rd782;
	st.local.u32 	[%rd786], %rd785;
	add.s32 	%r2446, %r2446, 1;
	setp.ne.s32 	%p382, %r2446, 6;
	@%p382 bra 	$L__BB4_257;
	shr.u32 	%r1839, %r336, 23;
	st.local.u32 	[%rd41+24], %rd1060;
	and.b32  	%r340, %r1839, 31;
	and.b32  	%r1840, %r1839, 224;
	add.s32 	%r1841, %r1840, -128;
	shr.u32 	%r1842, %r1841, 5;
	mul.wide.u32 	%rd787, %r1842, 4;
	sub.s64 	%rd140, %rd41, %rd787;
	ld.local.u32 	%r2447, [%rd140+24];
	ld.local.u32 	%r2448, [%rd140+20];
	setp.eq.s32 	%p383, %r340, 0;
	@%p383 bra 	$L__BB4_260;
	shf.l.wrap.b32 	%r2447, %r2448, %r2447, %r340;
	ld.local.u32 	%r1843, [%rd140+16];
	shf.l.wrap.b32 	%r2448, %r1843, %r2448, %r340;
$L__BB4_260:
	shr.u32 	%r1844, %r2447, 30;
	shf.l.wrap.b32 	%r1845, %r2448, %r2447, 2;
	shl.b32 	%r1846, %r2448, 2;
	shr.u32 	%r1847, %r1845, 31;
	add.s32 	%r1848, %r1847, %r1844;
	neg.s32 	%r1849, %r1848;
	setp.lt.s32 	%p384, %r336, 0;
	selp.b32 	%r2449, %r1849, %r1848, %p384;
	xor.b32  	%r1850, %r1845, %r336;
	shr.s32 	%r1851, %r1845, 31;
	xor.b32  	%r1852, %r1851, %r1845;
	xor.b32  	%r1853, %r1851, %r1846;
	cvt.u64.u32 	%rd788, %r1852;
	shl.b64 	%rd789, %rd788, 32;
	cvt.u64.u32 	%rd790, %r1853;
	or.b64  	%rd791, %rd789, %rd790;
	cvt.rn.f64.s64 	%fd83, %rd791;
	mul.f64 	%fd84, %fd83, 0d3BF921FB54442D19;
	cvt.rn.f32.f64 	%f1105, %fd84;
	neg.f32 	%f1106, %f1105;
	setp.lt.s32 	%p385, %r1850, 0;
	selp.f32 	%f1541, %f1106, %f1105, %p385;
$L__BB4_261:
	add.s32 	%r1855, %r2449, 1;
	mul.rn.f32 	%f1108, %f1541, %f1541;
	and.b32  	%r1856, %r2449, 1;
	setp.eq.b32 	%p386, %r1856, 1;
	selp.f32 	%f1109, %f1541, 0f3F800000, %p386;
	fma.rn.f32 	%f1110, %f1108, %f1109, 0f00000000;
	fma.rn.f32 	%f1111, %f1108, 0f37CBAC00, 0fBAB607ED;
	selp.f32 	%f1112, 0fB94D4153, %f1111, %p386;
	selp.f32 	%f1113, 0f3C0885E4, 0f3D2AAABB, %p386;
	fma.rn.f32 	%f1114, %f1112, %f1108, %f1113;
	selp.f32 	%f1115, 0fBE2AAAA8, 0fBEFFFFFF, %p386;
	fma.rn.f32 	%f1116, %f1114, %f1108, %f1115;
	fma.rn.f32 	%f1117, %f1116, %f1110, %f1109;
	and.b32  	%r1857, %r1855, 2;
	setp.eq.s32 	%p387, %r1857, 0;
	mov.f32 	%f1118, 0f00000000;
	sub.f32 	%f1119, %f1118, %f1117;
	selp.f32 	%f1120, %f1117, %f1119, %p387;
	mul.f32 	%f1602, %f140, %f1120;
	add.s32 	%r2441, %r2441, 1;
	setp.eq.s32 	%p388, %r2441, 100;
	@%p388 bra 	$L__BB4_607;
	bra.uni 	$L__BB4_245;
$L__BB4_262:
	mov.b32 	%r352, %f1602;
	shl.b32 	%r1772, %r352, 8;
	or.b32  	%r353, %r1772, -2147483648;
	mov.b64 	%rd1061, 0;
	mov.b32 	%r2451, 0;
$L__BB4_263:
	.pragma "nounroll";
	mul.wide.u32 	%rd749, %r2451, 4;
	add.s64 	%rd751, %rd761, %rd749;
	ld.global.nc.u32 	%r1773, [%rd751];
	mad.wide.u32 	%rd752, %r1773, %r353, %rd1061;
	shr.u64 	%rd1061, %rd752, 32;
	add.s64 	%rd753, %rd40, %rd749;
	st.local.u32 	[%rd753], %rd752;
	add.s32 	%r2451, %r2451, 1;
	setp.ne.s32 	%p357, %r2451, 6;
	@%p357 bra 	$L__BB4_263;
	shr.u32 	%r1774, %r352, 23;
	st.local.u32 	[%rd40+24], %rd1061;
	and.b32  	%r356, %r1774, 31;
	and.b32  	%r1775, %r1774, 224;
	add.s32 	%r1776, %r1775, -128;
	shr.u32 	%r1777, %r1776, 5;
	mul.wide.u32 	%rd754, %r1777, 4;
	sub.s64 	%rd143, %rd40, %rd754;
	ld.local.u32 	%r2452, [%rd143+24];
	ld.local.u32 	%r2453, [%rd143+20];
	setp.eq.s32 	%p358, %r356, 0;
	@%p358 bra 	$L__BB4_266;
	shf.l.wrap.b32 	%r2452, %r2453, %r2452, %r356;
	ld.local.u32 	%r1778, [%rd143+16];
	shf.l.wrap.b32 	%r2453, %r1778, %r2453, %r356;
$L__BB4_266:
	shr.u32 	%r1779, %r2452, 30;
	shf.l.wrap.b32 	%r1780, %r2453, %r2452, 2;
	shl.b32 	%r1781, %r2453, 2;
	shr.u32 	%r1782, %r1780, 31;
	add.s32 	%r1783, %r1782, %r1779;
	neg.s32 	%r1784, %r1783;
	setp.lt.s32 	%p359, %r352, 0;
	selp.b32 	%r2454, %r1784, %r1783, %p359;
	xor.b32  	%r1785, %r1780, %r352;
	shr.s32 	%r1786, %r1780, 31;
	xor.b32  	%r1787, %r1786, %r1780;
	xor.b32  	%r1788, %r1786, %r1781;
	cvt.u64.u32 	%rd755, %r1787;
	shl.b64 	%rd756, %rd755, 32;
	cvt.u64.u32 	%rd757, %r1788;
	or.b64  	%rd758, %rd756, %rd757;
	cvt.rn.f64.s64 	%fd77, %rd758;
	mul.f64 	%fd78, %fd77, 0d3BF921FB54442D19;
	cvt.rn.f32.f64 	%f1055, %fd78;
	neg.f32 	%f1056, %f1055;
	setp.lt.s32 	%p360, %r1785, 0;
	selp.f32 	%f1543, %f1056, %f1055, %p360;
$L__BB4_267:
	setp.ltu.f32 	%p361, %f148, 0f47CE4780;
	mul.rn.f32 	%f1058, %f1543, %f1543;
	and.b32  	%r1790, %r2454, 1;
	setp.eq.b32 	%p362, %r1790, 1;
	selp.f32 	%f1059, 0f3F800000, %f1543, %p362;
	fma.rn.f32 	%f1060, %f1058, %f1059, 0f00000000;
	fma.rn.f32 	%f1061, %f1058, 0f37CBAC00, 0fBAB607ED;
	selp.f32 	%f1062, %f1061, 0fB94D4153, %p362;
	selp.f32 	%f1063, 0f3D2AAABB, 0f3C0885E4, %p362;
	fma.rn.f32 	%f1064, %f1062, %f1058, %f1063;
	selp.f32 	%f1065, 0fBEFFFFFF, 0fBE2AAAA8, %p362;
	fma.rn.f32 	%f1066, %f1064, %f1058, %f1065;
	fma.rn.f32 	%f1067, %f1066, %f1060, %f1059;
	and.b32  	%r1791, %r2454, 2;
	setp.eq.s32 	%p363, %r1791, 0;
	mov.f32 	%f1068, 0f00000000;
	sub.f32 	%f1069, %f1068, %f1067;
	selp.f32 	%f152, %f1067, %f1069, %p363;
	@%p361 bra 	$L__BB4_275;
	setp.neu.f32 	%p364, %f148, 0f7F800000;
	@%p364 bra 	$L__BB4_270;
	mov.f32 	%f1072, 0f00000000;
	mul.rn.f32 	%f1544, %f1602, %f1072;
	mov.b32 	%r2458, 0;
	bra.uni 	$L__BB4_275;
$L__BB4_270:
	mov.b32 	%r365, %f1602;
	shl.b32 	%r1793, %r365, 8;
	or.b32  	%r366, %r1793, -2147483648;
	mov.b64 	%rd1062, 0;
	mov.b32 	%r2455, 0;
$L__BB4_271:
	.pragma "nounroll";
	mul.wide.u32 	%rd760, %r2455, 4;
	add.s64 	%rd762, %rd761, %rd760;
	ld.global.nc.u32 	%r1794, [%rd762];
	mad.wide.u32 	%rd763, %r1794, %r366, %rd1062;
	shr.u64 	%rd1062, %rd763, 32;
	add.s64 	%rd764, %rd39, %rd760;
	st.local.u32 	[%rd764], %rd763;
	add.s32 	%r2455, %r2455, 1;
	setp.ne.s32 	%p365, %r2455, 6;
	@%p365 bra 	$L__BB4_271;
	shr.u32 	%r1795, %r365, 23;
	st.local.u32 	[%rd39+24], %rd1062;
	and.b32  	%r369, %r1795, 31;
	and.b32  	%r1796, %r1795, 224;
	add.s32 	%r1797, %r1796, -128;
	shr.u32 	%r1798, %r1797, 5;
	mul.wide.u32 	%rd765, %r1798, 4;
	sub.s64 	%rd146, %rd39, %rd765;
	ld.local.u32 	%r2456, [%rd146+24];
	ld.local.u32 	%r2457, [%rd146+20];
	setp.eq.s32 	%p366, %r369, 0;
	@%p366 bra 	$L__BB4_274;
	shf.l.wrap.b32 	%r2456, %r2457, %r2456, %r369;
	ld.local.u32 	%r1799, [%rd146+16];
	shf.l.wrap.b32 	%r2457, %r1799, %r2457, %r369;
$L__BB4_274:
	shr.u32 	%r1800, %r2456, 30;
	shf.l.wrap.b32 	%r1801, %r2457, %r2456, 2;
	shl.b32 	%r1802, %r2457, 2;
	shr.u32 	%r1803, %r1801, 31;
	add.s32 	%r1804, %r1803, %r1800;
	neg.s32 	%r1805, %r1804;
	setp.lt.s32 	%p367, %r365, 0;
	selp.b32 	%r2458, %r1805, %r1804, %p367;
	xor.b32  	%r1806, %r1801, %r365;
	shr.s32 	%r1807, %r1801, 31;
	xor.b32  	%r1808, %r1807, %r1801;
	xor.b32  	%r1809, %r1807, %r1802;
	cvt.u64.u32 	%rd766, %r1808;
	shl.b64 	%rd767, %rd766, 32;
	cvt.u64.u32 	%rd768, %r1809;
	or.b64  	%rd769, %rd767, %rd768;
	cvt.rn.f64.s64 	%fd79, %rd769;
	mul.f64 	%fd80, %fd79, 0d3BF921FB54442D19;
	cvt.rn.f32.f64 	%f1070, %fd80;
	neg.f32 	%f1071, %f1070;
	setp.lt.s32 	%p368, %r1806, 0;
	selp.f32 	%f1544, %f1071, %f1070, %p368;
$L__BB4_275:
	add.s32 	%r1811, %r2458, 1;
	mul.rn.f32 	%f1073, %f1544, %f1544;
	and.b32  	%r1812, %r2458, 1;
	setp.eq.b32 	%p369, %r1812, 1;
	selp.f32 	%f1074, %f1544, 0f3F800000, %p369;
	fma.rn.f32 	%f1075, %f1073, %f1074, 0f00000000;
	fma.rn.f32 	%f1076, %f1073, 0f37CBAC00, 0fBAB607ED;
	selp.f32 	%f1077, 0fB94D4153, %f1076, %p369;
	selp.f32 	%f1078, 0f3C0885E4, 0f3D2AAABB, %p369;
	fma.rn.f32 	%f1079, %f1077, %f1073, %f1078;
	selp.f32 	%f1080, 0fBE2AAAA8, 0fBEFFFFFF, %p369;
	fma.rn.f32 	%f1081, %f1079, %f1073, %f1080;
	fma.rn.f32 	%f1082, %f1081, %f1075, %f1074;
	and.b32  	%r1813, %r1811, 2;
	setp.eq.s32 	%p370, %r1813, 0;
	mov.f32 	%f1083, 0f00000000;
	sub.f32 	%f1084, %f1083, %f1082;
	selp.f32 	%f1085, %f1082, %f1084, %p370;
	mul.f32 	%f1602, %f152, %f1085;
	add.s32 	%r2450, %r2450, 1;
	setp.eq.s32 	%p371, %r2450, 100;
	@%p371 bra 	$L__BB4_607;
	bra.uni 	$L__BB4_25;
$L__BB4_276:
	add.f32 	%f1602, %f1602, 0f41500000;
	mov.b32 	%r2459, 0;
	mov.u64 	%rd739, __cudart_i2opi_f;
$L__BB4_277:
	.pragma "nounroll";
	mul.f32 	%f1016, %f1602, 0f3F22F983;
	cvt.rni.s32.f32 	%r2467, %f1016;
	cvt.rn.f32.s32 	%f1017, %r2467;
	fma.rn.f32 	%f1018, %f1017, 0fBFC90FDA, %f1602;
	fma.rn.f32 	%f1019, %f1017, 0fB3A22168, %f1018;
	fma.rn.f32 	%f1547, %f1017, 0fA7C234C5, %f1019;
	abs.f32 	%f160, %f1602;
	setp.ltu.f32 	%p338, %f160, 0f47CE4780;
	mov.u32 	%r2463, %r2467;
	mov.f32 	%f1546, %f1547;
	@%p338 bra 	$L__BB4_285;
	setp.neu.f32 	%p339, %f160, 0f7F800000;
	@%p339 bra 	$L__BB4_280;
	mov.f32 	%f1022, 0f00000000;
	mul.rn.f32 	%f1546, %f1602, %f1022;
	mov.b32 	%r2463, 0;
	bra.uni 	$L__BB4_285;
$L__BB4_280:
	mov.b32 	%r381, %f1602;
	shl.b32 	%r1728, %r381, 8;
	or.b32  	%r382, %r1728, -2147483648;
	mov.b64 	%rd1063, 0;
	mov.b32 	%r2460, 0;
$L__BB4_281:
	.pragma "nounroll";
	mul.wide.u32 	%rd727, %r2460, 4;
	add.s64 	%rd729, %rd739, %rd727;
	ld.global.nc.u32 	%r1729, [%rd729];
	mad.wide.u32 	%rd730, %r1729, %r382, %rd1063;
	shr.u64 	%rd1063, %rd730, 32;
	add.s64 	%rd731, %rd38, %rd727;
	st.local.u32 	[%rd731], %rd730;
	add.s32 	%r2460, %r2460, 1;
	setp.ne.s32 	%p340, %r2460, 6;
	@%p340 bra 	$L__BB4_281;
	shr.u32 	%r1730, %r381, 23;
	st.local.u32 	[%rd38+24], %rd1063;
	and.b32  	%r385, %r1730, 31;
	and.b32  	%r1731, %r1730, 224;
	add.s32 	%r1732, %r1731, -128;
	shr.u32 	%r1733, %r1732, 5;
	mul.wide.u32 	%rd732, %r1733, 4;
	sub.s64 	%rd149, %rd38, %rd732;
	ld.local.u32 	%r2461, [%rd149+24];
	ld.local.u32 	%r2462, [%rd149+20];
	setp.eq.s32 	%p341, %r385, 0;
	@%p341 bra 	$L__BB4_284;
	shf.l.wrap.b32 	%r2461, %r2462, %r2461, %r385;
	ld.local.u32 	%r1734, [%rd149+16];
	shf.l.wrap.b32 	%r2462, %r1734, %r2462, %r385;
$L__BB4_284:
	shr.u32 	%r1735, %r2461, 30;
	shf.l.wrap.b32 	%r1736, %r2462, %r2461, 2;
	shl.b32 	%r1737, %r2462, 2;
	shr.u32 	%r1738, %r1736, 31;
	add.s32 	%r1739, %r1738, %r1735;
	neg.s32 	%r1740, %r1739;
	setp.lt.s32 	%p342, %r381, 0;
	selp.b32 	%r2463, %r1740, %r1739, %p342;
	xor.b32  	%r1741, %r1736, %r381;
	shr.s32 	%r1742, %r1736, 31;
	xor.b32  	%r1743, %r1742, %r1736;
	xor.b32  	%r1744, %r1742, %r1737;
	cvt.u64.u32 	%rd733, %r1743;
	shl.b64 	%rd734, %rd733, 32;
	cvt.u64.u32 	%rd735, %r1744;
	or.b64  	%rd736, %rd734, %rd735;
	cvt.rn.f64.s64 	%fd73, %rd736;
	mul.f64 	%fd74, %fd73, 0d3BF921FB54442D19;
	cvt.rn.f32.f64 	%f1020, %fd74;
	neg.f32 	%f1021, %f1020;
	setp.lt.s32 	%p343, %r1741, 0;
	selp.f32 	%f1546, %f1021, %f1020, %p343;
$L__BB4_285:
	setp.ltu.f32 	%p344, %f160, 0f47CE4780;
	mul.rn.f32 	%f1023, %f1546, %f1546;
	and.b32  	%r1746, %r2463, 1;
	setp.eq.b32 	%p345, %r1746, 1;
	selp.f32 	%f1024, 0f3F800000, %f1546, %p345;
	fma.rn.f32 	%f1025, %f1023, %f1024, 0f00000000;
	fma.rn.f32 	%f1026, %f1023, 0f37CBAC00, 0fBAB607ED;
	selp.f32 	%f1027, %f1026, 0fB94D4153, %p345;
	selp.f32 	%f1028, 0f3D2AAABB, 0f3C0885E4, %p345;
	fma.rn.f32 	%f1029, %f1027, %f1023, %f1028;
	selp.f32 	%f1030, 0fBEFFFFFF, 0fBE2AAAA8, %p345;
	fma.rn.f32 	%f1031, %f1029, %f1023, %f1030;
	fma.rn.f32 	%f1032, %f1031, %f1025, %f1024;
	and.b32  	%r1747, %r2463, 2;
	setp.eq.s32 	%p346, %r1747, 0;
	mov.f32 	%f1033, 0f00000000;
	sub.f32 	%f1034, %f1033, %f1032;
	selp.f32 	%f164, %f1032, %f1034, %p346;
	@%p344 bra 	$L__BB4_293;
	setp.neu.f32 	%p347, %f160, 0f7F800000;
	@%p347 bra 	$L__BB4_288;
	mov.f32 	%f1037, 0f00000000;
	mul.rn.f32 	%f1547, %f1602, %f1037;
	mov.b32 	%r2467, 0;
	bra.uni 	$L__BB4_293;
$L__BB4_288:
	mov.b32 	%r394, %f1602;
	shl.b32 	%r1749, %r394, 8;
	or.b32  	%r395, %r1749, -2147483648;
	mov.b64 	%rd1064, 0;
	mov.b32 	%r2464, 0;
$L__BB4_289:
	.pragma "nounroll";
	mul.wide.u32 	%rd738, %r2464, 4;
	add.s64 	%rd740, %rd739, %rd738;
	ld.global.nc.u32 	%r1750, [%rd740];
	mad.wide.u32 	%rd741, %r1750, %r395, %rd1064;
	shr.u64 	%rd1064, %rd741, 32;
	add.s64 	%rd742, %rd37, %rd738;
	st.local.u32 	[%rd742], %rd741;
	add.s32 	%r2464, %r2464, 1;
	setp.ne.s32 	%p348, %r2464, 6;
	@%p348 bra 	$L__BB4_289;
	shr.u32 	%r1751, %r394, 23;
	st.local.u32 	[%rd37+24], %rd1064;
	and.b32  	%r398, %r1751, 31;
	and.b32  	%r1752, %r1751, 224;
	add.s32 	%r1753, %r1752, -128;
	shr.u32 	%r1754, %r1753, 5;
	mul.wide.u32 	%rd743, %r1754, 4;
	sub.s64 	%rd152, %rd37, %rd743;
	ld.local.u32 	%r2465, [%rd152+24];
	ld.local.u32 	%r2466, [%rd152+20];
	setp.eq.s32 	%p349, %r398, 0;
	@%p349 bra 	$L__BB4_292;
	shf.l.wrap.b32 	%r2465, %r2466, %r2465, %r398;
	ld.local.u32 	%r1755, [%rd152+16];
	shf.l.wrap.b32 	%r2466, %r1755, %r2466, %r398;
$L__BB4_292:
	shr.u32 	%r1756, %r2465, 30;
	shf.l.wrap.b32 	%r1757, %r2466, %r2465, 2;
	shl.b32 	%r1758, %r2466, 2;
	shr.u32 	%r1759, %r1757, 31;
	add.s32 	%r1760, %r1759, %r1756;
	neg.s32 	%r1761, %r1760;
	setp.lt.s32 	%p350, %r394, 0;
	selp.b32 	%r2467, %r1761, %r1760, %p350;
	xor.b32  	%r1762, %r1757, %r394;
	shr.s32 	%r1763, %r1757, 31;
	xor.b32  	%r1764, %r1763, %r1757;
	xor.b32  	%r1765, %r1763, %r1758;
	cvt.u64.u32 	%rd744, %r1764;
	shl.b64 	%rd745, %rd744, 32;
	cvt.u64.u32 	%rd746, %r1765;
	or.b64  	%rd747, %rd745, %rd746;
	cvt.rn.f64.s64 	%fd75, %rd747;
	mul.f64 	%fd76, %fd75, 0d3BF921FB54442D19;
	cvt.rn.f32.f64 	%f1035, %fd76;
	neg.f32 	%f1036, %f1035;
	setp.lt.s32 	%p351, %r1762, 0;
	selp.f32 	%f1547, %f1036, %f1035, %p351;
$L__BB4_293:
	add.s32 	%r1767, %r2467, 1;
	mul.rn.f32 	%f1038, %f1547, %f1547;
	and.b32  	%r1768, %r2467, 1;
	setp.eq.b32 	%p352, %r1768, 1;
	selp.f32 	%f1039, %f1547, 0f3F800000, %p352;
	fma.rn.f32 	%f1040, %f1038, %f1039, 0f00000000;
	fma.rn.f32 	%f1041, %f1038, 0f37CBAC00, 0fBAB607ED;
	selp.f32 	%f1042, 0fB94D4153, %f1041, %p352;
	selp.f32 	%f1043, 0f3C0885E4, 0f3D2AAABB, %p352;
	fma.rn.f32 	%f1044, %f1042, %f1038, %f1043;
	selp.f32 	%f1045, 0fBE2AAAA8, 0fBEFFFFFF, %p352;
	fma.rn.f32 	%f1046, %f1044, %f1038, %f1045;
	fma.rn.f32 	%f1047, %f1046, %f1040, %f1039;
	and.b32  	%r1769, %r1767, 2;
	setp.eq.s32 	%p353, %r1769, 0;
	mov.f32 	%f1048, 0f00000000;
	sub.f32 	%f1049, %f1048, %f1047;
	selp.f32 	%f1050, %f1047, %f1049, %p353;
	mul.f32 	%f1602, %f164, %f1050;
	add.s32 	%r2459, %r2459, 1;
	setp.eq.s32 	%p354, %r2459, 100;
	@%p354 bra 	$L__BB4_607;
	bra.uni 	$L__BB4_277;
$L__BB4_294:
	add.f32 	%f1602, %f1602, 0f41600000;
	mov.b32 	%r2468, 0;
	mov.u64 	%rd717, __cudart_i2opi_f;
$L__BB4_295:
	.pragma "nounroll";
	mul.f32 	%f981, %f1602, 0f3F22F983;
	cvt.rni.s32.f32 	%r2476, %f981;
	cvt.rn.f32.s32 	%f982, %r2476;
	fma.rn.f32 	%f983, %f982, 0fBFC90FDA, %f1602;
	fma.rn.f32 	%f984, %f982, 0fB3A22168, %f983;
	fma.rn.f32 	%f1550, %f982, 0fA7C234C5, %f984;
	abs.f32 	%f172, %f1602;
	setp.ltu.f32 	%p321, %f172, 0f47CE4780;
	mov.u32 	%r2472, %r2476;
	mov.f32 	%f1549, %f1550;
	@%p321 bra 	$L__BB4_303;
	setp.neu.f32 	%p322, %f172, 0f7F800000;
	@%p322 bra 	$L__BB4_298;
	mov.f32 	%f987, 0f00000000;
	mul.rn.f32 	%f1549, %f1602, %f987;
	mov.b32 	%r2472, 0;
	bra.uni 	$L__BB4_303;
$L__BB4_298:
	mov.b32 	%r410, %f1602;
	shl.b32 	%r1684, %r410, 8;
	or.b32  	%r411, %r1684, -2147483648;
	mov.b64 	%rd1065, 0;
	mov.b32 	%r2469, 0;
$L__BB4_299:
	.pragma "nounroll";
	mul.wide.u32 	%rd705, %r2469, 4;
	add.s64 	%rd707, %rd717, %rd705;
	ld.global.nc.u32 	%r1685, [%rd707];
	mad.wide.u32 	%rd708, %r1685, %r411, %rd1065;
	shr.u64 	%rd1065, %rd708, 32;
	add.s64 	%rd709, %rd36, %rd705;
	st.local.u32 	[%rd709], %rd708;
	add.s32 	%r2469, %r2469, 1;
	setp.ne.s32 	%p323, %r2469, 6;
	@%p323 bra 	$L__BB4_299;
	shr.u32 	%r1686, %r410, 23;
	st.local.u32 	[%rd36+24], %rd1065;
	and.b32  	%r414, %r1686, 31;
	and.b32  	%r1687, %r1686, 224;
	add.s32 	%r1688, %r1687, -128;
	shr.u32 	%r1689, %r1688, 5;
	mul.wide.u32 	%rd710, %r1689, 4;
	sub.s64 	%rd155, %rd36, %rd710;
	ld.local.u32 	%r2470, [%rd155+24];
	ld.local.u32 	%r2471, [%rd155+20];
	setp.eq.s32 	%p324, %r414, 0;
	@%p324 bra 	$L__BB4_302;
	shf.l.wrap.b32 	%r2470, %r2471, %r2470, %r414;
	ld.local.u32 	%r1690, [%rd155+16];
	shf.l.wrap.b32 	%r2471, %r1690, %r2471, %r414;
$L__BB4_302:
	shr.u32 	%r1691, %r2470, 30;
	shf.l.wrap.b32 	%r1692, %r2471, %r2470, 2;
	shl.b32 	%r1693, %r2471, 2;
	shr.u32 	%r1694, %r1692, 31;
	add.s32 	%r1695, %r1694, %r1691;
	neg.s32 	%r1696, %r1695;
	setp.lt.s32 	%p325, %r410, 0;
	selp.b32 	%r2472, %r1696, %r1695, %p325;
	xor.b32  	%r1697, %r1692, %r410;
	shr.s32 	%r1698, %r1692, 31;
	xor.b32  	%r1699, %r1698, %r1692;
	xor.b32  	%r1700, %r1698, %r1693;
	cvt.u64.u32 	%rd711, %r1699;
	shl.b64 	%rd712, %rd711, 32;
	cvt.u64.u32 	%rd713, %r1700;
	or.b64  	%rd714, %rd712, %rd713;
	cvt.rn.f64.s64 	%fd69, %rd714;
	mul.f64 	%fd70, %fd69, 0d3BF921FB54442D19;
	cvt.rn.f32.f64 	%f985, %fd70;
	neg.f32 	%f986, %f985;
	setp.lt.s32 	%p326, %r1697, 0;
	selp.f32 	%f1549, %f986, %f985, %p326;
$L__BB4_303:
	setp.ltu.f32 	%p327, %f172, 0f47CE4780;
	mul.rn.f32 	%f988, %f1549, %f1549;
	and.b32  	%r1702, %r2472, 1;
	setp.eq.b32 	%p328, %r1702, 1;
	selp.f32 	%f989, 0f3F800000, %f1549, %p328;
	fma.rn.f32 	%f990, %f988, %f989, 0f00000000;
	fma.rn.f32 	%f991, %f988, 0f37CBAC00, 0fBAB607ED;
	selp.f32 	%f992, %f991, 0fB94D4153, %p328;
	selp.f32 	%f993, 0f3D2AAABB, 0f3C0885E4, %p328;
	fma.rn.f32 	%f994, %f992, %f988, %f993;
	selp.f32 	%f995, 0fBEFFFFFF, 0fBE2AAAA8, %p328;
	fma.rn.f32 	%f996, %f994, %f988, %f995;
	fma.rn.f32 	%f997, %f996, %f990, %f989;
	and.b32  	%r1703, %r2472, 2;
	setp.eq.s32 	%p329, %r1703, 0;
	mov.f32 	%f998, 0f00000000;
	sub.f32 	%f999, %f998, %f997;
	selp.f32 	%f176, %f997, %f999, %p329;
	@%p327 bra 	$L__BB4_311;
	setp.neu.f32 	%p330, %f172, 0f7F800000;
	@%p330 bra 	$L__BB4_306;
	mov.f32 	%f1002, 0f00000000;
	mul.rn.f32 	%f1550, %f1602, %f1002;
	mov.b32 	%r2476, 0;
	bra.uni 	$L__BB4_311;
$L__BB4_306:
	mov.b32 	%r423, %f1602;
	shl.b32 	%r1705, %r423, 8;
	or.b32  	%r424, %r1705, -2147483648;
	mov.b64 	%rd1066, 0;
	mov.b32 	%r2473, 0;
$L__BB4_307:
	.pragma "nounroll";
	mul.wide.u32 	%rd716, %r2473, 4;
	add.s64 	%rd718, %rd717, %rd716;
	ld.global.nc.u32 	%r1706, [%rd718];
	mad.wide.u32 	%rd719, %r1706, %r424, %rd1066;
	shr.u64 	%rd1066, %rd719, 32;
	add.s64 	%rd720, %rd35, %rd716;
	st.local.u32 	[%rd720], %rd719;
	add.s32 	%r2473, %r2473, 1;
	setp.ne.s32 	%p331, %r2473, 6;
	@%p331 bra 	$L__BB4_307;
	shr.u32 	%r1707, %r423, 23;
	st.local.u32 	[%rd35+24], %rd1066;
	and.b32  	%r427, %r1707, 31;
	and.b32  	%r1708, %r1707, 224;
	add.s32 	%r1709, %r1708, -128;
	shr.u32 	%r1710, %r1709, 5;
	mul.wide.u32 	%rd721, %r1710, 4;
	sub.s64 	%rd158, %rd35, %rd721;
	ld.local.u32 	%r2474, [%rd158+24];
	ld.local.u32 	%r2475, [%rd158+20];
	setp.eq.s32 	%p332, %r427, 0;
	@%p332 bra 	$L__BB4_310;
	shf.l.wrap.b32 	%r2474, %r2475, %r2474, %r427;
	ld.local.u32 	%r1711, [%rd158+16];
	shf.l.wrap.b32 	%r2475, %r1711, %r2475, %r427;
$L__BB4_310:
	shr.u32 	%r1712, %r2474, 30;
	shf.l.wrap.b32 	%r1713, %r2475, %r2474, 2;
	shl.b32 	%r1714, %r2475, 2;
	shr.u32 	%r1715, %r1713, 31;
	add.s32 	%r1716, %r1715, %r1712;
	neg.s32 	%r1717, %r1716;
	setp.lt.s32 	%p333, %r423, 0;
	selp.b32 	%r2476, %r1717, %r1716, %p333;
	xor.b32  	%r1718, %r1713, %r423;
	shr.s32 	%r1719, %r1713, 31;
	xor.b32  	%r1720, %r1719, %r1713;
	xor.b32  	%r1721, %r1719, %r1714;
	cvt.u64.u32 	%rd722, %r1720;
	shl.b64 	%rd723, %rd722, 32;
	cvt.u64.u32 	%rd724, %r1721;
	or.b64  	%rd725, %rd723, %rd724;
	cvt.rn.f64.s64 	%fd71, %rd725;
	mul.f64 	%fd72, %fd71, 0d3BF921FB54442D19;
	cvt.rn.f32.f64 	%f1000, %fd72;
	neg.f32 	%f1001, %f1000;
	setp.lt.s32 	%p334, %r1718, 0;
	selp.f32 	%f1550, %f1001, %f1000, %p334;
$L__BB4_311:
	add.s32 	%r1723, %r2476, 1;
	mul.rn.f32 	%f1003, %f1550, %f1550;
	and.b32  	%r1724, %r2476, 1;
	setp.eq.b32 	%p335, %r1724, 1;
	selp.f32 	%f1004, %f1550, 0f3F800000, %p335;
	fma.rn.f32 	%f1005, %f1003, %f1004, 0f00000000;
	fma.rn.f32 	%f1006, %f1003, 0f37CBAC00, 0fBAB607ED;
	selp.f32 	%f1007, 0fB94D4153, %f1006, %p335;
	selp.f32 	%f1008, 0f3C0885E4, 0f3D2AAABB, %p335;
	fma.rn.f32 	%f1009, %f1007, %f1003, %f1008;
	selp.f32 	%f1010, 0fBE2AAAA8, 0fBEFFFFFF, %p335;
	fma.rn.f32 	%f1011, %f1009, %f1003, %f1010;
	fma.rn.f32 	%f1012, %f1011, %f1005, %f1004;
	and.b32  	%r1725, %r1723, 2;
	setp.eq.s32 	%p336, %r1725, 0;
	mov.f32 	%f1013, 0f00000000;
	sub.f32 	%f1014, %f1013, %f1012;
	selp.f32 	%f1015, %f1012, %f1014, %p336;
	mul.f32 	%f1602, %f176, %f1015;
	add.s32 	%r2468, %r2468, 1;
	setp.eq.s32 	%p337, %r2468, 100;
	@%p337 bra 	$L__BB4_607;
	bra.uni 	$L__BB4_295;
$L__BB4_312:
	setp.eq.s32 	%p20, %r930, 14;
	@%p20 bra 	$L__BB4_294;
	add.f32 	%f1602, %f1602, 0f41700000;
	mov.b32 	%r2477, 0;
	mov.u64 	%rd695, __cudart_i2opi_f;
$L__BB4_314:
	.pragma "nounroll";
	mul.f32 	%f946, %f1602, 0f3F22F983;
	cvt.rni.s32.f32 	%r2485, %f946;
	cvt.rn.f32.s32 	%f947, %r2485;
	fma.rn.f32 	%f948, %f947, 0fBFC90FDA, %f1602;
	fma.rn.f32 	%f949, %f947, 0fB3A22168, %f948;
	fma.rn.f32 	%f1553, %f947, 0fA7C234C5, %f949;
	abs.f32 	%f184, %f1602;
	setp.ltu.f32 	%p304, %f184, 0f47CE4780;
	mov.u32 	%r2481, %r2485;
	mov.f32 	%f1552, %f1553;
	@%p304 bra 	$L__BB4_322;
	setp.neu.f32 	%p305, %f184, 0f7F800000;
	@%p305 bra 	$L__BB4_317;
	mov.f32 	%f952, 0f00000000;
	mul.rn.f32 	%f1552, %f1602, %f952;
	mov.b32 	%r2481, 0;
	bra.uni 	$L__BB4_322;
$L__BB4_317:
	mov.b32 	%r439, %f1602;
	shl.b32 	%r1640, %r439, 8;
	or.b32  	%r440, %r1640, -2147483648;
	mov.b64 	%rd1067, 0;
	mov.b32 	%r2478, 0;
$L__BB4_318:
	.pragma "nounroll";
	mul.wide.u32 	%rd683, %r2478, 4;
	add.s64 	%rd685, %rd695, %rd683;
	ld.global.nc.u32 	%r1641, [%rd685];
	mad.wide.u32 	%rd686, %r1641, %r440, %rd1067;
	shr.u64 	%rd1067, %rd686, 32;
	add.s64 	%rd687, %rd34, %rd683;
	st.local.u32 	[%rd687], %rd686;
	add.s32 	%r2478, %r2478, 1;
	setp.ne.s32 	%p306, %r2478, 6;
	@%p306 bra 	$L__BB4_318;
	shr.u32 	%r1642, %r439, 23;
	st.local.u32 	[%rd34+24], %rd1067;
	and.b32  	%r443, %r1642, 31;
	and.b32  	%r1643, %r1642, 224;
	add.s32 	%r1644, %r1643, -128;
	shr.u32 	%r1645, %r1644, 5;
	mul.wide.u32 	%rd688, %r1645, 4;
	sub.s64 	%rd161, %rd34, %rd688;
	ld.local.u32 	%r2479, [%rd161+24];
	ld.local.u32 	%r2480, [%rd161+20];
	setp.eq.s32 	%p307, %r443, 0;
	@%p307 bra 	$L__BB4_321;
	shf.l.wrap.b32 	%r2479, %r2480, %r2479, %r443;
	ld.local.u32 	%r1646, [%rd161+16];
	shf.l.wrap.b32 	%r2480, %r1646, %r2480, %r443;
$L__BB4_321:
	shr.u32 	%r1647, %r2479, 30;
	shf.l.wrap.b32 	%r1648, %r2480, %r2479, 2;
	shl.b32 	%r1649, %r2480, 2;
	shr.u32 	%r1650, %r1648, 31;
	add.s32 	%r1651, %r1650, %r1647;
	neg.s32 	%r1652, %r1651;
	setp.lt.s32 	%p308, %r439, 0;
	selp.b32 	%r2481, %r1652, %r1651, %p308;
	xor.b32  	%r1653, %r1648, %r439;
	shr.s32 	%r1654, %r1648, 31;
	xor.b32  	%r1655, %r1654, %r1648;
	xor.b32  	%r1656, %r1654, %r1649;
	cvt.u64.u32 	%rd689, %r1655;
	shl.b64 	%rd690, %rd689, 32;
	cvt.u64.u32 	%rd691, %r1656;
	or.b64  	%rd692, %rd690, %rd691;
	cvt.rn.f64.s64 	%fd65, %rd692;
	mul.f64 	%fd66, %fd65, 0d3BF921FB54442D19;
	cvt.rn.f32.f64 	%f950, %fd66;
	neg.f32 	%f951, %f950;
	setp.lt.s32 	%p309, %r1653, 0;
	selp.f32 	%f1552, %f951, %f950, %p309;
$L__BB4_322:
	setp.ltu.f32 	%p310, %f184, 0f47CE4780;
	mul.rn.f32 	%f953, %f1552, %f1552;
	and.b32  	%r1658, %r2481, 1;
	setp.eq.b32 	%p311, %r1658, 1;
	selp.f32 	%f954, 0f3F800000, %f1552, %p311;
	fma.rn.f32 	%f955, %f953, %f954, 0f00000000;
	fma.rn.f32 	%f956, %f953, 0f37CBAC00, 0fBAB607ED;
	selp.f32 	%f957, %f956, 0fB94D4153, %p311;
	selp.f32 	%f958, 0f3D2AAABB, 0f3C0885E4, %p311;
	fma.rn.f32 	%f959, %f957, %f953, %f958;
	selp.f32 	%f960, 0fBEFFFFFF, 0fBE2AAAA8, %p311;
	fma.rn.f32 	%f961, %f959, %f953, %f960;
	fma.rn.f32 	%f962, %f961, %f955, %f954;
	and.b32  	%r1659, %r2481, 2;
	setp.eq.s32 	%p312, %r1659, 0;
	mov.f32 	%f963, 0f00000000;
	sub.f32 	%f964, %f963, %f962;
	selp.f32 	%f188, %f962, %f964, %p312;
	@%p310 bra 	$L__BB4_330;
	setp.neu.f32 	%p313, %f184, 0f7F800000;
	@%p313 bra 	$L__BB4_325;
	mov.f32 	%f967, 0f00000000;
	mul.rn.f32 	%f1553, %f1602, %f967;
	mov.b32 	%r2485, 0;
	bra.uni 	$L__BB4_330;
$L__BB4_325:
	mov.b32 	%r452, %f1602;
	shl.b32 	%r1661, %r452, 8;
	or.b32  	%r453, %r1661, -2147483648;
	mov.b64 	%rd1068, 0;
	mov.b32 	%r2482, 0;
$L__BB4_326:
	.pragma "nounroll";
	mul.wide.u32 	%rd694, %r2482, 4;
	add.s64 	%rd696, %rd695, %rd694;
	ld.global.nc.u32 	%r1662, [%rd696];
	mad.wide.u32 	%rd697, %r1662, %r453, %rd1068;
	shr.u64 	%rd1068, %rd697, 32;
	add.s64 	%rd698, %rd33, %rd694;
	st.local.u32 	[%rd698], %rd697;
	add.s32 	%r2482, %r2482, 1;
	setp.ne.s32 	%p314, %r2482, 6;
	@%p314 bra 	$L__BB4_326;
	shr.u32 	%r1663, %r452, 23;
	st.local.u32 	[%rd33+24], %rd1068;
	and.b32  	%r456, %r1663, 31;
	and.b32  	%r1664, %r1663, 224;
	add.s32 	%r1665, %r1664, -128;
	shr.u32 	%r1666, %r1665, 5;
	mul.wide.u32 	%rd699, %r1666, 4;
	sub.s64 	%rd164, %rd33, %rd699;
	ld.local.u32 	%r2483, [%rd164+24];
	ld.local.u32 	%r2484, [%rd164+20];
	setp.eq.s32 	%p315, %r456, 0;
	@%p315 bra 	$L__BB4_329;
	shf.l.wrap.b32 	%r2483, %r2484, %r2483, %r456;
	ld.local.u32 	%r1667, [%rd164+16];
	shf.l.wrap.b32 	%r2484, %r1667, %r2484, %r456;
$L__BB4_329:
	shr.u32 	%r1668, %r2483, 30;
	shf.l.wrap.b32 	%r1669, %r2484, %r2483, 2;
	shl.b32 	%r1670, %r2484, 2;
	shr.u32 	%r1671, %r1669, 31;
	add.s32 	%r1672, %r1671, %r1668;
	neg.s32 	%r1673, %r1672;
	setp.lt.s32 	%p316, %r452, 0;
	selp.b32 	%r2485, %r1673, %r1672, %p316;
	xor.b32  	%r1674, %r1669, %r452;
	shr.s32 	%r1675, %r1669, 31;
	xor.b32  	%r1676, %r1675, %r1669;
	xor.b32  	%r1677, %r1675, %r1670;
	cvt.u64.u32 	%rd700, %r1676;
	shl.b64 	%rd701, %rd700, 32;
	cvt.u64.u32 	%rd702, %r1677;
	or.b64  	%rd703, %rd701, %rd702;
	cvt.rn.f64.s64 	%fd67, %rd703;
	mul.f64 	%fd68, %fd67, 0d3BF921FB54442D19;
	cvt.rn.f32.f64 	%f965, %fd68;
	neg.f32 	%f966, %f965;
	setp.lt.s32 	%p317, %r1674, 0;
	selp.f32 	%f1553, %f966, %f965, %p317;
$L__BB4_330:
	add.s32 	%r1679, %r2485, 1;
	mul.rn.f32 	%f968, %f1553, %f1553;
	and.b32  	%r1680, %r2485, 1;
	setp.eq.b32 	%p318, %r1680, 1;
	selp.f32 	%f969, %f1553, 0f3F800000, %p318;
	fma.rn.f32 	%f970, %f968, %f969, 0f00000000;
	fma.rn.f32 	%f971, %f968, 0f37CBAC00, 0fBAB607ED;
	selp.f32 	%f972, 0fB94D4153, %f971, %p318;
	selp.f32 	%f973, 0f3C0885E4, 0f3D2AAABB, %p318;
	fma.rn.f32 	%f974, %f972, %f968, %f973;
	selp.f32 	%f975, 0fBE2AAAA8, 0fBEFFFFFF, %p318;
	fma.rn.f32 	%f976, %f974, %f968, %f975;
	fma.rn.f32 	%f977, %f976, %f970, %f969;
	and.b32  	%r1681, %r1679, 2;
	setp.eq.s32 	%p319, %r1681, 0;
	mov.f32 	%f978, 0f00000000;
	sub.f32 	%f979, %f978, %f977;
	selp.f32 	%f980, %f977, %f979, %p319;
	mul.f32 	%f1602, %f188, %f980;
	add.s32 	%r2477, %r2477, 1;
	setp.eq.s32 	%p320, %r2477, 100;
	@%p320 bra 	$L__BB4_607;
	bra.uni 	$L__BB4_314;
$L__BB4_331:
	mov.b32 	%r468, %f1602;
	shl.b32 	%r1596, %r468, 8;
	or.b32  	%r469, %r1596, -2147483648;
	mov.b64 	%rd1069, 0;
	mov.b32 	%r2487, 0;
$L__BB4_332:
	.pragma "nounroll";
	mul.wide.u32 	%rd661, %r2487, 4;
	add.s64 	%rd663, %rd673, %rd661;
	ld.global.nc.u32 	%r1597, [%rd663];
	mad.wide.u32 	%rd664, %r1597, %r469, %rd1069;
	shr.u64 	%rd1069, %rd664, 32;
	add.s64 	%rd665, %rd32, %rd661;
	st.local.u32 	[%rd665], %rd664;
	add.s32 	%r2487, %r2487, 1;
	setp.ne.s32 	%p289, %r2487, 6;
	@%p289 bra 	$L__BB4_332;
	shr.u32 	%r1598, %r468, 23;
	st.local.u32 	[%rd32+24], %rd1069;
	and.b32  	%r472, %r1598, 31;
	and.b32  	%r1599, %r1598, 224;
	add.s32 	%r1600, %r1599, -128;
	shr.u32 	%r1601, %r1600, 5;
	mul.wide.u32 	%rd666, %r1601, 4;
	sub.s64 	%rd167, %rd32, %rd666;
	ld.local.u32 	%r2488, [%rd167+24];
	ld.local.u32 	%r2489, [%rd167+20];
	setp.eq.s32 	%p290, %r472, 0;
	@%p290 bra 	$L__BB4_335;
	shf.l.wrap.b32 	%r2488, %r2489, %r2488, %r472;
	ld.local.u32 	%r1602, [%rd167+16];
	shf.l.wrap.b32 	%r2489, %r1602, %r2489, %r472;
$L__BB4_335:
	shr.u32 	%r1603, %r2488, 30;
	shf.l.wrap.b32 	%r1604, %r2489, %r2488, 2;
	shl.b32 	%r1605, %r2489, 2;
	shr.u32 	%r1606, %r1604, 31;
	add.s32 	%r1607, %r1606, %r1603;
	neg.s32 	%r1608, %r1607;
	setp.lt.s32 	%p291, %r468, 0;
	selp.b32 	%r2490, %r1608, %r1607, %p291;
	xor.b32  	%r1609, %r1604, %r468;
	shr.s32 	%r1610, %r1604, 31;
	xor.b32  	%r1611, %r1610, %r1604;
	xor.b32  	%r1612, %r1610, %r1605;
	cvt.u64.u32 	%rd667, %r1611;
	shl.b64 	%rd668, %rd667, 32;
	cvt.u64.u32 	%rd669, %r1612;
	or.b64  	%rd670, %rd668, %rd669;
	cvt.rn.f64.s64 	%fd61, %rd670;
	mul.f64 	%fd62, %fd61, 0d3BF921FB54442D19;
	cvt.rn.f32.f64 	%f915, %fd62;
	neg.f32 	%f916, %f915;
	setp.lt.s32 	%p292, %r1609, 0;
	selp.f32 	%f1555, %f916, %f915, %p292;
$L__BB4_336:
	setp.ltu.f32 	%p293, %f196, 0f47CE4780;
	mul.rn.f32 	%f918, %f1555, %f1555;
	and.b32  	%r1614, %r2490, 1;
	setp.eq.b32 	%p294, %r1614, 1;
	selp.f32 	%f919, 0f3F800000, %f1555, %p294;
	fma.rn.f32 	%f920, %f918, %f919, 0f00000000;
	fma.rn.f32 	%f921, %f918, 0f37CBAC00, 0fBAB607ED;
	selp.f32 	%f922, %f921, 0fB94D4153, %p294;
	selp.f32 	%f923, 0f3D2AAABB, 0f3C0885E4, %p294;
	fma.rn.f32 	%f924, %f922, %f918, %f923;
	selp.f32 	%f925, 0fBEFFFFFF, 0fBE2AAAA8, %p294;
	fma.rn.f32 	%f926, %f924, %f918, %f925;
	fma.rn.f32 	%f927, %f926, %f920, %f919;
	and.b32  	%r1615, %r2490, 2;
	setp.eq.s32 	%p295, %r1615, 0;
	mov.f32 	%f928, 0f00000000;
	sub.f32 	%f929, %f928, %f927;
	selp.f32 	%f200, %f927, %f929, %p295;
	@%p293 bra 	$L__BB4_344;
	setp.neu.f32 	%p296, %f196, 0f7F800000;
	@%p296 bra 	$L__BB4_339;
	mov.f32 	%f932, 0f00000000;
	mul.rn.f32 	%f1556, %f1602, %f932;
	mov.b32 	%r2494, 0;
	bra.uni 	$L__BB4_344;
$L__BB4_339:
	mov.b32 	%r481, %f1602;
	shl.b32 	%r1617, %r481, 8;
	or.b32  	%r482, %r1617, -2147483648;
	mov.b64 	%rd1070, 0;
	mov.b32 	%r2491, 0;
$L__BB4_340:
	.pragma "nounroll";
	mul.wide.u32 	%rd672, %r2491, 4;
	add.s64 	%rd674, %rd673, %rd672;
	ld.global.nc.u32 	%r1618, [%rd674];
	mad.wide.u32 	%rd675, %r1618, %r482, %rd1070;
	shr.u64 	%rd1070, %rd675, 32;
	add.s64 	%rd676, %rd31, %rd672;
	st.local.u32 	[%rd676], %rd675;
	add.s32 	%r2491, %r2491, 1;
	setp.ne.s32 	%p297, %r2491, 6;
	@%p297 bra 	$L__BB4_340;
	shr.u32 	%r1619, %r481, 23;
	st.local.u32 	[%rd31+24], %rd1070;
	and.b32  	%r485, %r1619, 31;
	and.b32  	%r1620, %r1619, 224;
	add.s32 	%r1621, %r1620, -128;
	shr.u32 	%r1622, %r1621, 5;
	mul.wide.u32 	%rd677, %r1622, 4;
	sub.s64 	%rd170, %rd31, %rd677;
	ld.local.u32 	%r2492, [%rd170+24];
	ld.local.u32 	%r2493, [%rd170+20];
	setp.eq.s32 	%p298, %r485, 0;
	@%p298 bra 	$L__BB4_343;
	shf.l.wrap.b32 	%r2492, %r2493, %r2492, %r485;
	ld.local.u32 	%r1623, [%rd170+16];
	shf.l.wrap.b32 	%r2493, %r1623, %r2493, %r485;
$L__BB4_343:
	shr.u32 	%r1624, %r2492, 30;
	shf.l.wrap.b32 	%r1625, %r2493, %r2492, 2;
	shl.b32 	%r1626, %r2493, 2;
	shr.u32 	%r1627, %r1625, 31;
	add.s32 	%r1628, %r1627, %r1624;
	neg.s32 	%r1629, %r1628;
	setp.lt.s32 	%p299, %r481, 0;
	selp.b32 	%r2494, %r1629, %r1628, %p299;
	xor.b32  	%r1630, %r1625, %r481;
	shr.s32 	%r1631, %r1625, 31;
	xor.b32  	%r1632, %r1631, %r1625;
	xor.b32  	%r1633, %r1631, %r1626;
	cvt.u64.u32 	%rd678, %r1632;
	shl.b64 	%rd679, %rd678, 32;
	cvt.u64.u32 	%rd680, %r1633;
	or.b64  	%rd681, %rd679, %rd680;
	cvt.rn.f64.s64 	%fd63, %rd681;
	mul.f64 	%fd64, %fd63, 0d3BF921FB54442D19;
	cvt.rn.f32.f64 	%f930, %fd64;
	neg.f32 	%f931, %f930;
	setp.lt.s32 	%p300, %r1630, 0;
	selp.f32 	%f1556, %f931, %f930, %p300;
$L__BB4_344:
	add.s32 	%r1635, %r2494, 1;
	mul.rn.f32 	%f933, %f1556, %f1556;
	and.b32  	%r1636, %r2494, 1;
	setp.eq.b32 	%p301, %r1636, 1;
	selp.f32 	%f934, %f1556, 0f3F800000, %p301;
	fma.rn.f32 	%f935, %f933, %f934, 0f00000000;
	fma.rn.f32 	%f936, %f933, 0f37CBAC00, 0fBAB607ED;
	selp.f32 	%f937, 0fB94D4153, %f936, %p301;
	selp.f32 	%f938, 0f3C0885E4, 0f3D2AAABB, %p301;
	fma.rn.f32 	%f939, %f937, %f933, %f938;
	selp.f32 	%f940, 0fBE2AAAA8, 0fBEFFFFFF, %p301;
	fma.rn.f32 	%f941, %f939, %f933, %f940;
	fma.rn.f32 	%f942, %f941, %f935, %f934;
	and.b32  	%r1637, %r1635, 2;
	setp.eq.s32 	%p302, %r1637, 0;
	mov.f32 	%f943, 0f00000000;
	sub.f32 	%f944, %f943, %f942;
	selp.f32 	%f945, %f942, %f944, %p302;
	mul.f32 	%f1602, %f200, %f945;
	add.s32 	%r2486, %r2486, 1;
	setp.eq.s32 	%p303, %r2486, 100;
	@%p303 bra 	$L__BB4_607;
	bra.uni 	$L__BB4_33;
$L__BB4_345:
	add.f32 	%f1602, %f1602, 0f41880000;
	mov.b32 	%r2495, 0;
	mov.u64 	%rd651, __cudart_i2opi_f;
$L__BB4_346:
	.pragma "nounroll";
	mul.f32 	%f876, %f1602, 0f3F22F983;
	cvt.rni.s32.f32 	%r2503, %f876;
	cvt.rn.f32.s32 	%f877, %r2503;
	fma.rn.f32 	%f878, %f877, 0fBFC90FDA, %f1602;
	fma.rn.f32 	%f879, %f877, 0fB3A22168, %f878;
	fma.rn.f32 	%f1559, %f877, 0fA7C234C5, %f879;
	abs.f32 	%f208, %f1602;
	setp.ltu.f32 	%p270, %f208, 0f47CE4780;
	mov.u32 	%r2499, %r2503;
	mov.f32 	%f1558, %f1559;
	@%p270 bra 	$L__BB4_354;
	setp.neu.f32 	%p271, %f208, 0f7F800000;
	@%p271 bra 	$L__BB4_349;
	mov.f32 	%f882, 0f00000000;
	mul.rn.f32 	%f1558, %f1602, %f882;
	mov.b32 	%r2499, 0;
	bra.uni 	$L__BB4_354;
$L__BB4_349:
	mov.b32 	%r497, %f1602;
	shl.b32 	%r1552, %r497, 8;
	or.b32  	%r498, %r1552, -2147483648;
	mov.b64 	%rd1071, 0;
	mov.b32 	%r2496, 0;
$L__BB4_350:
	.pragma "nounroll";
	mul.wide.u32 	%rd639, %r2496, 4;
	add.s64 	%rd641, %rd651, %rd639;
	ld.global.nc.u32 	%r1553, [%rd641];
	mad.wide.u32 	%rd642, %r1553, %r498, %rd1071;
	shr.u64 	%rd1071, %rd642, 32;
	add.s64 	%rd643, %rd30, %rd639;
	st.local.u32 	[%rd643], %rd642;
	add.s32 	%r2496, %r2496, 1;
	setp.ne.s32 	%p272, %r2496, 6;
	@%p272 bra 	$L__BB4_350;
	shr.u32 	%r1554, %r497, 23;
	st.local.u32 	[%rd30+24], %rd1071;
	and.b32  	%r501, %r1554, 31;
	and.b32  	%r1555, %r1554, 224;
	add.s32 	%r1556, %r1555, -128;
	shr.u32 	%r1557, %r1556, 5;
	mul.wide.u32 	%rd644, %r1557, 4;
	sub.s64 	%rd173, %rd30, %rd644;
	ld.local.u32 	%r2497, [%rd173+24];
	ld.local.u32 	%r2498, [%rd173+20];
	setp.eq.s32 	%p273, %r501, 0;
	@%p273 bra 	$L__BB4_353;
	shf.l.wrap.b32 	%r2497, %r2498, %r2497, %r501;
	ld.local.u32 	%r1558, [%rd173+16];
	shf.l.wrap.b32 	%r2498, %r1558, %r2498, %r501;
$L__BB4_353:
	shr.u32 	%r1559, %r2497, 30;
	shf.l.wrap.b32 	%r1560, %r2498, %r2497, 2;
	shl.b32 	%r1561, %r2498, 2;
	shr.u32 	%r1562, %r1560, 31;
	add.s32 	%r1563, %r1562, %r1559;
	neg.s32 	%r1564, %r1563;
	setp.lt.s32 	%p274, %r497, 0;
	selp.b32 	%r2499, %r1564, %r1563, %p274;
	xor.b32  	%r1565, %r1560, %r497;
	shr.s32 	%r1566, %r1560, 31;
	xor.b32  	%r1567, %r1566, %r1560;
	xor.b32  	%r1568, %r1566, %r1561;
	cvt.u64.u32 	%rd645, %r1567;
	shl.b64 	%rd646, %rd645, 32;
	cvt.u64.u32 	%rd647, %r1568;
	or.b64  	%rd648, %rd646, %rd647;
	cvt.rn.f64.s64 	%fd57, %rd648;
	mul.f64 	%fd58, %fd57, 0d3BF921FB54442D19;
	cvt.rn.f32.f64 	%f880, %fd58;
	neg.f32 	%f881, %f880;
	setp.lt.s32 	%p275, %r1565, 0;
	selp.f32 	%f1558, %f881, %f880, %p275;
$L__BB4_354:
	setp.ltu.f32 	%p276, %f208, 0f47CE4780;
	mul.rn.f32 	%f883, %f1558, %f1558;
	and.b32  	%r1570, %r2499, 1;
	setp.eq.b32 	%p277, %r1570, 1;
	selp.f32 	%f884, 0f3F800000, %f1558, %p277;
	fma.rn.f32 	%f885, %f883, %f884, 0f00000000;
	fma.rn.f32 	%f886, %f883, 0f37CBAC00, 0fBAB607ED;
	selp.f32 	%f887, %f886, 0fB94D4153, %p277;
	selp.f32 	%f888, 0f3D2AAABB, 0f3C0885E4, %p277;
	fma.rn.f32 	%f889, %f887, %f883, %f888;
	selp.f32 	%f890, 0fBEFFFFFF, 0fBE2AAAA8, %p277;
	fma.rn.f32 	%f891, %f889, %f883, %f890;
	fma.rn.f32 	%f892, %f891, %f885, %f884;
	and.b32  	%r1571, %r2499, 2;
	setp.eq.s32 	%p278, %r1571, 0;
	mov.f32 	%f893, 0f00000000;
	sub.f32 	%f894, %f893, %f892;
	selp.f32 	%f212, %f892, %f894, %p278;
	@%p276 bra 	$L__BB4_362;
	setp.neu.f32 	%p279, %f208, 0f7F800000;
	@%p279 bra 	$L__BB4_357;
	mov.f32 	%f897, 0f00000000;
	mul.rn.f32 	%f1559, %f1602, %f897;
	mov.b32 	%r2503, 0;
	bra.uni 	$L__BB4_362;
$L__BB4_357:
	mov.b32 	%r510, %f1602;
	shl.b32 	%r1573, %r510, 8;
	or.b32  	%r511, %r1573, -2147483648;
	mov.b64 	%rd1072, 0;
	mov.b32 	%r2500, 0;
$L__BB4_358:
	.pragma "nounroll";
	mul.wide.u32 	%rd650, %r2500, 4;
	add.s64 	%rd652, %rd651, %rd650;
	ld.global.nc.u32 	%r1574, [%rd652];
	mad.wide.u32 	%rd653, %r1574, %r511, %rd1072;
	shr.u64 	%rd1072, %rd653, 32;
	add.s64 	%rd654, %rd29, %rd650;
	st.local.u32 	[%rd654], %rd653;
	add.s32 	%r2500, %r2500, 1;
	setp.ne.s32 	%p280, %r2500, 6;
	@%p280 bra 	$L__BB4_358;
	shr.u32 	%r1575, %r510, 23;
	st.local.u32 	[%rd29+24], %rd1072;
	and.b32  	%r514, %r1575, 31;
	and.b32  	%r1576, %r1575, 224;
	add.s32 	%r1577, %r1576, -128;
	shr.u32 	%r1578, %r1577, 5;
	mul.wide.u32 	%rd655, %r1578, 4;
	sub.s64 	%rd176, %rd29, %rd655;
	ld.local.u32 	%r2501, [%rd176+24];
	ld.local.u32 	%r2502, [%rd176+20];
	setp.eq.s32 	%p281, %r514, 0;
	@%p281 bra 	$L__BB4_361;
	shf.l.wrap.b32 	%r2501, %r2502, %r2501, %r514;
	ld.local.u32 	%r1579, [%rd176+16];
	shf.l.wrap.b32 	%r2502, %r1579, %r2502, %r514;
$L__BB4_361:
	shr.u32 	%r1580, %r2501, 30;
	shf.l.wrap.b32 	%r1581, %r2502, %r2501, 2;
	shl.b32 	%r1582, %r2502, 2;
	shr.u32 	%r1583, %r1581, 31;
	add.s32 	%r1584, %r1583, %r1580;
	neg.s32 	%r1585, %r1584;
	setp.lt.s32 	%p282, %r510, 0;
	selp.b32 	%r2503, %r1585, %r1584, %p282;
	xor.b32  	%r1586, %r1581, %r510;
	shr.s32 	%r1587, %r1581, 31;
	xor.b32  	%r1588, %r1587, %r1581;
	xor.b32  	%r1589, %r1587, %r1582;
	cvt.u64.u32 	%rd656, %r1588;
	shl.b64 	%rd657, %rd656, 32;
	cvt.u64.u32 	%rd658, %r1589;
	or.b64  	%rd659, %rd657, %rd658;
	cvt.rn.f64.s64 	%fd59, %rd659;
	mul.f64 	%fd60, %fd59, 0d3BF921FB54442D19;
	cvt.rn.f32.f64 	%f895, %fd60;
	neg.f32 	%f896, %f895;
	setp.lt.s32 	%p283, %r1586, 0;
	selp.f32 	%f1559, %f896, %f895, %p283;
$L__BB4_362:
	add.s32 	%r1591, %r2503, 1;
	mul.rn.f32 	%f898, %f1559, %f1559;
	and.b32  	%r1592, %r2503, 1;
	setp.eq.b32 	%p284, %r1592, 1;
	selp.f32 	%f899, %f1559, 0f3F800000, %p284;
	fma.rn.f32 	%f900, %f898, %f899, 0f00000000;
	fma.rn.f32 	%f901, %f898, 0f37CBAC00, 0fBAB607ED;
	selp.f32 	%f902, 0fB94D4153, %f901, %p284;
	selp.f32 	%f903, 0f3C0885E4, 0f3D2AAABB, %p284;
	fma.rn.f32 	%f904, %f902, %f898, %f903;
	selp.f32 	%f905, 0fBE2AAAA8, 0fBEFFFFFF, %p284;
	fma.rn.f32 	%f906, %f904, %f898, %f905;
	fma.rn.f32 	%f907, %f906, %f900, %f899;
	and.b32  	%r1593, %r1591, 2;
	setp.eq.s32 	%p285, %r1593, 0;
	mov.f32 	%f908, 0f00000000;
	sub.f32 	%f909, %f908, %f907;
	selp.f32 	%f910, %f907, %f909, %p285;
	mul.f32 	%f1602, %f212, %f910;
	add.s32 	%r2495, %r2495, 1;
	setp.eq.s32 	%p286, %r2495, 100;
	@%p286 bra 	$L__BB4_607;
	bra.uni 	$L__BB4_346;
$L__BB4_363:
	add.f32 	%f1602, %f1602, 0f41900000;
	mov.b32 	%r2504, 0;
	mov.u64 	%rd629, __cudart_i2opi_f;
$L__BB4_364:
	.pragma "nounroll";
	mul.f32 	%f841, %f1602, 0f3F22F983;
	cvt.rni.s32.f32 	%r2512, %f841;
	cvt.rn.f32.s32 	%f842, %r2512;
	fma.rn.f32 	%f843, %f842, 0fBFC90FDA, %f1602;
	fma.rn.f32 	%f844, %f842, 0fB3A22168, %f843;
	fma.rn.f32 	%f1562, %f842, 0fA7C234C5, %f844;
	abs.f32 	%f220, %f1602;
	setp.ltu.f32 	%p253, %f220, 0f47CE4780;
	mov.u32 	%r2508, %r2512;
	mov.f32 	%f1561, %f1562;
	@%p253 bra 	$L__BB4_372;
	setp.neu.f32 	%p254, %f220, 0f7F800000;
	@%p254 bra 	$L__BB4_367;
	mov.f32 	%f847, 0f00000000;
	mul.rn.f32 	%f1561, %f1602, %f847;
	mov.b32 	%r2508, 0;
	bra.uni 	$L__BB4_372;
$L__BB4_367:
	mov.b32 	%r526, %f1602;
	shl.b32 	%r1508, %r526, 8;
	or.b32  	%r527, %r1508, -2147483648;
	mov.b64 	%rd1073, 0;
	mov.b32 	%r2505, 0;
$L__BB4_368:
	.pragma "nounroll";
	mul.wide.u32 	%rd617, %r2505, 4;
	add.s64 	%rd619, %rd629, %rd617;
	ld.global.nc.u32 	%r1509, [%rd619];
	mad.wide.u32 	%rd620, %r1509, %r527, %rd1073;
	shr.u64 	%rd1073, %rd620, 32;
	add.s64 	%rd621, %rd28, %rd617;
	st.local.u32 	[%rd621], %rd620;
	add.s32 	%r2505, %r2505, 1;
	setp.ne.s32 	%p255, %r2505, 6;
	@%p255 bra 	$L__BB4_368;
	shr.u32 	%r1510, %r526, 23;
	st.local.u32 	[%rd28+24], %rd1073;
	and.b32  	%r530, %r1510, 31;
	and.b32  	%r1511, %r1510, 224;
	add.s32 	%r1512, %r1511, -128;
	shr.u32 	%r1513, %r1512, 5;
	mul.wide.u32 	%rd622, %r1513, 4;
	sub.s64 	%rd179, %rd28, %rd622;
	ld.local.u32 	%r2506, [%rd179+24];
	ld.local.u32 	%r2507, [%rd179+20];
	setp.eq.s32 	%p256, %r530, 0;
	@%p256 bra 	$L__BB4_371;
	shf.l.wrap.b32 	%r2506, %r2507, %r2506, %r530;
	ld.local.u32 	%r1514, [%rd179+16];
	shf.l.wrap.b32 	%r2507, %r1514, %r2507, %r530;
$L__BB4_371:
	shr.u32 	%r1515, %r2506, 30;
	shf.l.wrap.b32 	%r1516, %r2507, %r2506, 2;
	shl.b32 	%r1517, %r2507, 2;
	shr.u32 	%r1518, %r1516, 31;
	add.s32 	%r1519, %r1518, %r1515;
	neg.s32 	%r1520, %r1519;
	setp.lt.s32 	%p257, %r526, 0;
	selp.b32 	%r2508, %r1520, %r1519, %p257;
	xor.b32  	%r1521, %r1516, %r526;
	shr.s32 	%r1522, %r1516, 31;
	xor.b32  	%r1523, %r1522, %r1516;
	xor.b32  	%r1524, %r1522, %r1517;
	cvt.u64.u32 	%rd623, %r1523;
	shl.b64 	%rd624, %rd623, 32;
	cvt.u64.u32 	%rd625, %r1524;
	or.b64  	%rd626, %rd624, %rd625;
	cvt.rn.f64.s64 	%fd53, %rd626;
	mul.f64 	%fd54, %fd53, 0d3BF921FB54442D19;
	cvt.rn.f32.f64 	%f845, %fd54;
	neg.f32 	%f846, %f845;
	setp.lt.s32 	%p258, %r1521, 0;
	selp.f32 	%f1561, %f846, %f845, %p258;
$L__BB4_372:
	setp.ltu.f32 	%p259, %f220, 0f47CE4780;
	mul.rn.f32 	%f848, %f1561, %f1561;
	and.b32  	%r1526, %r2508, 1;
	setp.eq.b32 	%p260, %r1526, 1;
	selp.f32 	%f849, 0f3F800000, %f1561, %p260;
	fma.rn.f32 	%f850, %f848, %f849, 0f00000000;
	fma.rn.f32 	%f851, %f848, 0f37CBAC00, 0fBAB607ED;
	selp.f32 	%f852, %f851, 0fB94D4153, %p260;
	selp.f32 	%f853, 0f3D2AAABB, 0f3C0885E4, %p260;
	fma.rn.f32 	%f854, %f852, %f848, %f853;
	selp.f32 	%f855, 0fBEFFFFFF, 0fBE2AAAA8, %p260;
	fma.rn.f32 	%f856, %f854, %f848, %f855;
	fma.rn.f32 	%f857, %f856, %f850, %f849;
	and.b32  	%r1527, %r2508, 2;
	setp.eq.s32 	%p261, %r1527, 0;
	mov.f32 	%f858, 0f00000000;
	sub.f32 	%f859, %f858, %f857;
	selp.f32 	%f224, %f857, %f859, %p261;
	@%p259 bra 	$L__BB4_380;
	setp.neu.f32 	%p262, %f220, 0f7F800000;
	@%p262 bra 	$L__BB4_375;
	mov.f32 	%f862, 0f00000000;
	mul.rn.f32 	%f1562, %f1602, %f862;
	mov.b32 	%r2512, 0;
	bra.uni 	$L__BB4_380;
$L__BB4_375:
	mov.b32 	%r539, %f1602;
	shl.b32 	%r1529, %r539, 8;
	or.b32  	%r540, %r1529, -2147483648;
	mov.b64 	%rd1074, 0;
	mov.b32 	%r2509, 0;
$L__BB4_376:
	.pragma "nounroll";
	mul.wide.u32 	%rd628, %r2509, 4;
	add.s64 	%rd630, %rd629, %rd628;
	ld.global.nc.u32 	%r1530, [%rd630];
	mad.wide.u32 	%rd631, %r1530, %r540, %rd1074;
	shr.u64 	%rd1074, %rd631, 32;
	add.s64 	%rd632, %rd27, %rd628;
	st.local.u32 	[%rd632], %rd631;
	add.s32 	%r2509, %r2509, 1;
	setp.ne.s32 	%p263, %r2509, 6;
	@%p263 bra 	$L__BB4_376;
	shr.u32 	%r1531, %r539, 23;
	st.local.u32 	[%rd27+24], %rd1074;
	and.b32  	%r543, %r1531, 31;
	and.b32  	%r1532, %r1531, 224;
	add.s32 	%r1533, %r1532, -128;
	shr.u32 	%r1534, %r1533, 5;
	mul.wide.u32 	%rd633, %r1534, 4;
	sub.s64 	%rd182, %rd27, %rd633;
	ld.local.u32 	%r2510, [%rd182+24];
	ld.local.u32 	%r2511, [%rd182+20];
	setp.eq.s32 	%p264, %r543, 0;
	@%p264 bra 	$L__BB4_379;
	shf.l.wrap.b32 	%r2510, %r2511, %r2510, %r543;
	ld.local.u32 	%r1535, [%rd182+16];
	shf.l.wrap.b32 	%r2511, %r1535, %r2511, %r543;
$L__BB4_379:
	shr.u32 	%r1536, %r2510, 30;
	shf.l.wrap.b32 	%r1537, %r2511, %r2510, 2;
	shl.b32 	%r1538, %r2511, 2;
	shr.u32 	%r1539, %r1537, 31;
	add.s32 	%r1540, %r1539, %r1536;
	neg.s32 	%r1541, %r1540;
	setp.lt.s32 	%p265, %r539, 0;
	selp.b32 	%r2512, %r1541, %r1540, %p265;
	xor.b32  	%r1542, %r1537, %r539;
	shr.s32 	%r1543, %r1537, 31;
	xor.b32  	%r1544, %r1543, %r1537;
	xor.b32  	%r1545, %r1543, %r1538;
	cvt.u64.u32 	%rd634, %r1544;
	shl.b64 	%rd635, %rd634, 32;
	cvt.u64.u32 	%rd636, %r1545;
	or.b64  	%rd637, %rd635, %rd636;
	cvt.rn.f64.s64 	%fd55, %rd637;
	mul.f64 	%fd56, %fd55, 0d3BF921FB54442D19;
	cvt.rn.f32.f64 	%f860, %fd56;
	neg.f32 	%f861, %f860;
	setp.lt.s32 	%p266, %r1542, 0;
	selp.f32 	%f1562, %f861, %f860, %p266;
$L__BB4_380:
	add.s32 	%r1547, %r2512, 1;
	mul.rn.f32 	%f863, %f1562, %f1562;
	and.b32  	%r1548, %r2512, 1;
	setp.eq.b32 	%p267, %r1548, 1;
	selp.f32 	%f864, %f1562, 0f3F800000, %p267;
	fma.rn.f32 	%f865, %f863, %f864, 0f00000000;
	fma.rn.f32 	%f866, %f863, 0f37CBAC00, 0fBAB607ED;
	selp.f32 	%f867, 0fB94D4153, %f866, %p267;
	selp.f32 	%f868, 0f3C0885E4, 0f3D2AAABB, %p267;
	fma.rn.f32 	%f869, %f867, %f863, %f868;
	selp.f32 	%f870, 0fBE2AAAA8, 0fBEFFFFFF, %p267;
	fma.rn.f32 	%f871, %f869, %f863, %f870;
	fma.rn.f32 	%f872, %f871, %f865, %f864;
	and.b32  	%r1549, %r1547, 2;
	setp.eq.s32 	%p268, %r1549, 0;
	mov.f32 	%f873, 0f00000000;
	sub.f32 	%f874, %f873, %f872;
	selp.f32 	%f875, %f872, %f874, %p268;
	mul.f32 	%f1602, %f224, %f875;
	add.s32 	%r2504, %r2504, 1;
	setp.eq.s32 	%p269, %r2504, 100;
	@%p269 bra 	$L__BB4_607;
	bra.uni 	$L__BB4_364;
$L__BB4_381:
	setp.eq.s32 	%p15, %r930, 18;
	@%p15 bra 	$L__BB4_363;
	add.f32 	%f1602, %f1602, 0f41980000;
	mov.b32 	%r2513, 0;
	mov.u64 	%rd607, __cudart_i2opi_f;
$L__BB4_383:
	.pragma "nounroll";
	mul.f32 	%f806, %f1602, 0f3F22F983;
	cvt.rni.s32.f32 	%r2521, %f806;
	cvt.rn.f32.s32 	%f807, %r2521;
	fma.rn.f32 	%f808, %f807, 0fBFC90FDA, %f1602;
	fma.rn.f32 	%f809, %f807, 0fB3A22168, %f808;
	fma.rn.f32 	%f1565, %f807, 0fA7C234C5, %f809;
	abs.f32 	%f232, %f1602;
	setp.ltu.f32 	%p236, %f232, 0f47CE4780;
	mov.u32 	%r2517, %r2521;
	mov.f32 	%f1564, %f1565;
	@%p236 bra 	$L__BB4_391;
	setp.neu.f32 	%p237, %f232, 0f7F800000;
	@%p237 bra 	$L__BB4_386;
	mov.f32 	%f812, 0f00000000;
	mul.rn.f32 	%f1564, %f1602, %f812;
	mov.b32 	%r2517, 0;
	bra.uni 	$L__BB4_391;
$L__BB4_386:
	mov.b32 	%r555, %f1602;
	shl.b32 	%r1464, %r555, 8;
	or.b32  	%r556, %r1464, -2147483648;
	mov.b64 	%rd1075, 0;
	mov.b32 	%r2514, 0;
$L__BB4_387:
	.pragma "nounroll";
	mul.wide.u32 	%rd595, %r2514, 4;
	add.s64 	%rd597, %rd607, %rd595;
	ld.global.nc.u32 	%r1465, [%rd597];
	mad.wide.u32 	%rd598, %r1465, %r556, %rd1075;
	shr.u64 	%rd1075, %rd598, 32;
	add.s64 	%rd599, %rd26, %rd595;
	st.local.u32 	[%rd599], %rd598;
	add.s32 	%r2514, %r2514, 1;
	setp.ne.s32 	%p238, %r2514, 6;
	@%p238 bra 	$L__BB4_387;
	shr.u32 	%r1466, %r555, 23;
	st.local.u32 	[%rd26+24], %rd1075;
	and.b32  	%r559, %r1466, 31;
	and.b32  	%r1467, %r1466, 224;
	add.s32 	%r1468, %r1467, -128;
	shr.u32 	%r1469, %r1468, 5;
	mul.wide.u32 	%rd600, %r1469, 4;
	sub.s64 	%rd185, %rd26, %rd600;
	ld.local.u32 	%r2515, [%rd185+24];
	ld.local.u32 	%r2516, [%rd185+20];
	setp.eq.s32 	%p239, %r559, 0;
	@%p239 bra 	$L__BB4_390;
	shf.l.wrap.b32 	%r2515, %r2516, %r2515, %r559;
	ld.local.u32 	%r1470, [%rd185+16];
	shf.l.wrap.b32 	%r2516, %r1470, %r2516, %r559;
$L__BB4_390:
	shr.u32 	%r1471, %r2515, 30;
	shf.l.wrap.b32 	%r1472, %r2516, %r2515, 2;
	shl.b32 	%r1473, %r2516, 2;
	shr.u32 	%r1474, %r1472, 31;
	add.s32 	%r1475, %r1474, %r1471;
	neg.s32 	%r1476, %r1475;
	setp.lt.s32 	%p240, %r555, 0;
	selp.b32 	%r2517, %r1476, %r1475, %p240;
	xor.b32  	%r1477, %r1472, %r555;
	shr.s32 	%r1478, %r1472, 31;
	xor.b32  	%r1479, %r1478, %r1472;
	xor.b32  	%r1480, %r1478, %r1473;
	cvt.u64.u32 	%rd601, %r1479;
	shl.b64 	%rd602, %rd601, 32;
	cvt.u64.u32 	%rd603, %r1480;
	or.b64  	%rd604, %rd602, %rd603;
	cvt.rn.f64.s64 	%fd49, %rd604;
	mul.f64 	%fd50, %fd49, 0d3BF921FB54442D19;
	cvt.rn.f32.f64 	%f810, %fd50;
	neg.f32 	%f811, %f810;
	setp.lt.s32 	%p241, %r1477, 0;
	selp.f32 	%f1564, %f811, %f810, %p241;
$L__BB4_391:
	setp.ltu.f32 	%p242, %f232, 0f47CE4780;
	mul.rn.f32 	%f813, %f1564, %f1564;
	and.b32  	%r1482, %r2517, 1;
	setp.eq.b32 	%p243, %r1482, 1;
	selp.f32 	%f814, 0f3F800000, %f1564, %p243;
	fma.rn.f32 	%f815, %f813, %f814, 0f00000000;
	fma.rn.f32 	%f816, %f813, 0f37CBAC00, 0fBAB607ED;
	selp.f32 	%f817, %f816, 0fB94D4153, %p243;
	selp.f32 	%f818, 0f3D2AAABB, 0f3C0885E4, %p243;
	fma.rn.f32 	%f819, %f817, %f813, %f818;
	selp.f32 	%f820, 0fBEFFFFFF, 0fBE2AAAA8, %p243;
	fma.rn.f32 	%f821, %f819, %f813, %f820;
	fma.rn.f32 	%f822, %f821, %f815, %f814;
	and.b32  	%r1483, %r2517, 2;
	setp.eq.s32 	%p244, %r1483, 0;
	mov.f32 	%f823, 0f00000000;
	sub.f32 	%f824, %f823, %f822;
	selp.f32 	%f236, %f822, %f824, %p244;
	@%p242 bra 	$L__BB4_399;
	setp.neu.f32 	%p245, %f232, 0f7F800000;
	@%p245 bra 	$L__BB4_394;
	mov.f32 	%f827, 0f00000000;
	mul.rn.f32 	%f1565, %f1602, %f827;
	mov.b32 	%r2521, 0;
	bra.uni 	$L__BB4_399;
$L__BB4_394:
	mov.b32 	%r568, %f1602;
	shl.b32 	%r1485, %r568, 8;
	or.b32  	%r569, %r1485, -2147483648;
	mov.b64 	%rd1076, 0;
	mov.b32 	%r2518, 0;
$L__BB4_395:
	.pragma "nounroll";
	mul.wide.u32 	%rd606, %r2518, 4;
	add.s64 	%rd608, %rd607, %rd606;
	ld.global.nc.u32 	%r1486, [%rd608];
	mad.wide.u32 	%rd609, %r1486, %r569, %rd1076;
	shr.u64 	%rd1076, %rd609, 32;
	add.s64 	%rd610, %rd25, %rd606;
	st.local.u32 	[%rd610], %rd609;
	add.s32 	%r2518, %r2518, 1;
	setp.ne.s32 	%p246, %r2518, 6;
	@%p246 bra 	$L__BB4_395;
	shr.u32 	%r1487, %r568, 23;
	st.local.u32 	[%rd25+24], %rd1076;
	and.b32  	%r572, %r1487, 31;
	and.b32  	%r1488, %r1487, 224;
	add.s32 	%r1489, %r1488, -128;
	shr.u32 	%r1490, %r1489, 5;
	mul.wide.u32 	%rd611, %r1490, 4;
	sub.s64 	%rd188, %rd25, %rd611;
	ld.local.u32 	%r2519, [%rd188+24];
	ld.local.u32 	%r2520, [%rd188+20];
	setp.eq.s32 	%p247, %r572, 0;
	@%p247 bra 	$L__BB4_398;
	shf.l.wrap.b32 	%r2519, %r2520, %r2519, %r572;
	ld.local.u32 	%r1491, [%rd188+16];
	shf.l.wrap.b32 	%r2520, %r1491, %r2520, %r572;
$L__BB4_398:
	shr.u32 	%r1492, %r2519, 30;
	shf.l.wrap.b32 	%r1493, %r2520, %r2519, 2;
	shl.b32 	%r1494, %r2520, 2;
	shr.u32 	%r1495, %r1493, 31;
	add.s32 	%r1496, %r1495, %r1492;
	neg.s32 	%r1497, %r1496;
	setp.lt.s32 	%p248, %r568, 0;
	selp.b32 	%r2521, %r1497, %r1496, %p248;
	xor.b32  	%r1498, %r1493, %r568;
	shr.s32 	%r1499, %r1493, 31;
	xor.b32  	%r1500, %r1499, %r1493;
	xor.b32  	%r1501, %r1499, %r1494;
	cvt.u64.u32 	%rd612, %r1500;
	shl.b64 	%rd613, %rd612, 32;
	cvt.u64.u32 	%rd614, %r1501;
	or.b64  	%rd615, %rd613, %rd614;
	cvt.rn.f64.s64 	%fd51, %rd615;
	mul.f64 	%fd52, %fd51, 0d3BF921FB54442D19;
	cvt.rn.f32.f64 	%f825, %fd52;
	neg.f32 	%f826, %f825;
	setp.lt.s32 	%p249, %r1498, 0;
	selp.f32 	%f1565, %f826, %f825, %p249;
$L__BB4_399:
	add.s32 	%r1503, %r2521, 1;
	mul.rn.f32 	%f828, %f1565, %f1565;
	and.b32  	%r1504, %r2521, 1;
	setp.eq.b32 	%p250, %r1504, 1;
	selp.f32 	%f829, %f1565, 0f3F800000, %p250;
	fma.rn.f32 	%f830, %f828, %f829, 0f00000000;
	fma.rn.f32 	%f831, %f828, 0f37CBAC00, 0fBAB607ED;
	selp.f32 	%f832, 0fB94D4153, %f831, %p250;
	selp.f32 	%f833, 0f3C0885E4, 0f3D2AAABB, %p250;
	fma.rn.f32 	%f834, %f832, %f828, %f833;
	selp.f32 	%f835, 0fBE2AAAA8, 0fBEFFFFFF, %p250;
	fma.rn.f32 	%f836, %f834, %f828, %f835;
	fma.rn.f32 	%f837, %f836, %f830, %f829;
	and.b32  	%r1505, %r1503, 2;
	setp.eq.s32 	%p251, %r1505, 0;
	mov.f32 	%f838, 0f00000000;
	sub.f32 	%f839, %f838, %f837;
	selp.f32 	%f840, %f837, %f839, %p251;
	mul.f32 	%f1602, %f236, %f840;
	add.s32 	%r2513, %r2513, 1;
	setp.eq.s32 	%p252, %r2513, 100;
	@%p252 bra 	$L__BB4_607;
	bra.uni 	$L__BB4_383;
$L__BB4_400:
	mov.b32 	%r584, %f1602;
	shl.b32 	%r1420, %r584, 8;
	or.b32  	%r585, %r1420, -2147483648;
	mov.b64 	%rd1077, 0;
	mov.b32 	%r2523, 0;
$L__BB4_401:
	.pragma "nounroll";
	mul.wide.u32 	%rd573, %r2523, 4;
	add.s64 	%rd575, %rd585, %rd573;
	ld.global.nc.u32 	%r1421, [%rd575];
	mad.wide.u32 	%rd576, %r1421, %r585, %rd1077;
	shr.u64 	%rd1077, %rd576, 32;
	add.s64 	%rd577, %rd24, %rd573;
	st.local.u32 	[%rd577], %rd576;
	add.s32 	%r2523, %r2523, 1;
	setp.ne.s32 	%p221, %r2523, 6;
	@%p221 bra 	$L__BB4_401;
	shr.u32 	%r1422, %r584, 23;
	st.local.u32 	[%rd24+24], %rd1077;
	and.b32  	%r588, %r1422, 31;
	and.b32  	%r1423, %r1422, 224;
	add.s32 	%r1424, %r1423, -128;
	shr.u32 	%r1425, %r1424, 5;
	mul.wide.u32 	%rd578, %r1425, 4;
	sub.s64 	%rd191, %rd24, %rd578;
	ld.local.u32 	%r2524, [%rd191+24];
	ld.local.u32 	%r2525, [%rd191+20];
	setp.eq.s32 	%p222, %r588, 0;
	@%p222 bra 	$L__BB4_404;
	shf.l.wrap.b32 	%r2524, %r2525, %r2524, %r588;
	ld.local.u32 	%r1426, [%rd191+16];
	shf.l.wrap.b32 	%r2525, %r1426, %r2525, %r588;
$L__BB4_404:
	shr.u32 	%r1427, %r2524, 30;
	shf.l.wrap.b32 	%r1428, %r2525, %r2524, 2;
	shl.b32 	%r1429, %r2525, 2;
	shr.u32 	%r1430, %r1428, 31;
	add.s32 	%r1431, %r1430, %r1427;
	neg.s32 	%r1432, %r1431;
	setp.lt.s32 	%p223, %r584, 0;
	selp.b32 	%r2526, %r1432, %r1431, %p223;
	xor.b32  	%r1433, %r1428, %r584;
	shr.s32 	%r1434, %r1428, 31;
	xor.b32  	%r1435, %r1434, %r1428;
	xor.b32  	%r1436, %r1434, %r1429;
	cvt.u64.u32 	%rd579, %r1435;
	shl.b64 	%rd580, %rd579, 32;
	cvt.u64.u32 	%rd581, %r1436;
	or.b64  	%rd582, %rd580, %rd581;
	cvt.rn.f64.s64 	%fd45, %rd582;
	mul.f64 	%fd46, %fd45, 0d3BF921FB54442D19;
	cvt.rn.f32.f64 	%f775, %fd46;
	neg.f32 	%f776, %f775;
	setp.lt.s32 	%p224, %r1433, 0;
	selp.f32 	%f1567, %f776, %f775, %p224;
$L__BB4_405:
	setp.ltu.f32 	%p225, %f244, 0f47CE4780;
	mul.rn.f32 	%f778, %f1567, %f1567;
	and.b32  	%r1438, %r2526, 1;
	setp.eq.b32 	%p226, %r1438, 1;
	selp.f32 	%f779, 0f3F800000, %f1567, %p226;
	fma.rn.f32 	%f780, %f778, %f779, 0f00000000;
	fma.rn.f32 	%f781, %f778, 0f37CBAC00, 0fBAB607ED;
	selp.f32 	%f782, %f781, 0fB94D4153, %p226;
	selp.f32 	%f783, 0f3D2AAABB, 0f3C0885E4, %p226;
	fma.rn.f32 	%f784, %f782, %f778, %f783;
	selp.f32 	%f785, 0fBEFFFFFF, 0fBE2AAAA8, %p226;
	fma.rn.f32 	%f786, %f784, %f778, %f785;
	fma.rn.f32 	%f787, %f786, %f780, %f779;
	and.b32  	%r1439, %r2526, 2;
	setp.eq.s32 	%p227, %r1439, 0;
	mov.f32 	%f788, 0f00000000;
	sub.f32 	%f789, %f788, %f787;
	selp.f32 	%f248, %f787, %f789, %p227;
	@%p225 bra 	$L__BB4_413;
	setp.neu.f32 	%p228, %f244, 0f7F800000;
	@%p228 bra 	$L__BB4_408;
	mov.f32 	%f792, 0f00000000;
	mul.rn.f32 	%f1568, %f1602, %f792;
	mov.b32 	%r2530, 0;
	bra.uni 	$L__BB4_413;
$L__BB4_408:
	mov.b32 	%r597, %f1602;
	shl.b32 	%r1441, %r597, 8;
	or.b32  	%r598, %r1441, -2147483648;
	mov.b64 	%rd1078, 0;
	mov.b32 	%r2527, 0;
$L__BB4_409:
	.pragma "nounroll";
	mul.wide.u32 	%rd584, %r2527, 4;
	add.s64 	%rd586, %rd585, %rd584;
	ld.global.nc.u32 	%r1442, [%rd586];
	mad.wide.u32 	%rd587, %r1442, %r598, %rd1078;
	shr.u64 	%rd1078, %rd587, 32;
	add.s64 	%rd588, %rd23, %rd584;
	st.local.u32 	[%rd588], %rd587;
	add.s32 	%r2527, %r2527, 1;
	setp.ne.s32 	%p229, %r2527, 6;
	@%p229 bra 	$L__BB4_409;
	shr.u32 	%r1443, %r597, 23;
	st.local.u32 	[%rd23+24], %rd1078;
	and.b32  	%r601, %r1443, 31;
	and.b32  	%r1444, %r1443, 224;
	add.s32 	%r1445, %r1444, -128;
	shr.u32 	%r1446, %r1445, 5;
	mul.wide.u32 	%rd589, %r1446, 4;
	sub.s64 	%rd194, %rd23, %rd589;
	ld.local.u32 	%r2528, [%rd194+24];
	ld.local.u32 	%r2529, [%rd194+20];
	setp.eq.s32 	%p230, %r601, 0;
	@%p230 bra 	$L__BB4_412;
	shf.l.wrap.b32 	%r2528, %r2529, %r2528, %r601;
	ld.local.u32 	%r1447, [%rd194+16];
	shf.l.wrap.b32 	%r2529, %r1447, %r2529, %r601;
$L__BB4_412:
	shr.u32 	%r1448, %r2528, 30;
	shf.l.wrap.b32 	%r1449, %r2529, %r2528, 2;
	shl.b32 	%r1450, %r2529, 2;
	shr.u32 	%r1451, %r1449, 31;
	add.s32 	%r1452, %r1451, %r1448;
	neg.s32 	%r1453, %r1452;
	setp.lt.s32 	%p231, %r597, 0;
	selp.b32 	%r2530, %r1453, %r1452, %p231;
	xor.b32  	%r1454, %r1449, %r597;
	shr.s32 	%r1455, %r1449, 31;
	xor.b32  	%r1456, %r1455, %r1449;
	xor.b32  	%r1457, %r1455, %r1450;
	cvt.u64.u32 	%rd590, %r1456;
	shl.b64 	%rd591, %rd590, 32;
	cvt.u64.u32 	%rd592, %r1457;
	or.b64  	%rd593, %rd591, %rd592;
	cvt.rn.f64.s64 	%fd47, %rd593;
	mul.f64 	%fd48, %fd47, 0d3BF921FB54442D19;
	cvt.rn.f32.f64 	%f790, %fd48;
	neg.f32 	%f791, %f790;
	setp.lt.s32 	%p232, %r1454, 0;
	selp.f32 	%f1568, %f791, %f790, %p232;
$L__BB4_413:
	add.s32 	%r1459, %r2530, 1;
	mul.rn.f32 	%f793, %f1568, %f1568;
	and.b32  	%r1460, %r2530, 1;
	setp.eq.b32 	%p233, %r1460, 1;
	selp.f32 	%f794, %f1568, 0f3F800000, %p233;
	fma.rn.f32 	%f795, %f793, %f794, 0f00000000;
	fma.rn.f32 	%f796, %f793, 0f37CBAC00, 0fBAB607ED;
	selp.f32 	%f797, 0fB94D4153, %f796, %p233;
	selp.f32 	%f798, 0f3C0885E4, 0f3D2AAABB, %p233;
	fma.rn.f32 	%f799, %f797, %f793, %f798;
	selp.f32 	%f800, 0fBE2AAAA8, 0fBEFFFFFF, %p233;
	fma.rn.f32 	%f801, %f799, %f793, %f800;
	fma.rn.f32 	%f802, %f801, %f795, %f794;
	and.b32  	%r1461, %r1459, 2;
	setp.eq.s32 	%p234, %r1461, 0;
	mov.f32 	%f803, 0f00000000;
	sub.f32 	%f804, %f803, %f802;
	selp.f32 	%f805, %f802, %f804, %p234;
	mul.f32 	%f1602, %f248, %f805;
	add.s32 	%r2522, %r2522, 1;
	setp.eq.s32 	%p235, %r2522, 100;
	@%p235 bra 	$L__BB4_607;
	bra.uni 	$L__BB4_39;
$L__BB4_414:
	add.f32 	%f1602, %f1602, 0f41A80000;
	mov.b32 	%r2531, 0;
	mov.u64 	%rd563, __cudart_i2opi_f;
$L__BB4_415:
	.pragma "nounroll";
	mul.f32 	%f736, %f1602, 0f3F22F983;
	cvt.rni.s32.f32 	%r2539, %f736;
	cvt.rn.f32.s32 	%f737, %r2539;
	fma.rn.f32 	%f738, %f737, 0fBFC90FDA, %f1602;
	fma.rn.f32 	%f739, %f737, 0fB3A22168, %f738;
	fma.rn.f32 	%f1571, %f737, 0fA7C234C5, %f739;
	abs.f32 	%f256, %f1602;
	setp.ltu.f32 	%p202, %f256, 0f47CE4780;
	mov.u32 	%r2535, %r2539;
	mov.f32 	%f1570, %f1571;
	@%p202 bra 	$L__BB4_423;
	setp.neu.f32 	%p203, %f256, 0f7F800000;
	@%p203 bra 	$L__BB4_418;
	mov.f32 	%f742, 0f00000000;
	mul.rn.f32 	%f1570, %f1602, %f742;
	mov.b32 	%r2535, 0;
	bra.uni 	$L__BB4_423;
$L__BB4_418:
	mov.b32 	%r613, %f1602;
	shl.b32 	%r1376, %r613, 8;
	or.b32  	%r614, %r1376, -2147483648;
	mov.b64 	%rd1079, 0;
	mov.b32 	%r2532, 0;
$L__BB4_419:
	.pragma "nounroll";
	mul.wide.u32 	%rd551, %r2532, 4;
	add.s64 	%rd553, %rd563, %rd551;
	ld.global.nc.u32 	%r1377, [%rd553];
	mad.wide.u32 	%rd554, %r1377, %r614, %rd1079;
	shr.u64 	%rd1079, %rd554, 32;
	add.s64 	%rd555, %rd22, %rd551;
	st.local.u32 	[%rd555], %rd554;
	add.s32 	%r2532, %r2532, 1;
	setp.ne.s32 	%p204, %r2532, 6;
	@%p204 bra 	$L__BB4_419;
	shr.u32 	%r1378, %r613, 23;
	st.local.u32 	[%rd22+24], %rd1079;
	and.b32  	%r617, %r1378, 31;
	and.b32  	%r1379, %r1378, 224;
	add.s32 	%r1380, %r1379, -128;
	shr.u32 	%r1381, %r1380, 5;
	mul.wide.u32 	%rd556, %r1381, 4;
	sub.s64 	%rd197, %rd22, %rd556;
	ld.local.u32 	%r2533, [%rd197+24];
	ld.local.u32 	%r2534, [%rd197+20];
	setp.eq.s32 	%p205, %r617, 0;
	@%p205 bra 	$L__BB4_422;
	shf.l.wrap.b32 	%r2533, %r2534, %r2533, %r617;
	ld.local.u32 	%r1382, [%rd197+16];
	shf.l.wrap.b32 	%r2534, %r1382, %r2534, %r617;
$L__BB4_422:
	shr.u32 	%r1383, %r2533, 30;
	shf.l.wrap.b32 	%r1384, %r2534, %r2533, 2;
	shl.b32 	%r1385, %r2534, 2;
	shr.u32 	%r1386, %r1384, 31;
	add.s32 	%r1387, %r1386, %r1383;
	neg.s32 	%r1388, %r1387;
	setp.lt.s32 	%p206, %r613, 0;
	selp.b32 	%r2535, %r1388, %r1387, %p206;
	xor.b32  	%r1389, %r1384, %r613;
	shr.s32 	%r1390, %r1384, 31;
	xor.b32  	%r1391, %r1390, %r1384;
	xor.b32  	%r1392, %r1390, %r1385;
	cvt.u64.u32 	%rd557, %r1391;
	shl.b64 	%rd558, %rd557, 32;
	cvt.u64.u32 	%rd559, %r1392;
	or.b64  	%rd560, %rd558, %rd559;
	cvt.rn.f64.s64 	%fd41, %rd560;
	mul.f64 	%fd42, %fd41, 0d3BF921FB54442D19;
	cvt.rn.f32.f64 	%f740, %fd42;
	neg.f32 	%f741, %f740;
	setp.lt.s32 	%p207, %r1389, 0;
	selp.f32 	%f1570, %f741, %f740, %p207;
$L__BB4_423:
	setp.ltu.f32 	%p208, %f256, 0f47CE4780;
	mul.rn.f32 	%f743, %f1570, %f1570;
	and.b32  	%r1394, %r2535, 1;
	setp.eq.b32 	%p209, %r1394, 1;
	selp.f32 	%f744, 0f3F800000, %f1570, %p209;
	fma.rn.f32 	%f745, %f743, %f744, 0f00000000;
	fma.rn.f32 	%f746, %f743, 0f37CBAC00, 0fBAB607ED;
	selp.f32 	%f747, %f746, 0fB94D4153, %p209;
	selp.f32 	%f748, 0f3D2AAABB, 0f3C0885E4, %p209;
	fma.rn.f32 	%f749, %f747, %f743, %f748;
	selp.f32 	%f750, 0fBEFFFFFF, 0fBE2AAAA8, %p209;
	fma.rn.f32 	%f751, %f749, %f743, %f750;
	fma.rn.f32 	%f752, %f751, %f745, %f744;
	and.b32  	%r1395, %r2535, 2;
	setp.eq.s32 	%p210, %r1395, 0;
	mov.f32 	%f753, 0f00000000;
	sub.f32 	%f754, %f753, %f752;
	selp.f32 	%f260, %f752, %f754, %p210;
	@%p208 bra 	$L__BB4_431;
	setp.neu.f32 	%p211, %f256, 0f7F800000;
	@%p211 bra 	$L__BB4_426;
	mov.f32 	%f757, 0f00000000;
	mul.rn.f32 	%f1571, %f1602, %f757;
	mov.b32 	%r2539, 0;
	bra.uni 	$L__BB4_431;
$L__BB4_426:
	mov.b32 	%r626, %f1602;
	shl.b32 	%r1397, %r626, 8;
	or.b32  	%r627, %r1397, -2147483648;
	mov.b64 	%rd1080, 0;
	mov.b32 	%r2536, 0;
$L__BB4_427:
	.pragma "nounroll";
	mul.wide.u32 	%rd562, %r2536, 4;
	add.s64 	%rd564, %rd563, %rd562;
	ld.global.nc.u32 	%r1398, [%rd564];
	mad.wide.u32 	%rd565, %r1398, %r627, %rd1080;
	shr.u64 	%rd1080, %rd565, 32;
	add.s64 	%rd566, %rd21, %rd562;
	st.local.u32 	[%rd566], %rd565;
	add.s32 	%r2536, %r2536, 1;
	setp.ne.s32 	%p212, %r2536, 6;
	@%p212 bra 	$L__BB4_427;
	shr.u32 	%r1399, %r626, 23;
	st.local.u32 	[%rd21+24], %rd1080;
	and.b32  	%r630, %r1399, 31;
	and.b32  	%r1400, %r1399, 224;
	add.s32 	%r1401, %r1400, -128;
	shr.u32 	%r1402, %r1401, 5;
	mul.wide.u32 	%rd567, %r1402, 4;
	sub.s64 	%rd200, %rd21, %rd567;
	ld.local.u32 	%r2537, [%rd200+24];
	ld.local.u32 	%r2538, [%rd200+20];
	setp.eq.s32 	%p213, %r630, 0;
	@%p213 bra 	$L__BB4_430;
	shf.l.wrap.b32 	%r2537, %r2538, %r2537, %r630;
	ld.local.u32 	%r1403, [%rd200+16];
	shf.l.wrap.b32 	%r2538, %r1403, %r2538, %r630;
$L__BB4_430:
	shr.u32 	%r1404, %r2537, 30;
	shf.l.wrap.b32 	%r1405, %r2538, %r2537, 2;
	shl.b32 	%r1406, %r2538, 2;
	shr.u32 	%r1407, %r1405, 31;
	add.s32 	%r1408, %r1407, %r1404;
	neg.s32 	%r1409, %r1408;
	setp.lt.s32 	%p214, %r626, 0;
	selp.b32 	%r2539, %r1409, %r1408, %p214;
	xor.b32  	%r1410, %r1405, %r626;
	shr.s32 	%r1411, %r1405, 31;
	xor.b32  	%r1412, %r1411, %r1405;
	xor.b32  	%r1413, %r1411, %r1406;
	cvt.u64.u32 	%rd568, %r1412;
	shl.b64 	%rd569, %rd568, 32;
	cvt.u64.u32 	%rd570, %r1413;
	or.b64  	%rd571, %rd569, %rd570;
	cvt.rn.f64.s64 	%fd43, %rd571;
	mul.f64 	%fd44, %fd43, 0d3BF921FB54442D19;
	cvt.rn.f32.f64 	%f755, %fd44;
	neg.f32 	%f756, %f755;
	setp.lt.s32 	%p215, %r1410, 0;
	selp.f32 	%f1571, %f756, %f755, %p215;
$L__BB4_431:
	add.s32 	%r1415, %r2539, 1;
	mul.rn.f32 	%f758, %f1571, %f1571;
	and.b32  	%r1416, %r2539, 1;
	setp.eq.b32 	%p216, %r1416, 1;
	selp.f32 	%f759, %f1571, 0f3F800000, %p216;
	fma.rn.f32 	%f760, %f758, %f759, 0f00000000;
	fma.rn.f32 	%f761, %f758, 0f37CBAC00, 0fBAB607ED;
	selp.f32 	%f762, 0fB94D4153, %f761, %p216;
	selp.f32 	%f763, 0f3C0885E4, 0f3D2AAABB, %p216;
	fma.rn.f32 	%f764, %f762, %f758, %f763;
	selp.f32 	%f765, 0fBE2AAAA8, 0fBEFFFFFF, %p216;
	fma.rn.f32 	%f766, %f764, %f758, %f765;
	fma.rn.f32 	%f767, %f766, %f760, %f759;
	and.b32  	%r1417, %r1415, 2;
	setp.eq.s32 	%p217, %r1417, 0;
	mov.f32 	%f768, 0f00000000;
	sub.f32 	%f769, %f768, %f767;
	selp.f32 	%f770, %f767, %f769, %p217;
	mul.f32 	%f1602, %f260, %f770;
	add.s32 	%r2531, %r2531, 1;
	setp.eq.s32 	%p218, %r2531, 100;
	@%p218 bra 	$L__BB4_607;
	bra.uni 	$L__BB4_415;
$L__BB4_432:
	add.f32 	%f1602, %f1602, 0f41B00000;
	mov.b32 	%r2540, 0;
	mov.u64 	%rd541, __cudart_i2opi_f;
$L__BB4_433:
	.pragma "nounroll";
	mul.f32 	%f701, %f1602, 0f3F22F983;
	cvt.rni.s32.f32 	%r2548, %f701;
	cvt.rn.f32.s32 	%f702, %r2548;
	fma.rn.f32 	%f703, %f702, 0fBFC90FDA, %f1602;
	fma.rn.f32 	%f704, %f702, 0fB3A22168, %f703;
	fma.rn.f32 	%f1574, %f702, 0fA7C234C5, %f704;
	abs.f32 	%f268, %f1602;
	setp.ltu.f32 	%p185, %f268, 0f47CE4780;
	mov.u32 	%r2544, %r2548;
	mov.f32 	%f1573, %f1574;
	@%p185 bra 	$L__BB4_441;
	setp.neu.f32 	%p186, %f268, 0f7F800000;
	@%p186 bra 	$L__BB4_436;
	mov.f32 	%f707, 0f00000000;
	mul.rn.f32 	%f1573, %f1602, %f707;
	mov.b32 	%r2544, 0;
	bra.uni 	$L__BB4_441;
$L__BB4_436:
	mov.b32 	%r642, %f1602;
	shl.b32 	%r1332, %r642, 8;
	or.b32  	%r643, %r1332, -2147483648;
	mov.b64 	%rd1081, 0;
	mov.b32 	%r2541, 0;
$L__BB4_437:
	.pragma "nounroll";
	mul.wide.u32 	%rd529, %r2541, 4;
	add.s64 	%rd531, %rd541, %rd529;
	ld.global.nc.u32 	%r1333, [%rd531];
	mad.wide.u32 	%rd532, %r1333, %r643, %rd1081;
	shr.u64 	%rd1081, %rd532, 32;
	add.s64 	%rd533, %rd20, %rd529;
	st.local.u32 	[%rd533], %rd532;
	add.s32 	%r2541, %r2541, 1;
	setp.ne.s32 	%p187, %r2541, 6;
	@%p187 bra 	$L__BB4_437;
	shr.u32 	%r1334, %r642, 23;
	st.local.u32 	[%rd20+24], %rd1081;
	and.b32  	%r646, %r1334, 31;
	and.b32  	%r1335, %r1334, 224;
	add.s32 	%r1336, %r1335, -128;
	shr.u32 	%r1337, %r1336, 5;
	mul.wide.u32 	%rd534, %r1337, 4;
	sub.s64 	%rd203, %rd20, %rd534;
	ld.local.u32 	%r2542, [%rd203+24];
	ld.local.u32 	%r2543, [%rd203+20];
	setp.eq.s32 	%p188, %r646, 0;
	@%p188 bra 	$L__BB4_440;
	shf.l.wrap.b32 	%r2542, %r2543, %r2542, %r646;
	ld.local.u32 	%r1338, [%rd203+16];
	shf.l.wrap.b32 	%r2543, %r1338, %r2543, %r646;
$L__BB4_440:
	shr.u32 	%r1339, %r2542, 30;
	shf.l.wrap.b32 	%r1340, %r2543, %r2542, 2;
	shl.b32 	%r1341, %r2543, 2;
	shr.u32 	%r1342, %r1340, 31;
	add.s32 	%r1343, %r1342, %r1339;
	neg.s32 	%r1344, %r1343;
	setp.lt.s32 	%p189, %r642, 0;
	selp.b32 	%r2544, %r1344, %r1343, %p189;
	xor.b32  	%r1345, %r1340, %r642;
	shr.s32 	%r1346, %r1340, 31;
	xor.b32  	%r1347, %r1346, %r1340;
	xor.b32  	%r1348, %r1346, %r1341;
	cvt.u64.u32 	%rd535, %r1347;
	shl.b64 	%rd536, %rd535, 32;
	cvt.u64.u32 	%rd537, %r1348;
	or.b64  	%rd538, %rd536, %rd537;
	cvt.rn.f64.s64 	%fd37, %rd538;
	mul.f64 	%fd38, %fd37, 0d3BF921FB54442D19;
	cvt.rn.f32.f64 	%f705, %fd38;
	neg.f32 	%f706, %f705;
	setp.lt.s32 	%p190, %r1345, 0;
	selp.f32 	%f1573, %f706, %f705, %p190;
$L__BB4_441:
	setp.ltu.f32 	%p191, %f268, 0f47CE4780;
	mul.rn.f32 	%f708, %f1573, %f1573;
	and.b32  	%r1350, %r2544, 1;
	setp.eq.b32 	%p192, %r1350, 1;
	selp.f32 	%f709, 0f3F800000, %f1573, %p192;
	fma.rn.f32 	%f710, %f708, %f709, 0f00000000;
	fma.rn.f32 	%f711, %f708, 0f37CBAC00, 0fBAB607ED;
	selp.f32 	%f712, %f711, 0fB94D4153, %p192;
	selp.f32 	%f713, 0f3D2AAABB, 0f3C0885E4, %p192;
	fma.rn.f32 	%f714, %f712, %f708, %f713;
	selp.f32 	%f715, 0fBEFFFFFF, 0fBE2AAAA8, %p192;
	fma.rn.f32 	%f716, %f714, %f708, %f715;
	fma.rn.f32 	%f717, %f716, %f710, %f709;
	and.b32  	%r1351, %r2544, 2;
	setp.eq.s32 	%p193, %r1351, 0;
	mov.f32 	%f718, 0f00000000;
	sub.f32 	%f719, %f718, %f717;
	selp.f32 	%f272, %f717, %f719, %p193;
	@%p191 bra 	$L__BB4_449;
	setp.neu.f32 	%p194, %f268, 0f7F800000;
	@%p194 bra 	$L__BB4_444;
	mov.f32 	%f722, 0f00000000;
	mul.rn.f32 	%f1574, %f1602, %f722;
	mov.b32 	%r2548, 0;
	bra.uni 	$L__BB4_449;
$L__BB4_444:
	mov.b32 	%r655, %f1602;
	shl.b32 	%r1353, %r655, 8;
	or.b32  	%r656, %r1353, -2147483648;
	mov.b64 	%rd1082, 0;
	mov.b32 	%r2545, 0;
$L__BB4_445:
	.pragma "nounroll";
	mul.wide.u32 	%rd540, %r2545, 4;
	add.s64 	%rd542, %rd541, %rd540;
	ld.global.nc.u32 	%r1354, [%rd542];
	mad.wide.u32 	%rd543, %r1354, %r656, %rd1082;
	shr.u64 	%rd1082, %rd543, 32;
	add.s64 	%rd544, %rd19, %rd540;
	st.local.u32 	[%rd544], %rd543;
	add.s32 	%r2545, %r2545, 1;
	setp.ne.s32 	%p195, %r2545, 6;
	@%p195 bra 	$L__BB4_445;
	shr.u32 	%r1355, %r655, 23;
	st.local.u32 	[%rd19+24], %rd1082;
	and.b32  	%r659, %r1355, 31;
	and.b32  	%r1356, %r1355, 224;
	add.s32 	%r1357, %r1356, -128;
	shr.u32 	%r1358, %r1357, 5;
	mul.wide.u32 	%rd545, %r1358, 4;
	sub.s64 	%rd206, %rd19, %rd545;
	ld.local.u32 	%r2546, [%rd206+24];
	ld.local.u32 	%r2547, [%rd206+20];
	setp.eq.s32 	%p196, %r659, 0;
	@%p196 bra 	$L__BB4_448;
	shf.l.wrap.b32 	%r2546, %r2547, %r2546, %r659;
	ld.local.u32 	%r1359, [%rd206+16];
	shf.l.wrap.b32 	%r2547, %r1359, %r2547, %r659;
$L__BB4_448:
	shr.u32 	%r1360, %r2546, 30;
	shf.l.wrap.b32 	%r1361, %r2547, %r2546, 2;
	shl.b32 	%r1362, %r2547, 2;
	shr.u32 	%r1363, %r1361, 31;
	add.s32 	%r1364, %r1363, %r1360;
	neg.s32 	%r1365, %r1364;
	setp.lt.s32 	%p197, %r655, 0;
	selp.b32 	%r2548, %r1365, %r1364, %p197;
	xor.b32  	%r1366, %r1361, %r655;
	shr.s32 	%r1367, %r1361, 31;
	xor.b32  	%r1368, %r1367, %r1361;
	xor.b32  	%r1369, %r1367, %r1362;
	cvt.u64.u32 	%rd546, %r1368;
	shl.b64 	%rd547, %rd546, 32;
	cvt.u64.u32 	%rd548, %r1369;
	or.b64  	%rd549, %rd547, %rd548;
	cvt.rn.f64.s64 	%fd39, %rd549;
	mul.f64 	%fd40, %fd39, 0d3BF921FB54442D19;
	cvt.rn.f32.f64 	%f720, %fd40;
	neg.f32 	%f721, %f720;
	setp.lt.s32 	%p198, %r1366, 0;
	selp.f32 	%f1574, %f721, %f720, %p198;
$L__BB4_449:
	add.s32 	%r1371, %r2548, 1;
	mul.rn.f32 	%f723, %f1574, %f1574;
	and.b32  	%r1372, %r2548, 1;
	setp.eq.b32 	%p199, %r1372, 1;
	selp.f32 	%f724, %f1574, 0f3F800000, %p199;
	fma.rn.f32 	%f725, %f723, %f724, 0f00000000;
	fma.rn.f32 	%f726, %f723, 0f37CBAC00, 0fBAB607ED;
	selp.f32 	%f727, 0fB94D4153, %f726, %p199;
	selp.f32 	%f728, 0f3C0885E4, 0f3D2AAABB, %p199;
	fma.rn.f32 	%f729, %f727, %f723, %f728;
	selp.f32 	%f730, 0fBE2AAAA8, 0fBEFFFFFF, %p199;
	fma.rn.f32 	%f731, %f729, %f723, %f730;
	fma.rn.f32 	%f732, %f731, %f725, %f724;
	and.b32  	%r1373, %r1371, 2;
	setp.eq.s32 	%p200, %r1373, 0;
	mov.f32 	%f733, 0f00000000;
	sub.f32 	%f734, %f733, %f732;
	selp.f32 	%f735, %f732, %f734, %p200;
	mul.f32 	%f1602, %f272, %f735;
	add.s32 	%r2540, %r2540, 1;
	setp.eq.s32 	%p201, %r2540, 100;
	@%p201 bra 	$L__BB4_607;
	bra.uni 	$L__BB4_433;
$L__BB4_450:
	setp.eq.s32 	%p12, %r930, 22;
	@%p12 bra 	$L__BB4_432;
	add.f32 	%f1602, %f1602, 0f41B80000;
	mov.b32 	%r2549, 0;
	mov.u64 	%rd519, __cudart_i2opi_f;
$L__BB4_452:
	.pragma "nounroll";
	mul.f32 	%f666, %f1602, 0f3F22F983;
	cvt.rni.s32.f32 	%r2557, %f666;
	cvt.rn.f32.s32 	%f667, %r2557;
	fma.rn.f32 	%f668, %f667, 0fBFC90FDA, %f1602;
	fma.rn.f32 	%f669, %f667, 0fB3A22168, %f668;
	fma.rn.f32 	%f1577, %f667, 0fA7C234C5, %f669;
	abs.f32 	%f280, %f1602;
	setp.ltu.f32 	%p168, %f280, 0f47CE4780;
	mov.u32 	%r2553, %r2557;
	mov.f32 	%f1576, %f1577;
	@%p168 bra 	$L__BB4_460;
	setp.neu.f32 	%p169, %f280, 0f7F800000;
	@%p169 bra 	$L__BB4_455;
	mov.f32 	%f672, 0f00000000;
	mul.rn.f32 	%f1576, %f1602, %f672;
	mov.b32 	%r2553, 0;
	bra.uni 	$L__BB4_460;
$L__BB4_455:
	mov.b32 	%r671, %f1602;
	shl.b32 	%r1288, %r671, 8;
	or.b32  	%r672, %r1288, -2147483648;
	mov.b64 	%rd1083, 0;
	mov.b32 	%r2550, 0;
$L__BB4_456:
	.pragma "nounroll";
	mul.wide.u32 	%rd507, %r2550, 4;
	add.s64 	%rd509, %rd519, %rd507;
	ld.global.nc.u32 	%r1289, [%rd509];
	mad.wide.u32 	%rd510, %r1289, %r672, %rd1083;
	shr.u64 	%rd1083, %rd510, 32;
	add.s64 	%rd511, %rd18, %rd507;
	st.local.u32 	[%rd511], %rd510;
	add.s32 	%r2550, %r2550, 1;
	setp.ne.s32 	%p170, %r2550, 6;
	@%p170 bra 	$L__BB4_456;
	shr.u32 	%r1290, %r671, 23;
	st.local.u32 	[%rd18+24], %rd1083;
	and.b32  	%r675, %r1290, 31;
	and.b32  	%r1291, %r1290, 224;
	add.s32 	%r1292, %r1291, -128;
	shr.u32 	%r1293, %r1292, 5;
	mul.wide.u32 	%rd512, %r1293, 4;
	sub.s64 	%rd209, %rd18, %rd512;
	ld.local.u32 	%r2551, [%rd209+24];
	ld.local.u32 	%r2552, [%rd209+20];
	setp.eq.s32 	%p171, %r675, 0;
	@%p171 bra 	$L__BB4_459;
	shf.l.wrap.b32 	%r2551, %r2552, %r2551, %r675;
	ld.local.u32 	%r1294, [%rd209+16];
	shf.l.wrap.b32 	%r2552, %r1294, %r2552, %r675;
$L__BB4_459:
	shr.u32 	%r1295, %r2551, 30;
	shf.l.wrap.b32 	%r1296, %r2552, %r2551, 2;
	shl.b32 	%r1297, %r2552, 2;
	shr.u32 	%r1298, %r1296, 31;
	add.s32 	%r1299, %r1298, %r1295;
	neg.s32 	%r1300, %r1299;
	setp.lt.s32 	%p172, %r671, 0;
	selp.b32 	%r2553, %r1300, %r1299, %p172;
	xor.b32  	%r1301, %r1296, %r671;
	shr.s32 	%r1302, %r1296, 31;
	xor.b32  	%r1303, %r1302, %r1296;
	xor.b32  	%r1304, %r1302, %r1297;
	cvt.u64.u32 	%rd513, %r1303;
	shl.b64 	%rd514, %rd513, 32;
	cvt.u64.u32 	%rd515, %r1304;
	or.b64  	%rd516, %rd514, %rd515;
	cvt.rn.f64.s64 	%fd33, %rd516;
	mul.f64 	%fd34, %fd33, 0d3BF921FB54442D19;
	cvt.rn.f32.f64 	%f670, %fd34;
	neg.f32 	%f671, %f670;
	setp.lt.s32 	%p173, %r1301, 0;
	selp.f32 	%f1576, %f671, %f670, %p173;
$L__BB4_460:
	setp.ltu.f32 	%p174, %f280, 0f47CE4780;
	mul.rn.f32 	%f673, %f1576, %f1576;
	and.b32  	%r1306, %r2553, 1;
	setp.eq.b32 	%p175, %r1306, 1;
	selp.f32 	%f674, 0f3F800000, %f1576, %p175;
	fma.rn.f32 	%f675, %f673, %f674, 0f00000000;
	fma.rn.f32 	%f676, %f673, 0f37CBAC00, 0fBAB607ED;
	selp.f32 	%f677, %f676, 0fB94D4153, %p175;
	selp.f32 	%f678, 0f3D2AAABB, 0f3C0885E4, %p175;
	fma.rn.f32 	%f679, %f677, %f673, %f678;
	selp.f32 	%f680, 0fBEFFFFFF, 0fBE2AAAA8, %p175;
	fma.rn.f32 	%f681, %f679, %f673, %f680;
	fma.rn.f32 	%f682, %f681, %f675, %f674;
	and.b32  	%r1307, %r2553, 2;
	setp.eq.s32 	%p176, %r1307, 0;
	mov.f32 	%f683, 0f00000000;
	sub.f32 	%f684, %f683, %f682;
	selp.f32 	%f284, %f682, %f684, %p176;
	@%p174 bra 	$L__BB4_468;
	setp.neu.f32 	%p177, %f280, 0f7F800000;
	@%p177 bra 	$L__BB4_463;
	mov.f32 	%f687, 0f00000000;
	mul.rn.f32 	%f1577, %f1602, %f687;
	mov.b32 	%r2557, 0;
	bra.uni 	$L__BB4_468;
$L__BB4_463:
	mov.b32 	%r684, %f1602;
	shl.b32 	%r1309, %r684, 8;
	or.b32  	%r685, %r1309, -2147483648;
	mov.b64 	%rd1084, 0;
	mov.b32 	%r2554, 0;
$L__BB4_464:
	.pragma "nounroll";
	mul.wide.u32 	%rd518, %r2554, 4;
	add.s64 	%rd520, %rd519, %rd518;
	ld.global.nc.u32 	%r1310, [%rd520];
	mad.wide.u32 	%rd521, %r1310, %r685, %rd1084;
	shr.u64 	%rd1084, %rd521, 32;
	add.s64 	%rd522, %rd17, %rd518;
	st.local.u32 	[%rd522], %rd521;
	add.s32 	%r2554, %r2554, 1;
	setp.ne.s32 	%p178, %r2554, 6;
	@%p178 bra 	$L__BB4_464;
	shr.u32 	%r1311, %r684, 23;
	st.local.u32 	[%rd17+24], %rd1084;
	and.b32  	%r688, %r1311, 31;
	and.b32  	%r1312, %r1311, 224;
	add.s32 	%r1313, %r1312, -128;
	shr.u32 	%r1314, %r1313, 5;
	mul.wide.u32 	%rd523, %r1314, 4;
	sub.s64 	%rd212, %rd17, %rd523;
	ld.local.u32 	%r2555, [%rd212+24];
	ld.local.u32 	%r2556, [%rd212+20];
	setp.eq.s32 	%p179, %r688, 0;
	@%p179 bra 	$L__BB4_467;
	shf.l.wrap.b32 	%r2555, %r2556, %r2555, %r688;
	ld.local.u32 	%r1315, [%rd212+16];
	shf.l.wrap.b32 	%r2556, %r1315, %r2556, %r688;
$L__BB4_467:
	shr.u32 	%r1316, %r2555, 30;
	shf.l.wrap.b32 	%r1317, %r2556, %r2555, 2;
	shl.b32 	%r1318, %r2556, 2;
	shr.u32 	%r1319, %r1317, 31;
	add.s32 	%r1320, %r1319, %r1316;
	neg.s32 	%r1321, %r1320;
	setp.lt.s32 	%p180, %r684, 0;
	selp.b32 	%r2557, %r1321, %r1320, %p180;
	xor.b32  	%r1322, %r1317, %r684;
	shr.s32 	%r1323, %r1317, 31;
	xor.b32  	%r1324, %r1323, %r1317;
	xor.b32  	%r1325, %r1323, %r1318;
	cvt.u64.u32 	%rd524, %r1324;
	shl.b64 	%rd525, %rd524, 32;
	cvt.u64.u32 	%rd526, %r1325;
	or.b64  	%rd527, %rd525, %rd526;
	cvt.rn.f64.s64 	%fd35, %rd527;
	mul.f64 	%fd36, %fd35, 0d3BF921FB54442D19;
	cvt.rn.f32.f64 	%f685, %fd36;
	neg.f32 	%f686, %f685;
	setp.lt.s32 	%p181, %r1322, 0;
	selp.f32 	%f1577, %f686, %f685, %p181;
$L__BB4_468:
	add.s32 	%r1327, %r2557, 1;
	mul.rn.f32 	%f688, %f1577, %f1577;
	and.b32  	%r1328, %r2557, 1;
	setp.eq.b32 	%p182, %r1328, 1;
	selp.f32 	%f689, %f1577, 0f3F800000, %p182;
	fma.rn.f32 	%f690, %f688, %f689, 0f00000000;
	fma.rn.f32 	%f691, %f688, 0f37CBAC00, 0fBAB607ED;
	selp.f32 	%f692, 0fB94D4153, %f691, %p182;
	selp.f32 	%f693, 0f3C0885E4, 0f3D2AAABB, %p182;
	fma.rn.f32 	%f694, %f692, %f688, %f693;
	selp.f32 	%f695, 0fBE2AAAA8, 0fBEFFFFFF, %p182;
	fma.rn.f32 	%f696, %f694, %f688, %f695;
	fma.rn.f32 	%f697, %f696, %f690, %f689;
	and.b32  	%r1329, %r1327, 2;
	setp.eq.s32 	%p183, %r1329, 0;
	mov.f32 	%f698, 0f00000000;
	sub.f32 	%f699, %f698, %f697;
	selp.f32 	%f700, %f697, %f699, %p183;
	mul.f32 	%f1602, %f284, %f700;
	add.s32 	%r2549, %r2549, 1;
	setp.eq.s32 	%p184, %r2549, 100;
	@%p184 bra 	$L__BB4_607;
	bra.uni 	$L__BB4_452;
$L__BB4_469:
	mov.b32 	%r700, %f1602;
	shl.b32 	%r1244, %r700, 8;
	or.b32  	%r701, %r1244, -2147483648;
	mov.b64 	%rd1085, 0;
	mov.b32 	%r2559, 0;
$L__BB4_470:
	.pragma "nounroll";
	mul.wide.u32 	%rd485, %r2559, 4;
	add.s64 	%rd487, %rd497, %rd485;
	ld.global.nc.u32 	%r1245, [%rd487];
	mad.wide.u32 	%rd488, %r1245, %r701, %rd1085;
	shr.u64 	%rd1085, %rd488, 32;
	add.s64 	%rd489, %rd16, %rd485;
	st.local.u32 	[%rd489], %rd488;
	add.s32 	%r2559, %r2559, 1;
	setp.ne.s32 	%p153, %r2559, 6;
	@%p153 bra 	$L__BB4_470;
	shr.u32 	%r1246, %r700, 23;
	st.local.u32 	[%rd16+24], %rd1085;
	and.b32  	%r704, %r1246, 31;
	and.b32  	%r1247, %r1246, 224;
	add.s32 	%r1248, %r1247, -128;
	shr.u32 	%r1249, %r1248, 5;
	mul.wide.u32 	%rd490, %r1249, 4;
	sub.s64 	%rd215, %rd16, %rd490;
	ld.local.u32 	%r2560, [%rd215+24];
	ld.local.u32 	%r2561, [%rd215+20];
	setp.eq.s32 	%p154, %r704, 0;
	@%p154 bra 	$L__BB4_473;
	shf.l.wrap.b32 	%r2560, %r2561, %r2560, %r704;
	ld.local.u32 	%r1250, [%rd215+16];
	shf.l.wrap.b32 	%r2561, %r1250, %r2561, %r704;
$L__BB4_473:
	shr.u32 	%r1251, %r2560, 30;
	shf.l.wrap.b32 	%r1252, %r2561, %r2560, 2;
	shl.b32 	%r1253, %r2561, 2;
	shr.u32 	%r1254, %r1252, 31;
	add.s32 	%r1255, %r1254, %r1251;
	neg.s32 	%r1256, %r1255;
	setp.lt.s32 	%p155, %r700, 0;
	selp.b32 	%r2562, %r1256, %r1255, %p155;
	xor.b32  	%r1257, %r1252, %r700;
	shr.s32 	%r1258, %r1252, 31;
	xor.b32  	%r1259, %r1258, %r1252;
	xor.b32  	%r1260, %r1258, %r1253;
	cvt.u64.u32 	%rd491, %r1259;
	shl.b64 	%rd492, %rd491, 32;
	cvt.u64.u32 	%rd493, %r1260;
	or.b64  	%rd494, %rd492, %rd493;
	cvt.rn.f64.s64 	%fd29, %rd494;
	mul.f64 	%fd30, %fd29, 0d3BF921FB54442D19;
	cvt.rn.f32.f64 	%f635, %fd30;
	neg.f32 	%f636, %f635;
	setp.lt.s32 	%p156, %r1257, 0;
	selp.f32 	%f1579, %f636, %f635, %p156;
$L__BB4_474:
	setp.ltu.f32 	%p157, %f292, 0f47CE4780;
	mul.rn.f32 	%f638, %f1579, %f1579;
	and.b32  	%r1262, %r2562, 1;
	setp.eq.b32 	%p158, %r1262, 1;
	selp.f32 	%f639, 0f3F800000, %f1579, %p158;
	fma.rn.f32 	%f640, %f638, %f639, 0f00000000;
	fma.rn.f32 	%f641, %f638, 0f37CBAC00, 0fBAB607ED;
	selp.f32 	%f642, %f641, 0fB94D4153, %p158;
	selp.f32 	%f643, 0f3D2AAABB, 0f3C0885E4, %p158;
	fma.rn.f32 	%f644, %f642, %f638, %f643;
	selp.f32 	%f645, 0fBEFFFFFF, 0fBE2AAAA8, %p158;
	fma.rn.f32 	%f646, %f644, %f638, %f645;
	fma.rn.f32 	%f647, %f646, %f640, %f639;
	and.b32  	%r1263, %r2562, 2;
	setp.eq.s32 	%p159, %r1263, 0;
	mov.f32 	%f648, 0f00000000;
	sub.f32 	%f649, %f648, %f647;
	selp.f32 	%f296, %f647, %f649, %p159;
	@%p157 bra 	$L__BB4_482;
	setp.neu.f32 	%p160, %f292, 0f7F800000;
	@%p160 bra 	$L__BB4_477;
	mov.f32 	%f652, 0f00000000;
	mul.rn.f32 	%f1580, %f1602, %f652;
	mov.b32 	%r2566, 0;
	bra.uni 	$L__BB4_482;
$L__BB4_477:
	mov.b32 	%r713, %f1602;
	shl.b32 	%r1265, %r713, 8;
	or.b32  	%r714, %r1265, -2147483648;
	mov.b64 	%rd1086, 0;
	mov.b32 	%r2563, 0;
$L__BB4_478:
	.pragma "nounroll";
	mul.wide.u32 	%rd496, %r2563, 4;
	add.s64 	%rd498, %rd497, %rd496;
	ld.global.nc.u32 	%r1266, [%rd498];
	mad.wide.u32 	%rd499, %r1266, %r714, %rd1086;
	shr.u64 	%rd1086, %rd499, 32;
	add.s64 	%rd500, %rd15, %rd496;
	st.local.u32 	[%rd500], %rd499;
	add.s32 	%r2563, %r2563, 1;
	setp.ne.s32 	%p161, %r2563, 6;
	@%p161 bra 	$L__BB4_478;
	shr.u32 	%r1267, %r713, 23;
	st.local.u32 	[%rd15+24], %rd1086;
	and.b32  	%r717, %r1267, 31;
	and.b32  	%r1268, %r1267, 224;
	add.s32 	%r1269, %r1268, -128;
	shr.u32 	%r1270, %r1269, 5;
	mul.wide.u32 	%rd501, %r1270, 4;
	sub.s64 	%rd218, %rd15, %rd501;
	ld.local.u32 	%r2564, [%rd218+24];
	ld.local.u32 	%r2565, [%rd218+20];
	setp.eq.s32 	%p162, %r717, 0;
	@%p162 bra 	$L__BB4_481;
	shf.l.wrap.b32 	%r2564, %r2565, %r2564, %r717;
	ld.local.u32 	%r1271, [%rd218+16];
	shf.l.wrap.b32 	%r2565, %r1271, %r2565, %r717;
$L__BB4_481:
	shr.u32 	%r1272, %r2564, 30;
	shf.l.wrap.b32 	%r1273, %r2565, %r2564, 2;
	shl.b32 	%r1274, %r2565, 2;
	shr.u32 	%r1275, %r1273, 31;
	add.s32 	%r1276, %r1275, %r1272;
	neg.s32 	%r1277, %r1276;
	setp.lt.s32 	%p163, %r713, 0;
	selp.b32 	%r2566, %r1277, %r1276, %p163;
	xor.b32  	%r1278, %r1273, %r713;
	shr.s32 	%r1279, %r1273, 31;
	xor.b32  	%r1280, %r1279, %r1273;
	xor.b32  	%r1281, %r1279, %r1274;
	cvt.u64.u32 	%rd502, %r1280;
	shl.b64 	%rd503, %rd502, 32;
	cvt.u64.u32 	%rd504, %r1281;
	or.b64  	%rd505, %rd503, %rd504;
	cvt.rn.f64.s64 	%fd31, %rd505;
	mul.f64 	%fd32, %fd31, 0d3BF921FB54442D19;
	cvt.rn.f32.f64 	%f650, %fd32;
	neg.f32 	%f651, %f650;
	setp.lt.s32 	%p164, %r1278, 0;
	selp.f32 	%f1580, %f651, %f650, %p164;
$L__BB4_482:
	add.s32 	%r1283, %r2566, 1;
	mul.rn.f32 	%f653, %f1580, %f1580;
	and.b32  	%r1284, %r2566, 1;
	setp.eq.b32 	%p165, %r1284, 1;
	selp.f32 	%f654, %f1580, 0f3F800000, %p165;
	fma.rn.f32 	%f655, %f653, %f654, 0f00000000;
	fma.rn.f32 	%f656, %f653, 0f37CBAC00, 0fBAB607ED;
	selp.f32 	%f657, 0fB94D4153, %f656, %p165;
	selp.f32 	%f658, 0f3C0885E4, 0f3D2AAABB, %p165;
	fma.rn.f32 	%f659, %f657, %f653, %f658;
	selp.f32 	%f660, 0fBE2AAAA8, 0fBEFFFFFF, %p165;
	fma.rn.f32 	%f661, %f659, %f653, %f660;
	fma.rn.f32 	%f662, %f661, %f655, %f654;
	and.b32  	%r1285, %r1283, 2;
	setp.eq.s32 	%p166, %r1285, 0;
	mov.f32 	%f663, 0f00000000;
	sub.f32 	%f664, %f663, %f662;
	selp.f32 	%f665, %f662, %f664, %p166;
	mul.f32 	%f1602, %f296, %f665;
	add.s32 	%r2558, %r2558, 1;
	setp.eq.s32 	%p167, %r2558, 100;
	@%p167 bra 	$L__BB4_607;
	bra.uni 	$L__BB4_46;
$L__BB4_483:
	add.f32 	%f1602, %f1602, 0f41C80000;
	mov.b32 	%r2567, 0;
	mov.u64 	%rd475, __cudart_i2opi_f;
$L__BB4_484:
	.pragma "nounroll";
	mul.f32 	%f596, %f1602, 0f3F22F983;
	cvt.rni.s32.f32 	%r2575, %f596;
	cvt.rn.f32.s32 	%f597, %r2575;
	fma.rn.f32 	%f598, %f597, 0fBFC90FDA, %f1602;
	fma.rn.f32 	%f599, %f597, 0fB3A22168, %f598;
	fma.rn.f32 	%f1583, %f597, 0fA7C234C5, %f599;
	abs.f32 	%f304, %f1602;
	setp.ltu.f32 	%p134, %f304, 0f47CE4780;
	mov.u32 	%r2571, %r2575;
	mov.f32 	%f1582, %f1583;
	@%p134 bra 	$L__BB4_492;
	setp.neu.f32 	%p135, %f304, 0f7F800000;
	@%p135 bra 	$L__BB4_487;
	mov.f32 	%f602, 0f00000000;
	mul.rn.f32 	%f1582, %f1602, %f602;
	mov.b32 	%r2571, 0;
	bra.uni 	$L__BB4_492;
$L__BB4_487:
	mov.b32 	%r729, %f1602;
	shl.b32 	%r1200, %r729, 8;
	or.b32  	%r730, %r1200, -2147483648;
	mov.b64 	%rd1087, 0;
	mov.b32 	%r2568, 0;
$L__BB4_488:
	.pragma "nounroll";
	mul.wide.u32 	%rd463, %r2568, 4;
	add.s64 	%rd465, %rd475, %rd463;
	ld.global.nc.u32 	%r1201, [%rd465];
	mad.wide.u32 	%rd466, %r1201, %r730, %rd1087;
	shr.u64 	%rd1087, %rd466, 32;
	add.s64 	%rd467, %rd14, %rd463;
	st.local.u32 	[%rd467], %rd466;
	add.s32 	%r2568, %r2568, 1;
	setp.ne.s32 	%p136, %r2568, 6;
	@%p136 bra 	$L__BB4_488;
	shr.u32 	%r1202, %r729, 23;
	st.local.u32 	[%rd14+24], %rd1087;
	and.b32  	%r733, %r1202, 31;
	and.b32  	%r1203, %r1202, 224;
	add.s32 	%r1204, %r1203, -128;
	shr.u32 	%r1205, %r1204, 5;
	mul.wide.u32 	%rd468, %r1205, 4;
	sub.s64 	%rd221, %rd14, %rd468;
	ld.local.u32 	%r2569, [%rd221+24];
	ld.local.u32 	%r2570, [%rd221+20];
	setp.eq.s32 	%p137, %r733, 0;
	@%p137 bra 	$L__BB4_491;
	shf.l.wrap.b32 	%r2569, %r2570, %r2569, %r733;
	ld.local.u32 	%r1206, [%rd221+16];
	shf.l.wrap.b32 	%r2570, %r1206, %r2570, %r733;
$L__BB4_491:
	shr.u32 	%r1207, %r2569, 30;
	shf.l.wrap.b32 	%r1208, %r2570, %r2569, 2;
	shl.b32 	%r1209, %r2570, 2;
	shr.u32 	%r1210, %r1208, 31;
	add.s32 	%r1211, %r1210, %r1207;
	neg.s32 	%r1212, %r1211;
	setp.lt.s32 	%p138, %r729, 0;
	selp.b32 	%r2571, %r1212, %r1211, %p138;
	xor.b32  	%r1213, %r1208, %r729;
	shr.s32 	%r1214, %r1208, 31;
	xor.b32  	%r1215, %r1214, %r1208;
	xor.b32  	%r1216, %r1214, %r1209;
	cvt.u64.u32 	%rd469, %r1215;
	shl.b64 	%rd470, %rd469, 32;
	cvt.u64.u32 	%rd471, %r1216;
	or.b64  	%rd472, %rd470, %rd471;
	cvt.rn.f64.s64 	%fd25, %rd472;
	mul.f64 	%fd26, %fd25, 0d3BF921FB54442D19;
	cvt.rn.f32.f64 	%f600, %fd26;
	neg.f32 	%f601, %f600;
	setp.lt.s32 	%p139, %r1213, 0;
	selp.f32 	%f1582, %f601, %f600, %p139;
$L__BB4_492:
	setp.ltu.f32 	%p140, %f304, 0f47CE4780;
	mul.rn.f32 	%f603, %f1582, %f1582;
	and.b32  	%r1218, %r2571, 1;
	setp.eq.b32 	%p141, %r1218, 1;
	selp.f32 	%f604, 0f3F800000, %f1582, %p141;
	fma.rn.f32 	%f605, %f603, %f604, 0f00000000;
	fma.rn.f32 	%f606, %f603, 0f37CBAC00, 0fBAB607ED;
	selp.f32 	%f607, %f606, 0fB94D4153, %p141;
	selp.f32 	%f608, 0f3D2AAABB, 0f3C0885E4, %p141;
	fma.rn.f32 	%f609, %f607, %f603, %f608;
	selp.f32 	%f610, 0fBEFFFFFF, 0fBE2AAAA8, %p141;
	fma.rn.f32 	%f611, %f609, %f603, %f610;
	fma.rn.f32 	%f612, %f611, %f605, %f604;
	and.b32  	%r1219, %r2571, 2;
	setp.eq.s32 	%p142, %r1219, 0;
	mov.f32 	%f613, 0f00000000;
	sub.f32 	%f614, %f613, %f612;
	selp.f32 	%f308, %f612, %f614, %p142;
	@%p140 bra 	$L__BB4_500;
	setp.neu.f32 	%p143, %f304, 0f7F800000;
	@%p143 bra 	$L__BB4_495;
	mov.f32 	%f617, 0f00000000;
	mul.rn.f32 	%f1583, %f1602, %f617;
	mov.b32 	%r2575, 0;
	bra.uni 	$L__BB4_500;
$L__BB4_495:
	mov.b32 	%r742, %f1602;
	shl.b32 	%r1221, %r742, 8;
	or.b32  	%r743, %r1221, -2147483648;
	mov.b64 	%rd1088, 0;
	mov.b32 	%r2572, 0;
$L__BB4_496:
	.pragma "nounroll";
	mul.wide.u32 	%rd474, %r2572, 4;
	add.s64 	%rd476, %rd475, %rd474;
	ld.global.nc.u32 	%r1222, [%rd476];
	mad.wide.u32 	%rd477, %r1222, %r743, %rd1088;
	shr.u64 	%rd1088, %rd477, 32;
	add.s64 	%rd478, %rd13, %rd474;
	st.local.u32 	[%rd478], %rd477;
	add.s32 	%r2572, %r2572, 1;
	setp.ne.s32 	%p144, %r2572, 6;
	@%p144 bra 	$L__BB4_496;
	shr.u32 	%r1223, %r742, 23;
	st.local.u32 	[%rd13+24], %rd1088;
	and.b32  	%r746, %r1223, 31;
	and.b32  	%r1224, %r1223, 224;
	add.s32 	%r1225, %r1224, -128;
	shr.u32 	%r1226, %r1225, 5;
	mul.wide.u32 	%rd479, %r1226, 4;
	sub.s64 	%rd224, %rd13, %rd479;
	ld.local.u32 	%r2573, [%rd224+24];
	ld.local.u32 	%r2574, [%rd224+20];
	setp.eq.s32 	%p145, %r746, 0;
	@%p145 bra 	$L__BB4_499;
	shf.l.wrap.b32 	%r2573, %r2574, %r2573, %r746;
	ld.local.u32 	%r1227, [%rd224+16];
	shf.l.wrap.b32 	%r2574, %r1227, %r2574, %r746;
$L__BB4_499:
	shr.u32 	%r1228, %r2573, 30;
	shf.l.wrap.b32 	%r1229, %r2574, %r2573, 2;
	shl.b32 	%r1230, %r2574, 2;
	shr.u32 	%r1231, %r1229, 31;
	add.s32 	%r1232, %r1231, %r1228;
	neg.s32 	%r1233, %r1232;
	setp.lt.s32 	%p146, %r742, 0;
	selp.b32 	%r2575, %r1233, %r1232, %p146;
	xor.b32  	%r1234, %r1229, %r742;
	shr.s32 	%r1235, %r1229, 31;
	xor.b32  	%r1236, %r1235, %r1229;
	xor.b32  	%r1237, %r1235, %r1230;
	cvt.u64.u32 	%rd480, %r1236;
	shl.b64 	%rd481, %rd480, 32;
	cvt.u64.u32 	%rd482, %r1237;
	or.b64  	%rd483, %rd481, %rd482;
	cvt.rn.f64.s64 	%fd27, %rd483;
	mul.f64 	%fd28, %fd27, 0d3BF921FB54442D19;
	cvt.rn.f32.f64 	%f615, %fd28;
	neg.f32 	%f616, %f615;
	setp.lt.s32 	%p147, %r1234, 0;
	selp.f32 	%f1583, %f616, %f615, %p147;
$L__BB4_500:
	add.s32 	%r1239, %r2575, 1;
	mul.rn.f32 	%f618, %f1583, %f1583;
	and.b32  	%r1240, %r2575, 1;
	setp.eq.b32 	%p148, %r1240, 1;
	selp.f32 	%f619, %f1583, 0f3F800000, %p148;
	fma.rn.f32 	%f620, %f618, %f619, 0f00000000;
	fma.rn.f32 	%f621, %f618, 0f37CBAC00, 0fBAB607ED;
	selp.f32 	%f622, 0fB94D4153, %f621, %p148;
	selp.f32 	%f623, 0f3C0885E4, 0f3D2AAABB, %p148;
	fma.rn.f32 	%f624, %f622, %f618, %f623;
	selp.f32 	%f625, 0fBE2AAAA8, 0fBEFFFFFF, %p148;
	fma.rn.f32 	%f626, %f624, %f618, %f625;
	fma.rn.f32 	%f627, %f626, %f620, %f619;
	and.b32  	%r1241, %r1239, 2;
	setp.eq.s32 	%p149, %r1241, 0;
	mov.f32 	%f628, 0f00000000;
	sub.f32 	%f629, %f628, %f627;
	selp.f32 	%f630, %f627, %f629, %p149;
	mul.f32 	%f1602, %f308, %f630;
	add.s32 	%r2567, %r2567, 1;
	setp.eq.s32 	%p150, %r2567, 100;
	@%p150 bra 	$L__BB4_607;
	bra.uni 	$L__BB4_484;
$L__BB4_501:
	add.f32 	%f1602, %f1602, 0f41D00000;
	mov.b32 	%r2576, 0;
	mov.u64 	%rd453, __cudart_i2opi_f;
$L__BB4_502:
	.pragma "nounroll";
	mul.f32 	%f561, %f1602, 0f3F22F983;
	cvt.rni.s32.f32 	%r2584, %f561;
	cvt.rn.f32.s32 	%f562, %r2584;
	fma.rn.f32 	%f563, %f562, 0fBFC90FDA, %f1602;
	fma.rn.f32 	%f564, %f562, 0fB3A22168, %f563;
	fma.rn.f32 	%f1586, %f562, 0fA7C234C5, %f564;
	abs.f32 	%f316, %f1602;
	setp.ltu.f32 	%p117, %f316, 0f47CE4780;
	mov.u32 	%r2580, %r2584;
	mov.f32 	%f1585, %f1586;
	@%p117 bra 	$L__BB4_510;
	setp.neu.f32 	%p118, %f316, 0f7F800000;
	@%p118 bra 	$L__BB4_505;
	mov.f32 	%f567, 0f00000000;
	mul.rn.f32 	%f1585, %f1602, %f567;
	mov.b32 	%r2580, 0;
	bra.uni 	$L__BB4_510;
$L__BB4_505:
	mov.b32 	%r758, %f1602;
	shl.b32 	%r1156, %r758, 8;
	or.b32  	%r759, %r1156, -2147483648;
	mov.b64 	%rd1089, 0;
	mov.b32 	%r2577, 0;
$L__BB4_506:
	.pragma "nounroll";
	mul.wide.u32 	%rd441, %r2577, 4;
	add.s64 	%rd443, %rd453, %rd441;
	ld.global.nc.u32 	%r1157, [%rd443];
	mad.wide.u32 	%rd444, %r1157, %r759, %rd1089;
	shr.u64 	%rd1089, %rd444, 32;
	add.s64 	%rd445, %rd12, %rd441;
	st.local.u32 	[%rd445], %rd444;
	add.s32 	%r2577, %r2577, 1;
	setp.ne.s32 	%p119, %r2577, 6;
	@%p119 bra 	$L__BB4_506;
	shr.u32 	%r1158, %r758, 23;
	st.local.u32 	[%rd12+24], %rd1089;
	and.b32  	%r762, %r1158, 31;
	and.b32  	%r1159, %r1158, 224;
	add.s32 	%r1160, %r1159, -128;
	shr.u32 	%r1161, %r1160, 5;
	mul.wide.u32 	%rd446, %r1161, 4;
	sub.s64 	%rd227, %rd12, %rd446;
	ld.local.u32 	%r2578, [%rd227+24];
	ld.local.u32 	%r2579, [%rd227+20];
	setp.eq.s32 	%p120, %r762, 0;
	@%p120 bra 	$L__BB4_509;
	shf.l.wrap.b32 	%r2578, %r2579, %r2578, %r762;
	ld.local.u32 	%r1162, [%rd227+16];
	shf.l.wrap.b32 	%r2579, %r1162, %r2579, %r762;
$L__BB4_509:
	shr.u32 	%r1163, %r2578, 30;
	shf.l.wrap.b32 	%r1164, %r2579, %r2578, 2;
	shl.b32 	%r1165, %r2579, 2;
	shr.u32 	%r1166, %r1164, 31;
	add.s32 	%r1167, %r1166, %r1163;
	neg.s32 	%r1168, %r1167;
	setp.lt.s32 	%p121, %r758, 0;
	selp.b32 	%r2580, %r1168, %r1167, %p121;
	xor.b32  	%r1169, %r1164, %r758;
	shr.s32 	%r1170, %r1164, 31;
	xor.b32  	%r1171, %r1170, %r1164;
	xor.b32  	%r1172, %r1170, %r1165;
	cvt.u64.u32 	%rd447, %r1171;
	shl.b64 	%rd448, %rd447, 32;
	cvt.u64.u32 	%rd449, %r1172;
	or.b64  	%rd450, %rd448, %rd449;
	cvt.rn.f64.s64 	%fd21, %rd450;
	mul.f64 	%fd22, %fd21, 0d3BF921FB54442D19;
	cvt.rn.f32.f64 	%f565, %fd22;
	neg.f32 	%f566, %f565;
	setp.lt.s32 	%p122, %r1169, 0;
	selp.f32 	%f1585, %f566, %f565, %p122;
$L__BB4_510:
	setp.ltu.f32 	%p123, %f316, 0f47CE4780;
	mul.rn.f32 	%f568, %f1585, %f1585;
	and.b32  	%r1174, %r2580, 1;
	setp.eq.b32 	%p124, %r1174, 1;
	selp.f32 	%f569, 0f3F800000, %f1585, %p124;
	fma.rn.f32 	%f570, %f568, %f569, 0f00000000;
	fma.rn.f32 	%f571, %f568, 0f37CBAC00, 0fBAB607ED;
	selp.f32 	%f572, %f571, 0fB94D4153, %p124;
	selp.f32 	%f573, 0f3D2AAABB, 0f3C0885E4, %p124;
	fma.rn.f32 	%f574, %f572, %f568, %f573;
	selp.f32 	%f575, 0fBEFFFFFF, 0fBE2AAAA8, %p124;
	fma.rn.f32 	%f576, %f574, %f568, %f575;
	fma.rn.f32 	%f577, %f576, %f570, %f569;
	and.b32  	%r1175, %r2580, 2;
	setp.eq.s32 	%p125, %r1175, 0;
	mov.f32 	%f578, 0f00000000;
	sub.f32 	%f579, %f578, %f577;
	selp.f32 	%f320, %f577, %f579, %p125;
	@%p123 bra 	$L__BB4_518;
	setp.neu.f32 	%p126, %f316, 0f7F800000;
	@%p126 bra 	$L__BB4_513;
	mov.f32 	%f582, 0f00000000;
	mul.rn.f32 	%f1586, %f1602, %f582;
	mov.b32 	%r2584, 0;
	bra.uni 	$L__BB4_518;
$L__BB4_513:
	mov.b32 	%r771, %f1602;
	shl.b32 	%r1177, %r771, 8;
	or.b32  	%r772, %r1177, -2147483648;
	mov.b64 	%rd1090, 0;
	mov.b32 	%r2581, 0;
$L__BB4_514:
	.pragma "nounroll";
	mul.wide.u32 	%rd452, %r2581, 4;
	add.s64 	%rd454, %rd453, %rd452;
	ld.global.nc.u32 	%r1178, [%rd454];
	mad.wide.u32 	%rd455, %r1178, %r772, %rd1090;
	shr.u64 	%rd1090, %rd455, 32;
	add.s64 	%rd456, %rd11, %rd452;
	st.local.u32 	[%rd456], %rd455;
	add.s32 	%r2581, %r2581, 1;
	setp.ne.s32 	%p127, %r2581, 6;
	@%p127 bra 	$L__BB4_514;
	shr.u32 	%r1179, %r771, 23;
	st.local.u32 	[%rd11+24], %rd1090;
	and.b32  	%r775, %r1179, 31;
	and.b32  	%r1180, %r1179, 224;
	add.s32 	%r1181, %r1180, -128;
	shr.u32 	%r1182, %r1181, 5;
	mul.wide.u32 	%rd457, %r1182, 4;
	sub.s64 	%rd230, %rd11, %rd457;
	ld.local.u32 	%r2582, [%rd230+24];
	ld.local.u32 	%r2583, [%rd230+20];
	setp.eq.s32 	%p128, %r775, 0;
	@%p128 bra 	$L__BB4_517;
	shf.l.wrap.b32 	%r2582, %r2583, %r2582, %r775;
	ld.local.u32 	%r1183, [%rd230+16];
	shf.l.wrap.b32 	%r2583, %r1183, %r2583, %r775;
$L__BB4_517:
	shr.u32 	%r1184, %r2582, 30;
	shf.l.wrap.b32 	%r1185, %r2583, %r2582, 2;
	shl.b32 	%r1186, %r2583, 2;
	shr.u32 	%r1187, %r1185, 31;
	add.s32 	%r1188, %r1187, %r1184;
	neg.s32 	%r1189, %r1188;
	setp.lt.s32 	%p129, %r771, 0;
	selp.b32 	%r2584, %r1189, %r1188, %p129;
	xor.b32  	%r1190, %r1185, %r771;
	shr.s32 	%r1191, %r1185, 31;
	xor.b32  	%r1192, %r1191, %r1185;
	xor.b32  	%r1193, %r1191, %r1186;
	cvt.u64.u32 	%rd458, %r1192;
	shl.b64 	%rd459, %rd458, 32;
	cvt.u64.u32 	%rd460, %r1193;
	or.b64  	%rd461, %rd459, %rd460;
	cvt.rn.f64.s64 	%fd23, %rd461;
	mul.f64 	%fd24, %fd23, 0d3BF921FB54442D19;
	cvt.rn.f32.f64 	%f580, %fd24;
	neg.f32 	%f581, %f580;
	setp.lt.s32 	%p130, %r1190, 0;
	selp.f32 	%f1586, %f581, %f580, %p130;
$L__BB4_518:
	add.s32 	%r1195, %r2584, 1;
	mul.rn.f32 	%f583, %f1586, %f1586;
	and.b32  	%r1196, %r2584, 1;
	setp.eq.b32 	%p131, %r1196, 1;
	selp.f32 	%f584, %f1586, 0f3F800000, %p131;
	fma.rn.f32 	%f585, %f583, %f584, 0f00000000;
	fma.rn.f32 	%f586, %f583, 0f37CBAC00, 0fBAB607ED;
	selp.f32 	%f587, 0fB94D4153, %f586, %p131;
	selp.f32 	%f588, 0f3C0885E4, 0f3D2AAABB, %p131;
	fma.rn.f32 	%f589, %f587, %f583, %f588;
	selp.f32 	%f590, 0fBE2AAAA8, 0fBEFFFFFF, %p131;
	fma.rn.f32 	%f591, %f589, %f583, %f590;
	fma.rn.f32 	%f592, %f591, %f585, %f584;
	and.b32  	%r1197, %r1195, 2;
	setp.eq.s32 	%p132, %r1197, 0;
	mov.f32 	%f593, 0f00000000;
	sub.f32 	%f594, %f593, %f592;
	selp.f32 	%f595, %f592, %f594, %p132;
	mul.f32 	%f1602, %f320, %f595;
	add.s32 	%r2576, %r2576, 1;
	setp.eq.s32 	%p133, %r2576, 100;
	@%p133 bra 	$L__BB4_607;
	bra.uni 	$L__BB4_502;
$L__BB4_519:
	setp.eq.s32 	%p8, %r930, 26;
	@%p8 bra 	$L__BB4_501;
	add.f32 	%f1602, %f1602, 0f41D80000;
	mov.b32 	%r2585, 0;
	mov.u64 	%rd431, __cudart_i2opi_f;
$L__BB4_521:
	.pragma "nounroll";
	mul.f32 	%f526, %f1602, 0f3F22F983;
	cvt.rni.s32.f32 	%r2593, %f526;
	cvt.rn.f32.s32 	%f527, %r2593;
	fma.rn.f32 	%f528, %f527, 0fBFC90FDA, %f1602;
	fma.rn.f32 	%f529, %f527, 0fB3A22168, %f528;
	fma.rn.f32 	%f1589, %f527, 0fA7C234C5, %f529;
	abs.f32 	%f328, %f1602;
	setp.ltu.f32 	%p100, %f328, 0f47CE4780;
	mov.u32 	%r2589, %r2593;
	mov.f32 	%f1588, %f1589;
	@%p100 bra 	$L__BB4_529;
	setp.neu.f32 	%p101, %f328, 0f7F800000;
	@%p101 bra 	$L__BB4_524;
	mov.f32 	%f532, 0f00000000;
	mul.rn.f32 	%f1588, %f1602, %f532;
	mov.b32 	%r2589, 0;
	bra.uni 	$L__BB4_529;
$L__BB4_524:
	mov.b32 	%r787, %f1602;
	shl.b32 	%r1112, %r787, 8;
	or.b32  	%r788, %r1112, -2147483648;
	mov.b64 	%rd1091, 0;
	mov.b32 	%r2586, 0;
$L__BB4_525:
	.pragma "nounroll";
	mul.wide.u32 	%rd419, %r2586, 4;
	add.s64 	%rd421, %rd431, %rd419;
	ld.global.nc.u32 	%r1113, [%rd421];
	mad.wide.u32 	%rd422, %r1113, %r788, %rd1091;
	shr.u64 	%rd1091, %rd422, 32;
	add.s64 	%rd423, %rd10, %rd419;
	st.local.u32 	[%rd423], %rd422;
	add.s32 	%r2586, %r2586, 1;
	setp.ne.s32 	%p102, %r2586, 6;
	@%p102 bra 	$L__BB4_525;
	shr.u32 	%r1114, %r787, 23;
	st.local.u32 	[%rd10+24], %rd1091;
	and.b32  	%r791, %r1114, 31;
	and.b32  	%r1115, %r1114, 224;
	add.s32 	%r1116, %r1115, -128;
	shr.u32 	%r1117, %r1116, 5;
	mul.wide.u32 	%rd424, %r1117, 4;
	sub.s64 	%rd233, %rd10, %rd424;
	ld.local.u32 	%r2587, [%rd233+24];
	ld.local.u32 	%r2588, [%rd233+20];
	setp.eq.s32 	%p103, %r791, 0;
	@%p103 bra 	$L__BB4_528;
	shf.l.wrap.b32 	%r2587, %r2588, %r2587, %r791;
	ld.local.u32 	%r1118, [%rd233+16];
	shf.l.wrap.b32 	%r2588, %r1118, %r2588, %r791;
$L__BB4_528:
	shr.u32 	%r1119, %r2587, 30;
	shf.l.wrap.b32 	%r1120, %r2588, %r2587, 2;
	shl.b32 	%r1121, %r2588, 2;
	shr.u32 	%r1122, %r1120, 31;
	add.s32 	%r1123, %r1122, %r1119;
	neg.s32 	%r1124, %r1123;
	setp.lt.s32 	%p104, %r787, 0;
	selp.b32 	%r2589, %r1124, %r1123, %p104;
	xor.b32  	%r1125, %r1120, %r787;
	shr.s32 	%r1126, %r1120, 31;
	xor.b32  	%r1127, %r1126, %r1120;
	xor.b32  	%r1128, %r1126, %r1121;
	cvt.u64.u32 	%rd425, %r1127;
	shl.b64 	%rd426, %rd425, 32;
	cvt.u64.u32 	%rd427, %r1128;
	or.b64  	%rd428, %rd426, %rd427;
	cvt.rn.f64.s64 	%fd17, %rd428;
	mul.f64 	%fd18, %fd17, 0d3BF921FB54442D19;
	cvt.rn.f32.f64 	%f530, %fd18;
	neg.f32 	%f531, %f530;
	setp.lt.s32 	%p105, %r1125, 0;
	selp.f32 	%f1588, %f531, %f530, %p105;
$L__BB4_529:
	setp.ltu.f32 	%p106, %f328, 0f47CE4780;
	mul.rn.f32 	%f533, %f1588, %f1588;
	and.b32  	%r1130, %r2589, 1;
	setp.eq.b32 	%p107, %r1130, 1;
	selp.f32 	%f534, 0f3F800000, %f1588, %p107;
	fma.rn.f32 	%f535, %f533, %f534, 0f00000000;
	fma.rn.f32 	%f536, %f533, 0f37CBAC00, 0fBAB607ED;
	selp.f32 	%f537, %f536, 0fB94D4153, %p107;
	selp.f32 	%f538, 0f3D2AAABB, 0f3C0885E4, %p107;
	fma.rn.f32 	%f539, %f537, %f533, %f538;
	selp.f32 	%f540, 0fBEFFFFFF, 0fBE2AAAA8, %p107;
	fma.rn.f32 	%f541, %f539, %f533, %f540;
	fma.rn.f32 	%f542, %f541, %f535, %f534;
	and.b32  	%r1131, %r2589, 2;
	setp.eq.s32 	%p108, %r1131, 0;
	mov.f32 	%f543, 0f00000000;
	sub.f32 	%f544, %f543, %f542;
	selp.f32 	%f332, %f542, %f544, %p108;
	@%p106 bra 	$L__BB4_537;
	setp.neu.f32 	%p109, %f328, 0f7F800000;
	@%p109 bra 	$L__BB4_532;
	mov.f32 	%f547, 0f00000000;
	mul.rn.f32 	%f1589, %f1602, %f547;
	mov.b32 	%r2593, 0;
	bra.uni 	$L__BB4_537;
$L__BB4_532:
	mov.b32 	%r800, %f1602;
	shl.b32 	%r1133, %r800, 8;
	or.b32  	%r801, %r1133, -2147483648;
	mov.b64 	%rd1092, 0;
	mov.b32 	%r2590, 0;
$L__BB4_533:
	.pragma "nounroll";
	mul.wide.u32 	%rd430, %r2590, 4;
	add.s64 	%rd432, %rd431, %rd430;
	ld.global.nc.u32 	%r1134, [%rd432];
	mad.wide.u32 	%rd433, %r1134, %r801, %rd1092;
	shr.u64 	%rd1092, %rd433, 32;
	add.s64 	%rd434, %rd9, %rd430;
	st.local.u32 	[%rd434], %rd433;
	add.s32 	%r2590, %r2590, 1;
	setp.ne.s32 	%p110, %r2590, 6;
	@%p110 bra 	$L__BB4_533;
	shr.u32 	%r1135, %r800, 23;
	st.local.u32 	[%rd9+24], %rd1092;
	and.b32  	%r804, %r1135, 31;
	and.b32  	%r1136, %r1135, 224;
	add.s32 	%r1137, %r1136, -128;
	shr.u32 	%r1138, %r1137, 5;
	mul.wide.u32 	%rd435, %r1138, 4;
	sub.s64 	%rd236, %rd9, %rd435;
	ld.local.u32 	%r2591, [%rd236+24];
	ld.local.u32 	%r2592, [%rd236+20];
	setp.eq.s32 	%p111, %r804, 0;
	@%p111 bra 	$L__BB4_536;
	shf.l.wrap.b32 	%r2591, %r2592, %r2591, %r804;
	ld.local.u32 	%r1139, [%rd236+16];
	shf.l.wrap.b32 	%r2592, %r1139, %r2592, %r804;
$L__BB4_536:
	shr.u32 	%r1140, %r2591, 30;
	shf.l.wrap.b32 	%r1141, %r2592, %r2591, 2;
	shl.b32 	%r1142, %r2592, 2;
	shr.u32 	%r1143, %r1141, 31;
	add.s32 	%r1144, %r1143, %r1140;
	neg.s32 	%r1145, %r1144;
	setp.lt.s32 	%p112, %r800, 0;
	selp.b32 	%r2593, %r1145, %r1144, %p112;
	xor.b32  	%r1146, %r1141, %r800;
	shr.s32 	%r1147, %r1141, 31;
	xor.b32  	%r1148, %r1147, %r1141;
	xor.b32  	%r1149, %r1147, %r1142;
	cvt.u64.u32 	%rd436, %r1148;
	shl.b64 	%rd437, %rd436, 32;
	cvt.u64.u32 	%rd438, %r1149;
	or.b64  	%rd439, %rd437, %rd438;
	cvt.rn.f64.s64 	%fd19, %rd439;
	mul.f64 	%fd20, %fd19, 0d3BF921FB54442D19;
	cvt.rn.f32.f64 	%f545, %fd20;
	neg.f32 	%f546, %f545;
	setp.lt.s32 	%p113, %r1146, 0;
	selp.f32 	%f1589, %f546, %f545, %p113;
$L__BB4_537:
	add.s32 	%r1151, %r2593, 1;
	mul.rn.f32 	%f548, %f1589, %f1589;
	and.b32  	%r1152, %r2593, 1;
	setp.eq.b32 	%p114, %r1152, 1;
	selp.f32 	%f549, %f1589, 0f3F800000, %p114;
	fma.rn.f32 	%f550, %f548, %f549, 0f00000000;
	fma.rn.f32 	%f551, %f548, 0f37CBAC00, 0fBAB607ED;
	selp.f32 	%f552, 0fB94D4153, %f551, %p114;
	selp.f32 	%f553, 0f3C0885E4, 0f3D2AAABB, %p114;
	fma.rn.f32 	%f554, %f552, %f548, %f553;
	selp.f32 	%f555, 0fBE2AAAA8, 0fBEFFFFFF, %p114;
	fma.rn.f32 	%f556, %f554, %f548, %f555;
	fma.rn.f32 	%f557, %f556, %f550, %f549;
	and.b32  	%r1153, %r1151, 2;
	setp.eq.s32 	%p115, %r1153, 0;
	mov.f32 	%f558, 0f00000000;
	sub.f32 	%f559, %f558, %f557;
	selp.f32 	%f560, %f557, %f559, %p115;
	mul.f32 	%f1602, %f332, %f560;
	add.s32 	%r2585, %r2585, 1;
	setp.eq.s32 	%p116, %r2585, 100;
	@%p116 bra 	$L__BB4_607;
	bra.uni 	$L__BB4_521;
$L__BB4_538:
	mov.b32 	%r816, %f1602;
	shl.b32 	%r1068, %r816, 8;
	or.b32  	%r817, %r1068, -2147483648;
	mov.b64 	%rd1093, 0;
	mov.b32 	%r2595, 0;
$L__BB4_539:
	.pragma "nounroll";
	mul.wide.u32 	%rd397, %r2595, 4;
	add.s64 	%rd399, %rd409, %rd397;
	ld.global.nc.u32 	%r1069, [%rd399];
	mad.wide.u32 	%rd400, %r1069, %r817, %rd1093;
	shr.u64 	%rd1093, %rd400, 32;
	add.s64 	%rd401, %rd8, %rd397;
	st.local.u32 	[%rd401], %rd400;
	add.s32 	%r2595, %r2595, 1;
	setp.ne.s32 	%p85, %r2595, 6;
	@%p85 bra 	$L__BB4_539;
	shr.u32 	%r1070, %r816, 23;
	st.local.u32 	[%rd8+24], %rd1093;
	and.b32  	%r820, %r1070, 31;
	and.b32  	%r1071, %r1070, 224;
	add.s32 	%r1072, %r1071, -128;
	shr.u32 	%r1073, %r1072, 5;
	mul.wide.u32 	%rd402, %r1073, 4;
	sub.s64 	%rd239, %rd8, %rd402;
	ld.local.u32 	%r2596, [%rd239+24];
	ld.local.u32 	%r2597, [%rd239+20];
	setp.eq.s32 	%p86, %r820, 0;
	@%p86 bra 	$L__BB4_542;
	shf.l.wrap.b32 	%r2596, %r2597, %r2596, %r820;
	ld.local.u32 	%r1074, [%rd239+16];
	shf.l.wrap.b32 	%r2597, %r1074, %r2597, %r820;
$L__BB4_542:
	shr.u32 	%r1075, %r2596, 30;
	shf.l.wrap.b32 	%r1076, %r2597, %r2596, 2;
	shl.b32 	%r1077, %r2597, 2;
	shr.u32 	%r1078, %r1076, 31;
	add.s32 	%r1079, %r1078, %r1075;
	neg.s32 	%r1080, %r1079;
	setp.lt.s32 	%p87, %r816, 0;
	selp.b32 	%r2598, %r1080, %r1079, %p87;
	xor.b32  	%r1081, %r1076, %r816;
	shr.s32 	%r1082, %r1076, 31;
	xor.b32  	%r1083, %r1082, %r1076;
	xor.b32  	%r1084, %r1082, %r1077;
	cvt.u64.u32 	%rd403, %r1083;
	shl.b64 	%rd404, %rd403, 32;
	cvt.u64.u32 	%rd405, %r1084;
	or.b64  	%rd406, %rd404, %rd405;
	cvt.rn.f64.s64 	%fd13, %rd406;
	mul.f64 	%fd14, %fd13, 0d3BF921FB54442D19;
	cvt.rn.f32.f64 	%f495, %fd14;
	neg.f32 	%f496, %f495;
	setp.lt.s32 	%p88, %r1081, 0;
	selp.f32 	%f1591, %f496, %f495, %p88;
$L__BB4_543:
	setp.ltu.f32 	%p89, %f340, 0f47CE4780;
	mul.rn.f32 	%f498, %f1591, %f1591;
	and.b32  	%r1086, %r2598, 1;
	setp.eq.b32 	%p90, %r1086, 1;
	selp.f32 	%f499, 0f3F800000, %f1591, %p90;
	fma.rn.f32 	%f500, %f498, %f499, 0f00000000;
	fma.rn.f32 	%f501, %f498, 0f37CBAC00, 0fBAB607ED;
	selp.f32 	%f502, %f501, 0fB94D4153, %p90;
	selp.f32 	%f503, 0f3D2AAABB, 0f3C0885E4, %p90;
	fma.rn.f32 	%f504, %f502, %f498, %f503;
	selp.f32 	%f505, 0fBEFFFFFF, 0fBE2AAAA8, %p90;
	fma.rn.f32 	%f506, %f504, %f498, %f505;
	fma.rn.f32 	%f507, %f506, %f500, %f499;
	and.b32  	%r1087, %r2598, 2;
	setp.eq.s32 	%p91, %r1087, 0;
	mov.f32 	%f508, 0f00000000;
	sub.f32 	%f509, %f508, %f507;
	selp.f32 	%f344, %f507, %f509, %p91;
	@%p89 bra 	$L__BB4_551;
	setp.neu.f32 	%p92, %f340, 0f7F800000;
	@%p92 bra 	$L__BB4_546;
	mov.f32 	%f512, 0f00000000;
	mul.rn.f32 	%f1592, %f1602, %f512;
	mov.b32 	%r2602, 0;
	bra.uni 	$L__BB4_551;
$L__BB4_546:
	mov.b32 	%r829, %f1602;
	shl.b32 	%r1089, %r829, 8;
	or.b32  	%r830, %r1089, -2147483648;
	mov.b64 	%rd1094, 0;
	mov.b32 	%r2599, 0;
$L__BB4_547:
	.pragma "nounroll";
	mul.wide.u32 	%rd408, %r2599, 4;
	add.s64 	%rd410, %rd409, %rd408;
	ld.global.nc.u32 	%r1090, [%rd410];
	mad.wide.u32 	%rd411, %r1090, %r830, %rd1094;
	shr.u64 	%rd1094, %rd411, 32;
	add.s64 	%rd412, %rd7, %rd408;
	st.local.u32 	[%rd412], %rd411;
	add.s32 	%r2599, %r2599, 1;
	setp.ne.s32 	%p93, %r2599, 6;
	@%p93 bra 	$L__BB4_547;
	shr.u32 	%r1091, %r829, 23;
	st.local.u32 	[%rd7+24], %rd1094;
	and.b32  	%r833, %r1091, 31;
	and.b32  	%r1092, %r1091, 224;
	add.s32 	%r1093, %r1092, -128;
	shr.u32 	%r1094, %r1093, 5;
	mul.wide.u32 	%rd413, %r1094, 4;
	sub.s64 	%rd242, %rd7, %rd413;
	ld.local.u32 	%r2600, [%rd242+24];
	ld.local.u32 	%r2601, [%rd242+20];
	setp.eq.s32 	%p94, %r833, 0;
	@%p94 bra 	$L__BB4_550;
	shf.l.wrap.b32 	%r2600, %r2601, %r2600, %r833;
	ld.local.u32 	%r1095, [%rd242+16];
	shf.l.wrap.b32 	%r2601, %r1095, %r2601, %r833;
$L__BB4_550:
	shr.u32 	%r1096, %r2600, 30;
	shf.l.wrap.b32 	%r1097, %r2601, %r2600, 2;
	shl.b32 	%r1098, %r2601, 2;
	shr.u32 	%r1099, %r1097, 31;
	add.s32 	%r1100, %r1099, %r1096;
	neg.s32 	%r1101, %r1100;
	setp.lt.s32 	%p95, %r829, 0;
	selp.b32 	%r2602, %r1101, %r1100, %p95;
	xor.b32  	%r1102, %r1097, %r829;
	shr.s32 	%r1103, %r1097, 31;
	xor.b32  	%r1104, %r1103, %r1097;
	xor.b32  	%r1105, %r1103, %r1098;
	cvt.u64.u32 	%rd414, %r1104;
	shl.b64 	%rd415, %rd414, 32;
	cvt.u64.u32 	%rd416, %r1105;
	or.b64  	%rd417, %rd415, %rd416;
	cvt.rn.f64.s64 	%fd15, %rd417;
	mul.f64 	%fd16, %fd15, 0d3BF921FB54442D19;
	cvt.rn.f32.f64 	%f510, %fd16;
	neg.f32 	%f511, %f510;
	setp.lt.s32 	%p96, %r1102, 0;
	selp.f32 	%f1592, %f511, %f510, %p96;
$L__BB4_551:
	add.s32 	%r1107, %r2602, 1;
	mul.rn.f32 	%f513, %f1592, %f1592;
	and.b32  	%r1108, %r2602, 1;
	setp.eq.b32 	%p97, %r1108, 1;
	selp.f32 	%f514, %f1592, 0f3F800000, %p97;
	fma.rn.f32 	%f515, %f513, %f514, 0f00000000;
	fma.rn.f32 	%f516, %f513, 0f37CBAC00, 0fBAB607ED;
	selp.f32 	%f517, 0fB94D4153, %f516, %p97;
	selp.f32 	%f518, 0f3C0885E4, 0f3D2AAABB, %p97;
	fma.rn.f32 	%f519, %f517, %f513, %f518;
	selp.f32 	%f520, 0fBE2AAAA8, 0fBEFFFFFF, %p97;
	fma.rn.f32 	%f521, %f519, %f513, %f520;
	fma.rn.f32 	%f522, %f521, %f515, %f514;
	and.b32  	%r1109, %r1107, 2;
	setp.eq.s32 	%p98, %r1109, 0;
	mov.f32 	%f523, 0f00000000;
	sub.f32 	%f524, %f523, %f522;
	selp.f32 	%f525, %f522, %f524, %p98;
	mul.f32 	%f1602, %f344, %f525;
	add.s32 	%r2594, %r2594, 1;
	setp.eq.s32 	%p99, %r2594, 100;
	@%p99 bra 	$L__BB4_607;
	bra.uni 	$L__BB4_52;
$L__BB4_552:
	add.f32 	%f1602, %f1602, 0f41E80000;
	mov.b32 	%r2603, 0;
	mov.u64 	%rd387, __cudart_i2opi_f;
$L__BB4_553:
	.pragma "nounroll";
	mul.f32 	%f456, %f1602, 0f3F22F983;
	cvt.rni.s32.f32 	%r2611, %f456;
	cvt.rn.f32.s32 	%f457, %r2611;
	fma.rn.f32 	%f458, %f457, 0fBFC90FDA, %f1602;
	fma.rn.f32 	%f459, %f457, 0fB3A22168, %f458;
	fma.rn.f32 	%f1595, %f457, 0fA7C234C5, %f459;
	abs.f32 	%f352, %f1602;
	setp.ltu.f32 	%p66, %f352, 0f47CE4780;
	mov.u32 	%r2607, %r2611;
	mov.f32 	%f1594, %f1595;
	@%p66 bra 	$L__BB4_561;
	setp.neu.f32 	%p67, %f352, 0f7F800000;
	@%p67 bra 	$L__BB4_556;
	mov.f32 	%f462, 0f00000000;
	mul.rn.f32 	%f1594, %f1602, %f462;
	mov.b32 	%r2607, 0;
	bra.uni 	$L__BB4_561;
$L__BB4_556:
	mov.b32 	%r845, %f1602;
	shl.b32 	%r1024, %r845, 8;
	or.b32  	%r846, %r1024, -2147483648;
	mov.b64 	%rd1095, 0;
	mov.b32 	%r2604, 0;
$L__BB4_557:
	.pragma "nounroll";
	mul.wide.u32 	%rd375, %r2604, 4;
	add.s64 	%rd377, %rd387, %rd375;
	ld.global.nc.u32 	%r1025, [%rd377];
	mad.wide.u32 	%rd378, %r1025, %r846, %rd1095;
	shr.u64 	%rd1095, %rd378, 32;
	add.s64 	%rd379, %rd6, %rd375;
	st.local.u32 	[%rd379], %rd378;
	add.s32 	%r2604, %r2604, 1;
	setp.ne.s32 	%p68, %r2604, 6;
	@%p68 bra 	$L__BB4_557;
	shr.u32 	%r1026, %r845, 23;
	st.local.u32 	[%rd6+24], %rd1095;
	and.b32  	%r849, %r1026, 31;
	and.b32  	%r1027, %r1026, 224;
	add.s32 	%r1028, %r1027, -128;
	shr.u32 	%r1029, %r1028, 5;
	mul.wide.u32 	%rd380, %r1029, 4;
	sub.s64 	%rd245, %rd6, %rd380;
	ld.local.u32 	%r2605, [%rd245+24];
	ld.local.u32 	%r2606, [%rd245+20];
	setp.eq.s32 	%p69, %r849, 0;
	@%p69 bra 	$L__BB4_560;
	shf.l.wrap.b32 	%r2605, %r2606, %r2605, %r849;
	ld.local.u32 	%r1030, [%rd245+16];
	shf.l.wrap.b32 	%r2606, %r1030, %r2606, %r849;
$L__BB4_560:
	shr.u32 	%r1031, %r2605, 30;
	shf.l.wrap.b32 	%r1032, %r2606, %r2605, 2;
	shl.b32 	%r1033, %r2606, 2;
	shr.u32 	%r1034, %r1032, 31;
	add.s32 	%r1035, %r1034, %r1031;
	neg.s32 	%r1036, %r1035;
	setp.lt.s32 	%p70, %r845, 0;
	selp.b32 	%r2607, %r1036, %r1035, %p70;
	xor.b32  	%r1037, %r1032, %r845;
	shr.s32 	%r1038, %r1032, 31;
	xor.b32  	%r1039, %r1038, %r1032;
	xor.b32  	%r1040, %r1038, %r1033;
	cvt.u64.u32 	%rd381, %r1039;
	shl.b64 	%rd382, %rd381, 32;
	cvt.u64.u32 	%rd383, %r1040;
	or.b64  	%rd384, %rd382, %rd383;
	cvt.rn.f64.s64 	%fd9, %rd384;
	mul.f64 	%fd10, %fd9, 0d3BF921FB54442D19;
	cvt.rn.f32.f64 	%f460, %fd10;
	neg.f32 	%f461, %f460;
	setp.lt.s32 	%p71, %r1037, 0;
	selp.f32 	%f1594, %f461, %f460, %p71;
$L__BB4_561:
	setp.ltu.f32 	%p72, %f352, 0f47CE4780;
	mul.rn.f32 	%f463, %f1594, %f1594;
	and.b32  	%r1042, %r2607, 1;
	setp.eq.b32 	%p73, %r1042, 1;
	selp.f32 	%f464, 0f3F800000, %f1594, %p73;
	fma.rn.f32 	%f465, %f463, %f464, 0f00000000;
	fma.rn.f32 	%f466, %f463, 0f37CBAC00, 0fBAB607ED;
	selp.f32 	%f467, %f466, 0fB94D4153, %p73;
	selp.f32 	%f468, 0f3D2AAABB, 0f3C0885E4, %p73;
	fma.rn.f32 	%f469, %f467, %f463, %f468;
	selp.f32 	%f470, 0fBEFFFFFF, 0fBE2AAAA8, %p73;
	fma.rn.f32 	%f471, %f469, %f463, %f470;
	fma.rn.f32 	%f472, %f471, %f465, %f464;
	and.b32  	%r1043, %r2607, 2;
	setp.eq.s32 	%p74, %r1043, 0;
	mov.f32 	%f473, 0f00000000;
	sub.f32 	%f474, %f473, %f472;
	selp.f32 	%f356, %f472, %f474, %p74;
	@%p72 bra 	$L__BB4_569;
	setp.neu.f32 	%p75, %f352, 0f7F800000;
	@%p75 bra 	$L__BB4_564;
	mov.f32 	%f477, 0f00000000;
	mul.rn.f32 	%f1595, %f1602, %f477;
	mov.b32 	%r2611, 0;
	bra.uni 	$L__BB4_569;
$L__BB4_564:
	mov.b32 	%r858, %f1602;
	shl.b32 	%r1045, %r858, 8;
	or.b32  	%r859, %r1045, -2147483648;
	mov.b64 	%rd1096, 0;
	mov.b32 	%r2608, 0;
$L__BB4_565:
	.pragma "nounroll";
	mul.wide.u32 	%rd386, %r2608, 4;
	add.s64 	%rd388, %rd387, %rd386;
	ld.global.nc.u32 	%r1046, [%rd388];
	mad.wide.u32 	%rd389, %r1046, %r859, %rd1096;
	shr.u64 	%rd1096, %rd389, 32;
	add.s64 	%rd390, %rd5, %rd386;
	st.local.u32 	[%rd390], %rd389;
	add.s32 	%r2608, %r2608, 1;
	setp.ne.s32 	%p76, %r2608, 6;
	@%p76 bra 	$L__BB4_565;
	shr.u32 	%r1047, %r858, 23;
	st.local.u32 	[%rd5+24], %rd1096;
	and.b32  	%r862, %r1047, 31;
	and.b32  	%r1048, %r1047, 224;
	add.s32 	%r1049, %r1048, -128;
	shr.u32 	%r1050, %r1049, 5;
	mul.wide.u32 	%rd391, %r1050, 4;
	sub.s64 	%rd248, %rd5, %rd391;
	ld.local.u32 	%r2609, [%rd248+24];
	ld.local.u32 	%r2610, [%rd248+20];
	setp.eq.s32 	%p77, %r862, 0;
	@%p77 bra 	$L__BB4_568;
	shf.l.wrap.b32 	%r2609, %r2610, %r2609, %r862;
	ld.local.u32 	%r1051, [%rd248+16];
	shf.l.wrap.b32 	%r2610, %r1051, %r2610, %r862;
$L__BB4_568:
	shr.u32 	%r1052, %r2609, 30;
	shf.l.wrap.b32 	%r1053, %r2610, %r2609, 2;
	shl.b32 	%r1054, %r2610, 2;
	shr.u32 	%r1055, %r1053, 31;
	add.s32 	%r1056, %r1055, %r1052;
	neg.s32 	%r1057, %r1056;
	setp.lt.s32 	%p78, %r858, 0;
	selp.b32 	%r2611, %r1057, %r1056, %p78;
	xor.b32  	%r1058, %r1053, %r858;
	shr.s32 	%r1059, %r1053, 31;
	xor.b32  	%r1060, %r1059, %r1053;
	xor.b32  	%r1061, %r1059, %r1054;
	cvt.u64.u32 	%rd392, %r1060;
	shl.b64 	%rd393, %rd392, 32;
	cvt.u64.u32 	%rd394, %r1061;
	or.b64  	%rd395, %rd393, %rd394;
	cvt.rn.f64.s64 	%fd11, %rd395;
	mul.f64 	%fd12, %fd11, 0d3BF921FB54442D19;
	cvt.rn.f32.f64 	%f475, %fd12;
	neg.f32 	%f476, %f475;
	setp.lt.s32 	%p79, %r1058, 0;
	selp.f32 	%f1595, %f476, %f475, %p79;
$L__BB4_569:
	add.s32 	%r1063, %r2611, 1;
	mul.rn.f32 	%f478, %f1595, %f1595;
	and.b32  	%r1064, %r2611, 1;
	setp.eq.b32 	%p80, %r1064, 1;
	selp.f32 	%f479, %f1595, 0f3F800000, %p80;
	fma.rn.f32 	%f480, %f478, %f479, 0f00000000;
	fma.rn.f32 	%f481, %f478, 0f37CBAC00, 0fBAB607ED;
	selp.f32 	%f482, 0fB94D4153, %f481, %p80;
	selp.f32 	%f483, 0f3C0885E4, 0f3D2AAABB, %p80;
	fma.rn.f32 	%f484, %f482, %f478, %f483;
	selp.f32 	%f485, 0fBE2AAAA8, 0fBEFFFFFF, %p80;
	fma.rn.f32 	%f486, %f484, %f478, %f485;
	fma.rn.f32 	%f487, %f486, %f480, %f479;
	and.b32  	%r1065, %r1063, 2;
	setp.eq.s32 	%p81, %r1065, 0;
	mov.f32 	%f488, 0f00000000;
	sub.f32 	%f489, %f488, %f487;
	selp.f32 	%f490, %f487, %f489, %p81;
	mul.f32 	%f1602, %f356, %f490;
	add.s32 	%r2603, %r2603, 1;
	setp.eq.s32 	%p82, %r2603, 100;
	@%p82 bra 	$L__BB4_607;
	bra.uni 	$L__BB4_553;
$L__BB4_570:
	add.f32 	%f1602, %f1602, 0f41F00000;
	mov.b32 	%r2612, 0;
	mov.u64 	%rd365, __cudart_i2opi_f;
$L__BB4_571:
	.pragma "nounroll";
	mul.f32 	%f421, %f1602, 0f3F22F983;
	cvt.rni.s32.f32 	%r2620, %f421;
	cvt.rn.f32.s32 	%f422, %r2620;
	fma.rn.f32 	%f423, %f422, 0fBFC90FDA, %f1602;
	fma.rn.f32 	%f424, %f422, 0fB3A22168, %f423;
	fma.rn.f32 	%f1598, %f422, 0fA7C234C5, %f424;
	abs.f32 	%f364, %f1602;
	setp.ltu.f32 	%p49, %f364, 0f47CE4780;
	mov.u32 	%r2616, %r2620;
	mov.f32 	%f1597, %f1598;
	@%p49 bra 	$L__BB4_579;
	setp.neu.f32 	%p50, %f364, 0f7F800000;
	@%p50 bra 	$L__BB4_574;
	mov.f32 	%f427, 0f00000000;
	mul.rn.f32 	%f1597, %f1602, %f427;
	mov.b32 	%r2616, 0;
	bra.uni 	$L__BB4_579;
$L__BB4_574:
	mov.b32 	%r874, %f1602;
	shl.b32 	%r980, %r874, 8;
	or.b32  	%r875, %r980, -2147483648;
	mov.b64 	%rd1097, 0;
	mov.b32 	%r2613, 0;
$L__BB4_575:
	.pragma "nounroll";
	mul.wide.u32 	%rd353, %r2613, 4;
	add.s64 	%rd355, %rd365, %rd353;
	ld.global.nc.u32 	%r981, [%rd355];
	mad.wide.u32 	%rd356, %r981, %r875, %rd1097;
	shr.u64 	%rd1097, %rd356, 32;
	add.s64 	%rd357, %rd4, %rd353;
	st.local.u32 	[%rd357], %rd356;
	add.s32 	%r2613, %r2613, 1;
	setp.ne.s32 	%p51, %r2613, 6;
	@%p51 bra 	$L__BB4_575;
	shr.u32 	%r982, %r874, 23;
	st.local.u32 	[%rd4+24], %rd1097;
	and.b32  	%r878, %r982, 31;
	and.b32  	%r983, %r982, 224;
	add.s32 	%r984, %r983, -128;
	shr.u32 	%r985, %r984, 5;
	mul.wide.u32 	%rd358, %r985, 4;
	sub.s64 	%rd251, %rd4, %rd358;
	ld.local.u32 	%r2614, [%rd251+24];
	ld.local.u32 	%r2615, [%rd251+20];
	setp.eq.s32 	%p52, %r878, 0;
	@%p52 bra 	$L__BB4_578;
	shf.l.wrap.b32 	%r2614, %r2615, %r2614, %r878;
	ld.local.u32 	%r986, [%rd251+16];
	shf.l.wrap.b32 	%r2615, %r986, %r2615, %r878;
$L__BB4_578:
	shr.u32 	%r987, %r2614, 30;
	shf.l.wrap.b32 	%r988, %r2615, %r2614, 2;
	shl.b32 	%r989, %r2615, 2;
	shr.u32 	%r990, %r988, 31;
	add.s32 	%r991, %r990, %r987;
	neg.s32 	%r992, %r991;
	setp.lt.s32 	%p53, %r874, 0;
	selp.b32 	%r2616, %r992, %r991, %p53;
	xor.b32  	%r993, %r988, %r874;
	shr.s32 	%r994, %r988, 31;
	xor.b32  	%r995, %r994, %r988;
	xor.b32  	%r996, %r994, %r989;
	cvt.u64.u32 	%rd359, %r995;
	shl.b64 	%rd360, %rd359, 32;
	cvt.u64.u32 	%rd361, %r996;
	or.b64  	%rd362, %rd360, %rd361;
	cvt.rn.f64.s64 	%fd5, %rd362;
	mul.f64 	%fd6, %fd5, 0d3BF921FB54442D19;
	cvt.rn.f32.f64 	%f425, %fd6;
	neg.f32 	%f426, %f425;
	setp.lt.s32 	%p54, %r993, 0;
	selp.f32 	%f1597, %f426, %f425, %p54;
$L__BB4_579:
	setp.ltu.f32 	%p55, %f364, 0f47CE4780;
	mul.rn.f32 	%f428, %f1597, %f1597;
	and.b32  	%r998, %r2616, 1;
	setp.eq.b32 	%p56, %r998, 1;
	selp.f32 	%f429, 0f3F800000, %f1597, %p56;
	fma.rn.f32 	%f430, %f428, %f429, 0f00000000;
	fma.rn.f32 	%f431, %f428, 0f37CBAC00, 0fBAB607ED;
	selp.f32 	%f432, %f431, 0fB94D4153, %p56;
	selp.f32 	%f433, 0f3D2AAABB, 0f3C0885E4, %p56;
	fma.rn.f32 	%f434, %f432, %f428, %f433;
	selp.f32 	%f435, 0fBEFFFFFF, 0fBE2AAAA8, %p56;
	fma.rn.f32 	%f436, %f434, %f428, %f435;
	fma.rn.f32 	%f437, %f436, %f430, %f429;
	and.b32  	%r999, %r2616, 2;
	setp.eq.s32 	%p57, %r999, 0;
	mov.f32 	%f438, 0f00000000;
	sub.f32 	%f439, %f438, %f437;
	selp.f32 	%f368, %f437, %f439, %p57;
	@%p55 bra 	$L__BB4_587;
	setp.neu.f32 	%p58, %f364, 0f7F800000;
	@%p58 bra 	$L__BB4_582;
	mov.f32 	%f442, 0f00000000;
	mul.rn.f32 	%f1598, %f1602, %f442;
	mov.b32 	%r2620, 0;
	bra.uni 	$L__BB4_587;
$L__BB4_582:
	mov.b32 	%r887, %f1602;
	shl.b32 	%r1001, %r887, 8;
	or.b32  	%r888, %r1001, -2147483648;
	mov.b64 	%rd1098, 0;
	mov.b32 	%r2617, 0;
$L__BB4_583:
	.pragma "nounroll";
	mul.wide.u32 	%rd364, %r2617, 4;
	add.s64 	%rd366, %rd365, %rd364;
	ld.global.nc.u32 	%r1002, [%rd366];
	mad.wide.u32 	%rd367, %r1002, %r888, %rd1098;
	shr.u64 	%rd1098, %rd367, 32;
	add.s64 	%rd368, %rd3, %rd364;
	st.local.u32 	[%rd368], %rd367;
	add.s32 	%r2617, %r2617, 1;
	setp.ne.s32 	%p59, %r2617, 6;
	@%p59 bra 	$L__BB4_583;
	shr.u32 	%r1003, %r887, 23;
	st.local.u32 	[%rd3+24], %rd1098;
	and.b32  	%r891, %r1003, 31;
	and.b32  	%r1004, %r1003, 224;
	add.s32 	%r1005, %r1004, -128;
	shr.u32 	%r1006, %r1005, 5;
	mul.wide.u32 	%rd369, %r1006, 4;
	sub.s64 	%rd254, %rd3, %rd369;
	ld.local.u32 	%r2618, [%rd254+24];
	ld.local.u32 	%r2619, [%rd254+20];
	setp.eq.s32 	%p60, %r891, 0;
	@%p60 bra 	$L__BB4_586;
	shf.l.wrap.b32 	%r2618, %r2619, %r2618, %r891;
	ld.local.u32 	%r1007, [%rd254+16];
	shf.l.wrap.b32 	%r2619, %r1007, %r2619, %r891;
$L__BB4_586:
	shr.u32 	%r1008, %r2618, 30;
	shf.l.wrap.b32 	%r1009, %r2619, %r2618, 2;
	shl.b32 	%r1010, %r2619, 2;
	shr.u32 	%r1011, %r1009, 31;
	add.s32 	%r1012, %r1011, %r1008;
	neg.s32 	%r1013, %r1012;
	setp.lt.s32 	%p61, %r887, 0;
	selp.b32 	%r2620, %r1013, %r1012, %p61;
	xor.b32  	%r1014, %r1009, %r887;
	shr.s32 	%r1015, %r1009, 31;
	xor.b32  	%r1016, %r1015, %r1009;
	xor.b32  	%r1017, %r1015, %r1010;
	cvt.u64.u32 	%rd370, %r1016;
	shl.b64 	%rd371, %rd370, 32;
	cvt.u64.u32 	%rd372, %r1017;
	or.b64  	%rd373, %rd371, %rd372;
	cvt.rn.f64.s64 	%fd7, %rd373;
	mul.f64 	%fd8, %fd7, 0d3BF921FB54442D19;
	cvt.rn.f32.f64 	%f440, %fd8;
	neg.f32 	%f441, %f440;
	setp.lt.s32 	%p62, %r1014, 0;
	selp.f32 	%f1598, %f441, %f440, %p62;
$L__BB4_587:
	add.s32 	%r1019, %r2620, 1;
	mul.rn.f32 	%f443, %f1598, %f1598;
	and.b32  	%r1020, %r2620, 1;
	setp.eq.b32 	%p63, %r1020, 1;
	selp.f32 	%f444, %f1598, 0f3F800000, %p63;
	fma.rn.f32 	%f445, %f443, %f444, 0f00000000;
	fma.rn.f32 	%f446, %f443, 0f37CBAC00, 0fBAB607ED;
	selp.f32 	%f447, 0fB94D4153, %f446, %p63;
	selp.f32 	%f448, 0f3C0885E4, 0f3D2AAABB, %p63;
	fma.rn.f32 	%f449, %f447, %f443, %f448;
	selp.f32 	%f450, 0fBE2AAAA8, 0fBEFFFFFF, %p63;
	fma.rn.f32 	%f451, %f449, %f443, %f450;
	fma.rn.f32 	%f452, %f451, %f445, %f444;
	and.b32  	%r1021, %r1019, 2;
	setp.eq.s32 	%p64, %r1021, 0;
	mov.f32 	%f453, 0f00000000;
	sub.f32 	%f454, %f453, %f452;
	selp.f32 	%f455, %f452, %f454, %p64;
	mul.f32 	%f1602, %f368, %f455;
	add.s32 	%r2612, %r2612, 1;
	setp.eq.s32 	%p65, %r2612, 100;
	@%p65 bra 	$L__BB4_607;
	bra.uni 	$L__BB4_571;
$L__BB4_588:
	setp.eq.s32 	%p5, %r930, 30;
	@%p5 bra 	$L__BB4_570;
	add.f32 	%f1602, %f1602, 0f41F80000;
	mov.b32 	%r2621, 0;
	mov.u64 	%rd343, __cudart_i2opi_f;
$L__BB4_590:
	.pragma "nounroll";
	mul.f32 	%f386, %f1602, 0f3F22F983;
	cvt.rni.s32.f32 	%r2629, %f386;
	cvt.rn.f32.s32 	%f387, %r2629;
	fma.rn.f32 	%f388, %f387, 0fBFC90FDA, %f1602;
	fma.rn.f32 	%f389, %f387, 0fB3A22168, %f388;
	fma.rn.f32 	%f1601, %f387, 0fA7C234C5, %f389;
	abs.f32 	%f376, %f1602;
	setp.ltu.f32 	%p32, %f376, 0f47CE4780;
	mov.u32 	%r2625, %r2629;
	mov.f32 	%f1600, %f1601;
	@%p32 bra 	$L__BB4_598;
	setp.neu.f32 	%p33, %f376, 0f7F800000;
	@%p33 bra 	$L__BB4_593;
	mov.f32 	%f392, 0f00000000;
	mul.rn.f32 	%f1600, %f1602, %f392;
	mov.b32 	%r2625, 0;
	bra.uni 	$L__BB4_598;
$L__BB4_593:
	mov.b32 	%r903, %f1602;
	shl.b32 	%r936, %r903, 8;
	or.b32  	%r904, %r936, -2147483648;
	mov.b64 	%rd1099, 0;
	mov.b32 	%r2622, 0;
$L__BB4_594:
	.pragma "nounroll";
	mul.wide.u32 	%rd331, %r2622, 4;
	add.s64 	%rd333, %rd343, %rd331;
	ld.global.nc.u32 	%r937, [%rd333];
	mad.wide.u32 	%rd334, %r937, %r904, %rd1099;
	shr.u64 	%rd1099, %rd334, 32;
	add.s64 	%rd335, %rd2, %rd331;
	st.local.u32 	[%rd335], %rd334;
	add.s32 	%r2622, %r2622, 1;
	setp.ne.s32 	%p34, %r2622, 6;
	@%p34 bra 	$L__BB4_594;
	shr.u32 	%r938, %r903, 23;
	st.local.u32 	[%rd2+24], %rd1099;
	and.b32  	%r907, %r938, 31;
	and.b32  	%r939, %r938, 224;
	add.s32 	%r940, %r939, -128;
	shr.u32 	%r941, %r940, 5;
	mul.wide.u32 	%rd336, %r941, 4;
	sub.s64 	%rd257, %rd2, %rd336;
	ld.local.u32 	%r2623, [%rd257+24];
	ld.local.u32 	%r2624, [%rd257+20];
	setp.eq.s32 	%p35, %r907, 0;
	@%p35 bra 	$L__BB4_597;
	shf.l.wrap.b32 	%r2623, %r2624, %r2623, %r907;
	ld.local.u32 	%r942, [%rd257+16];
	shf.l.wrap.b32 	%r2624, %r942, %r2624, %r907;
$L__BB4_597:
	shr.u32 	%r943, %r2623, 30;
	shf.l.wrap.b32 	%r944, %r2624, %r2623, 2;
	shl.b32 	%r945, %r2624, 2;
	shr.u32 	%r946, %r944, 31;
	add.s32 	%r947, %r946, %r943;
	neg.s32 	%r948, %r947;
	setp.lt.s32 	%p36, %r903, 0;
	selp.b32 	%r2625, %r948, %r947, %p36;
	xor.b32  	%r949, %r944, %r903;
	shr.s32 	%r950, %r944, 31;
	xor.b32  	%r951, %r950, %r944;
	xor.b32  	%r952, %r950, %r945;
	cvt.u64.u32 	%rd337, %r951;
	shl.b64 	%rd338, %rd337, 32;
	cvt.u64.u32 	%rd339, %r952;
	or.b64  	%rd340, %rd338, %rd339;
	cvt.rn.f64.s64 	%fd1, %rd340;
	mul.f64 	%fd2, %fd1, 0d3BF921FB54442D19;
	cvt.rn.f32.f64 	%f390, %fd2;
	neg.f32 	%f391, %f390;
	setp.lt.s32 	%p37, %r949, 0;
	selp.f32 	%f1600, %f391, %f390, %p37;
$L__BB4_598:
	setp.ltu.f32 	%p38, %f376, 0f47CE4780;
	mul.rn.f32 	%f393, %f1600, %f1600;
	and.b32  	%r954, %r2625, 1;
	setp.eq.b32 	%p39, %r954, 1;
	selp.f32 	%f394, 0f3F800000, %f1600, %p39;
	fma.rn.f32 	%f395, %f393, %f394, 0f00000000;
	fma.rn.f32 	%f396, %f393, 0f37CBAC00, 0fBAB607ED;
	selp.f32 	%f397, %f396, 0fB94D4153, %p39;
	selp.f32 	%f398, 0f3D2AAABB, 0f3C0885E4, %p39;
	fma.rn.f32 	%f399, %f397, %f393, %f398;
	selp.f32 	%f400, 0fBEFFFFFF, 0fBE2AAAA8, %p39;
	fma.rn.f32 	%f401, %f399, %f393, %f400;
	fma.rn.f32 	%f402, %f401, %f395, %f394;
	and.b32  	%r955, %r2625, 2;
	setp.eq.s32 	%p40, %r955, 0;
	mov.f32 	%f403, 0f00000000;
	sub.f32 	%f404, %f403, %f402;
	selp.f32 	%f380, %f402, %f404, %p40;
	@%p38 bra 	$L__BB4_606;
	setp.neu.f32 	%p41, %f376, 0f7F800000;
	@%p41 bra 	$L__BB4_601;
	mov.f32 	%f407, 0f00000000;
	mul.rn.f32 	%f1601, %f1602, %f407;
	mov.b32 	%r2629, 0;
	bra.uni 	$L__BB4_606;
$L__BB4_601:
	mov.b32 	%r916, %f1602;
	shl.b32 	%r957, %r916, 8;
	or.b32  	%r917, %r957, -2147483648;
	mov.b64 	%rd1100, 0;
	mov.b32 	%r2626, 0;
$L__BB4_602:
	.pragma "nounroll";
	mul.wide.u32 	%rd342, %r2626, 4;
	add.s64 	%rd344, %rd343, %rd342;
	ld.global.nc.u32 	%r958, [%rd344];
	mad.wide.u32 	%rd345, %r958, %r917, %rd1100;
	shr.u64 	%rd1100, %rd345, 32;
	add.s64 	%rd346, %rd1, %rd342;
	st.local.u32 	[%rd346], %rd345;
	add.s32 	%r2626, %r2626, 1;
	setp.ne.s32 	%p42, %r2626, 6;
	@%p42 bra 	$L__BB4_602;
	shr.u32 	%r959, %r916, 23;
	st.local.u32 	[%rd1+24], %rd1100;
	and.b32  	%r920, %r959, 31;
	and.b32  	%r960, %r959, 224;
	add.s32 	%r961, %r960, -128;
	shr.u32 	%r962, %r961, 5;
	mul.wide.u32 	%rd347, %r962, 4;
	sub.s64 	%rd260, %rd1, %rd347;
	ld.local.u32 	%r2627, [%rd260+24];
	ld.local.u32 	%r2628, [%rd260+20];
	setp.eq.s32 	%p43, %r920, 0;
	@%p43 bra 	$L__BB4_605;
	shf.l.wrap.b32 	%r2627, %r2628, %r2627, %r920;
	ld.local.u32 	%r963, [%rd260+16];
	shf.l.wrap.b32 	%r2628, %r963, %r2628, %r920;
$L__BB4_605:
	shr.u32 	%r964, %r2627, 30;
	shf.l.wrap.b32 	%r965, %r2628, %r2627, 2;
	shl.b32 	%r966, %r2628, 2;
	shr.u32 	%r967, %r965, 31;
	add.s32 	%r968, %r967, %r964;
	neg.s32 	%r969, %r968;
	setp.lt.s32 	%p44, %r916, 0;
	selp.b32 	%r2629, %r969, %r968, %p44;
	xor.b32  	%r970, %r965, %r916;
	shr.s32 	%r971, %r965, 31;
	xor.b32  	%r972, %r971, %r965;
	xor.b32  	%r973, %r971, %r966;
	cvt.u64.u32 	%rd348, %r972;
	shl.b64 	%rd349, %rd348, 32;
	cvt.u64.u32 	%rd350, %r973;
	or.b64  	%rd351, %rd349, %rd350;
	cvt.rn.f64.s64 	%fd3, %rd351;
	mul.f64 	%fd4, %fd3, 0d3BF921FB54442D19;
	cvt.rn.f32.f64 	%f405, %fd4;
	neg.f32 	%f406, %f405;
	setp.lt.s32 	%p45, %r970, 0;
	selp.f32 	%f1601, %f406, %f405, %p45;
$L__BB4_606:
	add.s32 	%r975, %r2629, 1;
	mul.rn.f32 	%f408, %f1601, %f1601;
	and.b32  	%r976, %r2629, 1;
	setp.eq.b32 	%p46, %r976, 1;
	selp.f32 	%f409, %f1601, 0f3F800000, %p46;
	fma.rn.f32 	%f410, %f408, %f409, 0f00000000;
	fma.rn.f32 	%f411, %f408, 0f37CBAC00, 0fBAB607ED;
	selp.f32 	%f412, 0fB94D4153, %f411, %p46;
	selp.f32 	%f413, 0f3C0885E4, 0f3D2AAABB, %p46;
	fma.rn.f32 	%f414, %f412, %f408, %f413;
	selp.f32 	%f415, 0fBE2AAAA8, 0fBEFFFFFF, %p46;
	fma.rn.f32 	%f416, %f414, %f408, %f415;
	fma.rn.f32 	%f417, %f416, %f410, %f409;
	and.b32  	%r977, %r975, 2;
	setp.eq.s32 	%p47, %r977, 0;
	mov.f32 	%f418, 0f00000000;
	sub.f32 	%f419, %f418, %f417;
	selp.f32 	%f420, %f417, %f419, %p47;
	mul.f32 	%f1602, %f380, %f420;
	add.s32 	%r2621, %r2621, 1;
	setp.eq.s32 	%p48, %r2621, 100;
	@%p48 bra 	$L__BB4_607;
	bra.uni 	$L__BB4_590;
$L__BB4_607:
	ld.param.u64 	%rd1034, [_Z11divKernel32PfPKf_param_0];
	cvta.to.global.u64 	%rd1031, %rd1034;
	add.s64 	%rd1033, %rd1031, %rd328;
	st.global.f32 	[%rd1033], %f1602;
	ret;

}
	// .globl	_Z19divKernel32ImprovedPfPKf
.visible .entry _Z19divKernel32ImprovedPfPKf(
	.param .u64 .ptr .align 1 _Z19divKernel32ImprovedPfPKf_param_0,
	.param .u64 .ptr .align 1 _Z19divKernel32ImprovedPfPKf_param_1
)
{
	.local .align 4 .b8 	__local_depot5[28];
	.reg .b64 	%SP;
	.reg .b64 	%SPL;
	.reg .pred 	%p<18>;
	.reg .b32 	%r<88>;
	.reg .b32 	%f<53>;
	.reg .b64 	%rd<46>;
	.reg .b64 	%fd<5>;

	mov.u64 	%SPL, __local_depot5;
	ld.param.u64 	%rd13, [_Z19divKernel32ImprovedPfPKf_param_0];
	ld.param.u64 	%rd14, [_Z19divKernel32ImprovedPfPKf_param_1];
	cvta.to.global.u64 	%rd15, %rd14;
	add.u64 	%rd1, %SPL, 0;
	add.u64 	%rd2, %SPL, 0;
	mov.u32 	%r32, %ctaid.x;
	mov.u32 	%r33, %ntid.x;
	mov.u32 	%r34, %tid.x;
	mad.lo.s32 	%r1, %r32, %r33, %r34;
	and.b32  	%r35, %r34, 31;
	mul.wide.s32 	%rd18, %r1, 4;
	add.s64 	%rd19, %rd15, %rd18;
	ld.global.f32 	%f13, [%rd19];
	cvt.rn.f32.u32 	%f14, %r35;
	add.f32 	%f50, %f13, %f14;
	mov.b32 	%r79, 0;
	mov.u64 	%rd30, __cudart_i2opi_f;
$L__BB5_1:
	.pragma "nounroll";
	mul.f32 	%f15, %f50, 0f3F22F983;
	cvt.rni.s32.f32 	%r87, %f15;
	cvt.rn.f32.s32 	%f16, %r87;
	fma.rn.f32 	%f17, %f16, 0fBFC90FDA, %f50;
	fma.rn.f32 	%f18, %f16, 0fB3A22168, %f17;
	fma.rn.f32 	%f52, %f16, 0fA7C234C5, %f18;
	abs.f32 	%f4, %f50;
	setp.ltu.f32 	%p1, %f4, 0f47CE4780;
	mov.u32 	%r83, %r87;
	mov.f32 	%f51, %f52;
	@%p1 bra 	$L__BB5_9;
	setp.neu.f32 	%p2, %f4, 0f7F800000;
	@%p2 bra 	$L__BB5_4;
	mov.f32 	%f21, 0f00000000;
	mul.rn.f32 	%f51, %f50, %f21;
	mov.b32 	%r83, 0;
	bra.uni 	$L__BB5_9;
$L__BB5_4:
	mov.b32 	%r4, %f50;
	shl.b32 	%r37, %r4, 8;
	or.b32  	%r5, %r37, -2147483648;
	mov.b64 	%rd44, 0;
	mov.b32 	%r80, 0;
	mov.u64 	%rd42, %rd30;
	mov.u64 	%rd43, %rd2;
$L__BB5_5:
	.pragma "nounroll";
	ld.global.nc.u32 	%r38, [%rd42];
	mad.wide.u32 	%rd22, %r38, %r5, %rd44;
	shr.u64 	%rd44, %rd22, 32;
	st.local.u32 	[%rd43], %rd22;
	add.s32 	%r80, %r80, 1;
	add.s64 	%rd43, %rd43, 4;
	add.s64 	%rd42, %rd42, 4;
	setp.ne.s32 	%p3, %r80, 6;
	@%p3 bra 	$L__BB5_5;
	shr.u32 	%r39, %r4, 23;
	st.local.u32 	[%rd2+24], %rd44;
	and.b32  	%r8, %r39, 31;
	and.b32  	%r40, %r39, 224;
	add.s32 	%r41, %r40, -128;
	shr.u32 	%r42, %r41, 5;
	mul.wide.u32 	%rd23, %r42, 4;
	sub.s64 	%rd9, %rd2, %rd23;
	ld.local.u32 	%r81, [%rd9+24];
	ld.local.u32 	%r82, [%rd9+20];
	setp.eq.s32 	%p4, %r8, 0;
	@%p4 bra 	$L__BB5_8;
	shf.l.wrap.b32 	%r81, %r82, %r81, %r8;
	ld.local.u32 	%r43, [%rd9+16];
	shf.l.wrap.b32 	%r82, %r43, %r82, %r8;
$L__BB5_8:
	shr.u32 	%r44, %r81, 30;
	shf.l.wrap.b32 	%r45, %r82, %r81, 2;
	shl.b32 	%r46, %r82, 2;
	shr.u32 	%r47, %r45, 31;
	add.s32 	%r48, %r47, %r44;
	neg.s32 	%r49, %r48;
	setp.lt.s32 	%p5, %r4, 0;
	selp.b32 	%r83, %r49, %r48, %p5;
	xor.b32  	%r50, %r45, %r4;
	shr.s32 	%r51, %r45, 31;
	xor.b32  	%r52, %r51, %r45;
	xor.b32  	%r53, %r51, %r46;
	cvt.u64.u32 	%rd24, %r52;
	shl.b64 	%rd25, %rd24, 32;
	cvt.u64.u32 	%rd26, %r53;
	or.b64  	%rd27, %rd25, %rd26;
	cvt.rn.f64.s64 	%fd1, %rd27;
	mul.f64 	%fd2, %fd1, 0d3BF921FB54442D19;
	cvt.rn.f32.f64 	%f19, %fd2;
	neg.f32 	%f20, %f19;
	setp.lt.s32 	%p6, %r50, 0;
	selp.f32 	%f51, %f20, %f19, %p6;
$L__BB5_9:
	setp.ltu.f32 	%p7, %f4, 0f47CE4780;
	mul.rn.f32 	%f22, %f51, %f51;
	and.b32  	%r55, %r83, 1;
	setp.eq.b32 	%p8, %r55, 1;
	selp.f32 	%f23, 0f3F800000, %f51, %p8;
	fma.rn.f32 	%f24, %f22, %f23, 0f00000000;
	fma.rn.f32 	%f25, %f22, 0f37CBAC00, 0fBAB607ED;
	selp.f32 	%f26, %f25, 0fB94D4153, %p8;
	selp.f32 	%f27, 0f3D2AAABB, 0f3C0885E4, %p8;
	fma.rn.f32 	%f28, %f26, %f22, %f27;
	selp.f32 	%f29, 0fBEFFFFFF, 0fBE2AAAA8, %p8;
	fma.rn.f32 	%f30, %f28, %f22, %f29;
	fma.rn.f32 	%f31, %f30, %f24, %f23;
	and.b32  	%r56, %r83, 2;
	setp.eq.s32 	%p9, %r56, 0;
	mov.f32 	%f32, 0f00000000;
	sub.f32 	%f33, %f32, %f31;
	selp.f32 	%f8, %f31, %f33, %p9;
	@%p7 bra 	$L__BB5_17;
	setp.neu.f32 	%p10, %f4, 0f7F800000;
	@%p10 bra 	$L__BB5_12;
	mov.f32 	%f36, 0f00000000;
	mul.rn.f32 	%f52, %f50, %f36;
	mov.b32 	%r87, 0;
	bra.uni 	$L__BB5_17;
$L__BB5_12:
	mov.b32 	%r17, %f50;
	shl.b32 	%r58, %r17, 8;
	or.b32  	%r18, %r58, -2147483648;
	mov.b64 	%rd45, 0;
	mov.b32 	%r84, 0;
$L__BB5_13:
	.pragma "nounroll";
	mul.wide.u32 	%rd29, %r84, 4;
	add.s64 	%rd31, %rd30, %rd29;
	ld.global.nc.u32 	%r59, [%rd31];
	mad.wide.u32 	%rd32, %r59, %r18, %rd45;
	shr.u64 	%rd45, %rd32, 32;
	add.s64 	%rd33, %rd1, %rd29;
	st.local.u32 	[%rd33], %rd32;
	add.s32 	%r84, %r84, 1;
	setp.ne.s32 	%p11, %r84, 6;
	@%p11 bra 	$L__BB5_13;
	shr.u32 	%r60, %r17, 23;
	st.local.u32 	[%rd1+24], %rd45;
	and.b32  	%r21, %r60, 31;
	and.b32  	%r61, %r60, 224;
	add.s32 	%r62, %r61, -128;
	shr.u32 	%r63, %r62, 5;
	mul.wide.u32 	%rd34, %r63, 4;
	sub.s64 	%rd12, %rd1, %rd34;
	ld.local.u32 	%r85, [%rd12+24];
	ld.local.u32 	%r86, [%rd12+20];
	setp.eq.s32 	%p12, %r21, 0;
	@%p12 bra 	$L__BB5_16;
	shf.l.wrap.b32 	%r85, %r86, %r85, %r21;
	ld.local.u32 	%r64, [%rd12+16];
	shf.l.wrap.b32 	%r86, %r64, %r86, %r21;
$L__BB5_16:
	shr.u32 	%r65, %r85, 30;
	shf.l.wrap.b32 	%r66, %r86, %r85, 2;
	shl.b32 	%r67, %r86, 2;
	shr.u32 	%r68, %r66, 31;
	add.s32 	%r69, %r68, %r65;
	neg.s32 	%r70, %r69;
	setp.lt.s32 	%p13, %r17, 0;
	selp.b32 	%r87, %r70, %r69, %p13;
	xor.b32  	%r71, %r66, %r17;
	shr.s32 	%r72, %r66, 31;
	xor.b32  	%r73, %r72, %r66;
	xor.b32  	%r74, %r72, %r67;
	cvt.u64.u32 	%rd35, %r73;
	shl.b64 	%rd36, %rd35, 32;
	cvt.u64.u32 	%rd37, %r74;
	or.b64  	%rd38, %rd36, %rd37;
	cvt.rn.f64.s64 	%fd3, %rd38;
	mul.f64 	%fd4, %fd3, 0d3BF921FB54442D19;
	cvt.rn.f32.f64 	%f34, %fd4;
	neg.f32 	%f35, %f34;
	setp.lt.s32 	%p14, %r71, 0;
	selp.f32 	%f52, %f35, %f34, %p14;
$L__BB5_17:
	add.s32 	%r76, %r87, 1;
	mul.rn.f32 	%f37, %f52, %f52;
	and.b32  	%r77, %r87, 1;
	setp.eq.b32 	%p15, %r77, 1;
	selp.f32 	%f38, %f52, 0f3F800000, %p15;
	fma.rn.f32 	%f39, %f37, %f38, 0f00000000;
	fma.rn.f32 	%f40, %f37, 0f37CBAC00, 0fBAB607ED;
	selp.f32 	%f41, 0fB94D4153, %f40, %p15;
	selp.f32 	%f42, 0f3C0885E4, 0f3D2AAABB, %p15;
	fma.rn.f32 	%f43, %f41, %f37, %f42;
	selp.f32 	%f44, 0fBE2AAAA8, 0fBEFFFFFF, %p15;
	fma.rn.f32 	%f45, %f43, %f37, %f44;
	fma.rn.f32 	%f46, %f45, %f39, %f38;
	and.b32  	%r78, %r76, 2;
	setp.eq.s32 	%p16, %r78, 0;
	mov.f32 	%f47, 0f00000000;
	sub.f32 	%f48, %f47, %f46;
	selp.f32 	%f49, %f46, %f48, %p16;
	mul.f32 	%f50, %f8, %f49;
	add.s32 	%r79, %r79, 1;
	setp.ne.s32 	%p17, %r79, 100;
	@%p17 bra 	$L__BB5_1;
	cvta.to.global.u64 	%rd39, %rd13;
	add.s64 	%rd41, %rd39, %rd18;
	st.global.f32 	[%rd41], %f50;
	ret;

}


// ===== COMPILED SASS (sm_100) =====

	.target	sm_100

	.elftype	@"ET_EXEC"


//--------------------- .note.nv.tkinfo           --------------------------
	.section	.note.nv.tkinfo,"",@"SHT_NOTE"
	.sectionflags	@"SHF_NOTE_NV_TKINFO"
	.tkinfo
        /*0018*/ 	.word	0x00000002
        /*0030*/ 	.string	""
        /*0030*/ 	.string	"ptxas"
        /*0030*/ 	.string	"Cuda compilation tools, release 13.0, V13.0.88"
        /*0030*/ 	.string	"Build cuda_13.0.r13.0/compiler.36424714_0"
        /*0030*/ 	.string	"-arch sm_100 -m 64 "



//--------------------- .note.nv.cuinfo           --------------------------
	.section	.note.nv.cuinfo,"",@"SHT_NOTE"
	.sectionflags	@"SHF_NOTE_NV_CUINFO"
        /*0018*/ 	.short	0x0002
        /*001a*/ 	.short	0x0064
        /*001c*/ 	.short	0x0082
	.zero		2


//--------------------- .nv.info                  --------------------------
	.section	.nv.info,"",@"SHT_CUDA_INFO"
	.align	4


	//----- nvinfo : EIATTR_REGCOUNT
	.align		4
        /*0000*/ 	.byte	0x04, 0x2f
        /*0002*/ 	.short	(.L_2 - .L_1)
	.align		4
.L_1:
        /*0004*/ 	.word	index@(_Z10divKernel1PfPKf)
        /*0008*/ 	.word	0x0000001c


	//----- nvinfo : EIATTR_FRAME_SIZE
	.align		4
.L_2:
        /*000c*/ 	.byte	0x04, 0x11
        /*000e*/ 	.short	(.L_4 - .L_3)
	.align		4
.L_3:
        /*0010*/ 	.word	index@(_Z10divKernel1PfPKf)
        /*0014*/ 	.word	0x00000000


	//----- nvinfo : EIATTR_REGCOUNT
	.align		4
.L_4:
        /*0018*/ 	.byte	0x04, 0x2f
        /*001a*/ 	.short	(.L_6 - .L_5)
	.align		4
.L_5:
        /*001c*/ 	.word	index@(_Z10divKernel2PfPKf)
        /*0020*/ 	.word	0x0000001c


	//----- nvinfo : EIATTR_FRAME_SIZE
	.align		4
.L_6:
        /*0024*/ 	.byte	0x04, 0x11
        /*0026*/ 	.short	(.L_8 - .L_7)
	.align		4
.L_7:
        /*0028*/ 	.word	index@(_Z10divKernel2PfPKf)
        /*002c*/ 	.word	0x00000000


	//----- nvinfo : EIATTR_REGCOUNT
	.align		4
.L_8:
        /*0030*/ 	.byte	0x04, 0x2f
        /*0032*/ 	.short	(.L_10 - .L_9)
	.align		4
.L_9:
        /*0034*/ 	.word	index@(_Z10divKernel8PfPKf)
        /*0038*/ 	.word	0x0000001c


	//----- nvinfo : EIATTR_FRAME_SIZE
	.align		4
.L_10:
        /*003c*/ 	.byte	0x04, 0x11
        /*003e*/ 	.short	(.L_12 - .L_11)
	.align		4
.L_11:
        /*0040*/ 	.word	index@(_Z10divKernel8PfPKf)
        /*0044*/ 	.word	0x00000000


	//----- nvinfo : EIATTR_REGCOUNT
	.align		4
.L_12:
        /*0048*/ 	.byte	0x04, 0x2f
        /*004a*/ 	.short	(.L_14 - .L_13)
	.align		4
.L_13:
        /*004c*/ 	.word	index@(_Z11divKernel16PfPKf)
        /*0050*/ 	.word	0x00000016


	//----- nvinfo : EIATTR_FRAME_SIZE
	.align		4
.L_14:
        /*0054*/ 	.byte	0x04, 0x11
        /*0056*/ 	.short	(.L_16 - .L_15)
	.align		4
.L_15:
        /*0058*/ 	.word	index@(_Z11divKernel16PfPKf)
        /*005c*/ 	.word	0x00000020


	//----- nvinfo : EIATTR_REGCOUNT
	.align		4
.L_16:
        /*0060*/ 	.byte	0x04, 0x2f
        /*0062*/ 	.short	(.L_18 - .L_17)
	.align		4
.L_17:
        /*0064*/ 	.word	index@(_Z11divKernel32PfPKf)
        /*0068*/ 	.word	0x0000001c


	//----- nvinfo : EIATTR_FRAME_SIZE
	.align		4
.L_18:
        /*006c*/ 	.byte	0x04, 0x11
        /*006e*/ 	.short	(.L_20 - .L_19)
	.align		4
.L_19:
        /*0070*/ 	.word	index@(_Z11divKernel32PfPKf)
        /*0074*/ 	.word	0x00000000


	//----- nvinfo : EIATTR_REGCOUNT
	.align		4
.L_20:
        /*0078*/ 	.byte	0x04, 0x2f
        /*007a*/ 	.short	(.L_22 - .L_21)
	.align		4
.L_21:
        /*007c*/ 	.word	index@(_Z19divKernel32ImprovedPfPKf)
        /*0080*/ 	.word	0x0000001c


	//----- nvinfo : EIATTR_FRAME_SIZE
	.align		4
.L_22:
        /*0084*/ 	.byte	0x04, 0x11
        /*0086*/ 	.short	(.L_24 - .L_23)
	.align		4
.L_23:
        /*0088*/ 	.word	index@(_Z19divKernel32ImprovedPfPKf)
        /*008c*/ 	.word	0x00000000


	//----- nvinfo : EIATTR_MIN_STACK_SIZE
	.align		4
.L_24:
        /*0090*/ 	.byte	0x04, 0x12
        /*0092*/ 	.short	(.L_26 - .L_25)
	.align		4
.L_25:
        /*0094*/ 	.word	index@(_Z19divKernel32ImprovedPfPKf)
        /*0098*/ 	.word	0x00000000


	//----- nvinfo : EIATTR_MIN_STACK_SIZE
	.align		4
.L_26:
        /*009c*/ 	.byte	0x04, 0x12
        /*009e*/ 	.short	(.L_28 - .L_27)
	.align		4
.L_27:
        /*00a0*/ 	.word	index@(_Z11divKernel32PfPKf)
        /*00a4*/ 	.word	0x00000000


	//----- nvinfo : EIATTR_MIN_STACK_SIZE
	.align		4
.L_28:
        /*00a8*/ 	.byte	0x04, 0x12
        /*00aa*/ 	.short	(.L_30 - .L_29)
	.align		4
.L_29:
        /*00ac*/ 	.word	index@(_Z11divKernel16PfPKf)
        /*00b0*/ 	.word	0x00000020


	//----- nvinfo : EIATTR_MIN_STACK_SIZE
	.align		4
.L_30:
        /*00b4*/ 	.byte	0x04, 0x12
        /*00b6*/ 	.short	(.L_32 - .L_31)
	.align		4
.L_31:
        /*00b8*/ 	.word	index@(_Z10divKernel8PfPKf)
        /*00bc*/ 	.word	0x00000000


	//----- nvinfo : EIATTR_MIN_STACK_SIZE
	.align		4
.L_32:
        /*00c0*/ 	.byte	0x04, 0x12
        /*00c2*/ 	.short	(.L_34 - .L_33)
	.align		4
.L_33:
        /*00c4*/ 	.word	index@(_Z10divKernel2PfPKf)
        /*00c8*/ 	.word	0x00000000


	//----- nvinfo : EIATTR_MIN_STACK_SIZE
	.align		4
.L_34:
        /*00cc*/ 	.byte	0x04, 0x12
        /*00ce*/ 	.short	(.L_36 - .L_35)
	.align		4
.L_35:
        /*00d0*/ 	.word	index@(_Z10divKernel1PfPKf)
        /*00d4*/ 	.word	0x00000000
.L_36:


//--------------------- .nv.compat                --------------------------
	.section	.nv.compat,"",@"SHT_CUDA_COMPAT_INFO"
	.align	4
        /*0000*/ 	.byte	0x02, 0x09, 0x00, 0x00, 0x02, 0x02, 0x01, 0x00, 0x02, 0x05, 0x05, 0x00, 0x03, 0x07, 0x01, 0x01
        /*0010*/ 	.byte	0x02, 0x03, 0x00, 0x00, 0x02, 0x06, 0x01, 0x00, 0x04, 0x0b, 0x08, 0x00, 0x01, 0x00, 0x00, 0x00
        /*0020*/ 	.byte	0x00, 0x00, 0x00, 0x00


//--------------------- .nv.info._Z19divKernel32ImprovedPfPKf --------------------------
	.section	.nv.info._Z19divKernel32ImprovedPfPKf,"",@"SHT_CUDA_INFO"
	.sectionflags	@""
	.align	4


	//----- nvinfo : EIATTR_CUDA_API_VERSION
	.align		4
        /*0000*/ 	.byte	0x04, 0x37
        /*0002*/ 	.short	(.L_38 - .L_37)
.L_37:
        /*0004*/ 	.word	0x00000082


	//----- nvinfo : EIATTR_KPARAM_INFO
	.align		4
.L_38:
        /*0008*/ 	.byte	0x04, 0x17
        /*000a*/ 	.short	(.L_40 - .L_39)
.L_39:
        /*000c*/ 	.word	0x00000000
        /*0010*/ 	.short	0x0001
        /*0012*/ 	.short	0x0008
        /*0014*/ 	.byte	0x00, 0xf5, 0x21, 0x00


	//----- nvinfo : EIATTR_KPARAM_INFO
	.align		4
.L_40:
        /*0018*/ 	.byte	0x04, 0x17
        /*001a*/ 	.short	(.L_42 - .L_41)
.L_41:
        /*001c*/ 	.word	0x00000000
        /*0020*/ 	.short	0x0000
        /*0022*/ 	.short	0x0000
        /*0024*/ 	.byte	0x00, 0xf5, 0x21, 0x00


	//----- nvinfo : EIATTR_SPARSE_MMA_MASK
	.align		4
.L_42:
        /*0028*/ 	.byte	0x03, 0x50
        /*002a*/ 	.short	0x0000


	//----- nvinfo : EIATTR_MAXREG_COUNT
	.align		4
        /*002c*/ 	.byte	0x03, 0x1b
        /*002e*/ 	.short	0x00ff


	//----- nvinfo : EIATTR_MERCURY_ISA_VERSION
	.align		4
        /*0030*/ 	.byte	0x03, 0x5f
        /*0032*/ 	.short	0x0101


	//----- nvinfo : EIATTR_VRC_CTA_INIT_COUNT
	.align		4
        /*0034*/ 	.byte	0x02, 0x4a
	.zero		1
	.zero		1


	//----- nvinfo : EIATTR_EXIT_INSTR_OFFSETS
	.align		4
        /*0038*/ 	.byte	0x04, 0x1c
        /*003a*/ 	.short	(.L_44 - .L_43)


	//   ....[0]....
.L_43:
        /*003c*/ 	.word	0x00000ff0


	//----- nvinfo : EIATTR_CRS_STACK_SIZE
	.align		4
.L_44:
        /*0040*/ 	.byte	0x04, 0x1e
        /*0042*/ 	.short	(.L_46 - .L_45)
.L_45:
        /*0044*/ 	.word	0x00000000


	//----- nvinfo : EIATTR_CBANK_PARAM_SIZE
	.align		4
.L_46:
        /*0048*/ 	.byte	0x03, 0x19
        /*004a*/ 	.short	0x0010


	//----- nvinfo : EIATTR_PARAM_CBANK
	.align		4
        /*004c*/ 	.byte	0x04, 0x0a
        /*004e*/ 	.short	(.L_48 - .L_47)
	.align		4
.L_47:
        /*0050*/ 	.word	index@(.nv.constant0._Z19divKernel32ImprovedPfPKf)
        /*0054*/ 	.short	0x0380
        /*0056*/ 	.short	0x0010


	//----- nvinfo : EIATTR_SW_WAR
	.align		4
.L_48:
        /*0058*/ 	.byte	0x04, 0x36
        /*005a*/ 	.short	(.L_50 - .L_49)
.L_49:
        /*005c*/ 	.word	0x00000008
.L_50:


//--------------------- .nv.info._Z11divKernel32PfPKf --------------------------
	.section	.nv.info._Z11divKernel32PfPKf,"",@"SHT_CUDA_INFO"
	.sectionflags	@""
	.align	4


	//----- nvinfo : EIATTR_CUDA_API_VERSION
	.align		4
        /*0000*/ 	.byte	0x04, 0x37
        /*0002*/ 	.short	(.L_52 - .L_51)
.L_51:
        /*0004*/ 	.word	0x00000082


	//----- nvinfo : EIATTR_KPARAM_INFO
	.align		4
.L_52:
        /*0008*/ 	.byte	0x04, 0x17
        /*000a*/ 	.short	(.L_54 - .L_53)
.L_53:
        /*000c*/ 	.word	0x00000000
        /*0010*/ 	.short	0x0001
        /*0012*/ 	.short	0x0008
        /*0014*/ 	.byte	0x00, 0xf5, 0x21, 0x00


	//----- nvinfo : EIATTR_KPARAM_INFO
	.align		4
.L_54:
        /*0018*/ 	.byte	0x04, 0x17
        /*001a*/ 	.short	(.L_56 - .L_55)
.L_55:
        /*001c*/ 	.word	0x00000000
        /*0020*/ 	.short	0x0000
        /*0022*/ 	.short	0x0000
        /*0024*/ 	.byte	0x00, 0xf5, 0x21, 0x00


	//----- nvinfo : EIATTR_SPARSE_MMA_MASK
	.align		4
.L_56:
        /*0028*/ 	.byte	0x03, 0x50
        /*002a*/ 	.short	0x0000


	//----- nvinfo : EIATTR_MAXREG_COUNT
	.align		4
        /*002c*/ 	.byte	0x03, 0x1b
        /*002e*/ 	.short	0x00ff


	//----- nvinfo : EIATTR_MERCURY_ISA_VERSION
	.align		4
        /*0030*/ 	.byte	0x03, 0x5f
        /*0032*/ 	.short	0x0101


	//----- nvinfo : EIATTR_VRC_CTA_INIT_COUNT
	.align		4
        /*0034*/ 	.byte	0x02, 0x4a
	.zero		1
	.zero		1


	//----- nvinfo : EIATTR_EXIT_INSTR_OFFSETS
	.align		4
        /*0038*/ 	.byte	0x04, 0x1c
        /*003a*/ 	.short	(.L_58 - .L_57)


	//   ....[0]....
.L_57:
        /*003c*/ 	.word	0x0001e0f0


	//----- nvinfo : EIATTR_CRS_STACK_SIZE
	.align		4
.L_58:
        /*0040*/ 	.byte	0x04, 0x1e
        /*0042*/ 	.short	(.L_60 - .L_59)
.L_59:
        /*0044*/ 	.word	0x00000000


	//----- nvinfo : EIATTR_CBANK_PARAM_SIZE
	.align		4
.L_60:
        /*0048*/ 	.byte	0x03, 0x19
        /*004a*/ 	.short	0x0010


	//----- nvinfo : EIATTR_PARAM_CBANK
	.align		4
        /*004c*/ 	.byte	0x04, 0x0a
        /*004e*/ 	.short	(.L_62 - .L_61)
	.align		4
.L_61:
        /*0050*/ 	.word	index@(.nv.constant0._Z11divKernel32PfPKf)
        /*0054*/ 	.short	0x0380
        /*0056*/ 	.short	0x0010


	//----- nvinfo : EIATTR_SW_WAR
	.align		4
.L_62:
        /*0058*/ 	.byte	0x04, 0x36
        /*005a*/ 	.short	(.L_64 - .L_63)
.L_63:
        /*005c*/ 	.word	0x00000008
.L_64:


//--------------------- .nv.info._Z11divKernel16PfPKf --------------------------
	.section	.nv.info._Z11divKernel16PfPKf,"",@"SHT_CUDA_INFO"
	.sectionflags	@""
	.align	4


	//----- nvinfo : EIATTR_CUDA_API_VERSION
	.align		4
        /*0000*/ 	.byte	0x04, 0x37
        /*0002*/ 	.short	(.L_66 - .L_65)
.L_65:
        /*0004*/ 	.word	0x00000082


	//----- nvinfo : EIATTR_KPARAM_INFO
	.align		4
.L_66:
        /*0008*/ 	.byte	0x04, 0x17
        /*000a*/ 	.short	(.L_68 - .L_67)
.L_67:
        /*000c*/ 	.word	0x00000000
        /*0010*/ 	.short	0x0001
        /*0012*/ 	.short	0x0008
        /*0014*/ 	.byte	0x00, 0xf5, 0x21, 0x00


	//----- nvinfo : EIATTR_KPARAM_INFO
	.align		4
.L_68:
        /*0018*/ 	.byte	0x04, 0x17
        /*001a*/ 	.short	(.L_70 - .L_69)
.L_69:
        /*001c*/ 	.word	0x00000000
        /*0020*/ 	.short	0x0000
        /*0022*/ 	.short	0x0000
        /*0024*/ 	.byte	0x00, 0xf5, 0x21, 0x00


	//----- nvinfo : EIATTR_SPARSE_MMA_MASK
	.align		4
.L_70:
        /*0028*/ 	.byte	0x03, 0x50
        /*002a*/ 	.short	0x0000


	//----- nvinfo : EIATTR_MAXREG_COUNT
	.align		4
        /*002c*/ 	.byte	0x03, 0x1b
        /*002e*/ 	.short	0x00ff


	//----- nvinfo : EIATTR_MERCURY_ISA_VERSION
	.align		4
        /*0030*/ 	.byte	0x03, 0x5f
        /*0032*/ 	.short	0x0101


	//----- nvinfo : EIATTR_VRC_CTA_INIT_COUNT
	.align		4
        /*0034*/ 	.byte	0x02, 0x4a
	.zero		1
	.zero		1


	//----- nvinfo : EIATTR_EXIT_INSTR_OFFSETS
	.align		4
        /*0038*/ 	.byte	0x04, 0x1c
        /*003a*/ 	.short	(.L_72 - .L_71)


	//   ....[0]....
.L_71:
        /*003c*/ 	.word	0x0000a000


	//----- nvinfo : EIATTR_CRS_STACK_SIZE
	.align		4
.L_72:
        /*0040*/ 	.byte	0x04, 0x1e
        /*0042*/ 	.short	(.L_74 - .L_73)
.L_73:
        /*0044*/ 	.word	0x00000000


	//----- nvinfo : EIATTR_CBANK_PARAM_SIZE
	.align		4
.L_74:
        /*0048*/ 	.byte	0x03, 0x19
        /*004a*/ 	.short	0x0010


	//----- nvinfo : EIATTR_PARAM_CBANK
	.align		4
        /*004c*/ 	.byte	0x04, 0x0a
        /*004e*/ 	.short	(.L_76 - .L_75)
	.align		4
.L_75:
        /*0050*/ 	.word	index@(.nv.constant0._Z11divKernel16PfPKf)
        /*0054*/ 	.short	0x0380
        /*0056*/ 	.short	0x0010


	//----- nvinfo : EIATTR_SW_WAR
	.align		4
.L_76:
        /*0058*/ 	.byte	0x04, 0x36
        /*005a*/ 	.short	(.L_78 - .L_77)
.L_77:
        /*005c*/ 	.word	0x00000008
.L_78:


//--------------------- .nv.info._Z10divKernel8PfPKf --------------------------
	.section	.nv.info._Z10divKernel8PfPKf,"",@"SHT_CUDA_INFO"
	.sectionflags	@""
	.align	4


	//----- nvinfo : EIATTR_CUDA_API_VERSION
	.align		4
        /*0000*/ 	.byte	0x04, 0x37
        /*0002*/ 	.short	(.L_80 - .L_79)
.L_79:
        /*0004*/ 	.word	0x00000082


	//----- nvinfo : EIATTR_KPARAM_INFO
	.align		4
.L_80:
        /*0008*/ 	.byte	0x04, 0x17
        /*000a*/ 	.short	(.L_82 - .L_81)
.L_81:
        /*000c*/ 	.word	0x00000000
        /*0010*/ 	.short	0x0001
        /*0012*/ 	.short	0x0008
        /*0014*/ 	.byte	0x00, 0xf5, 0x21, 0x00


	//----- nvinfo : EIATTR_KPARAM_INFO
	.align		4
.L_82:
        /*0018*/ 	.byte	0x04, 0x17
        /*001a*/ 	.short	(.L_84 - .L_83)
.L_83:
        /*001c*/ 	.word	0x00000000
        /*0020*/ 	.short	0x0000
        /*0022*/ 	.short	0x0000
        /*0024*/ 	.byte	0x00, 0xf5, 0x21, 0x00


	//----- nvinfo : EIATTR_SPARSE_MMA_MASK
	.align		4
.L_84:
        /*0028*/ 	.byte	0x03, 0x50
        /*002a*/ 	.short	0x0000


	//----- nvinfo : EIATTR_MAXREG_COUNT
	.align		4
        /*002c*/ 	.byte	0x03, 0x1b
        /*002e*/ 	.short	0x00ff


	//----- nvinfo : EIATTR_MERCURY_ISA_VERSION
	.align		4
        /*0030*/ 	.byte	0x03, 0x5f
        /*0032*/ 	.short	0x0101


	//----- nvinfo : EIATTR_VRC_CTA_INIT_COUNT
	.align		4
        /*0034*/ 	.byte	0x02, 0x4a
	.zero		1
	.zero		1


	//----- nvinfo : EIATTR_EXIT_INSTR_OFFSETS
	.align		4
        /*0038*/ 	.byte	0x04, 0x1c
        /*003a*/ 	.short	(.L_86 - .L_85)


	//   ....[0]....
.L_85:
        /*003c*/ 	.word	0x000078f0


	//----- nvinfo : EIATTR_CRS_STACK_SIZE
	.align		4
.L_86:
        /*0040*/ 	.byte	0x04, 0x1e
        /*0042*/ 	.short	(.L_88 - .L_87)
.L_87:
        /*0044*/ 	.word	0x00000000


	//----- nvinfo : EIATTR_CBANK_PARAM_SIZE
	.align		4
.L_88:
        /*0048*/ 	.byte	0x03, 0x19
        /*004a*/ 	.short	0x0010


	//----- nvinfo : EIATTR_PARAM_CBANK
	.align		4
        /*004c*/ 	.byte	0x04, 0x0a
        /*004e*/ 	.short	(.L_90 - .L_89)
	.align		4
.L_89:
        /*0050*/ 	.word	index@(.nv.constant0._Z10divKernel8PfPKf)
        /*0054*/ 	.short	0x0380
        /*0056*/ 	.short	0x0010


	//----- nvinfo : EIATTR_SW_WAR
	.align		4
.L_90:
        /*0058*/ 	.byte	0x04, 0x36
        /*005a*/ 	.short	(.L_92 - .L_91)
.L_91:
        /*005c*/ 	.word	0x00000008
.L_92:


//--------------------- .nv.info._Z10divKernel2PfPKf --------------------------
	.section	.nv.info._Z10divKernel2PfPKf,"",@"SHT_CUDA_INFO"
	.sectionflags	@""
	.align	4


	//----- nvinfo : EIATTR_CUDA_API_VERSION
	.align		4
        /*0000*/ 	.byte	0x04, 0x37
        /*0002*/ 	.short	(.L_94 - .L_93)
.L_93:
        /*0004*/ 	.word	0x00000082


	//----- nvinfo : EIATTR_KPARAM_INFO
	.align		4
.L_94:
        /*0008*/ 	.byte	0x04, 0x17
        /*000a*/ 	.short	(.L_96 - .L_95)
.L_95:
        /*000c*/ 	.word	0x00000000
        /*0010*/ 	.short	0x0001
        /*0012*/ 	.short	0x0008
        /*0014*/ 	.byte	0x00, 0xf5, 0x21, 0x00


	//----- nvinfo : EIATTR_KPARAM_INFO
	.align		4
.L_96:
        /*0018*/ 	.byte	0x04, 0x17
        /*001a*/ 	.short	(.L_98 - .L_97)
.L_97:
        /*001c*/ 	.word	0x00000000
        /*0020*/ 	.short	0x0000
        /*0022*/ 	.short	0x0000
        /*0024*/ 	.byte	0x00, 0xf5, 0x21, 0x00


	//----- nvinfo : EIATTR_SPARSE_MMA_MASK
	.align		4
.L_98:
        /*0028*/ 	.byte	0x03, 0x50
        /*002a*/ 	.short	0x0000


	//----- nvinfo : EIATTR_MAXREG_COUNT
	.align		4
        /*002c*/ 	.byte	0x03, 0x1b
        /*002e*/ 	.short	0x00ff


	//----- nvinfo : EIATTR_MERCURY_ISA_VERSION
	.align		4
        /*0030*/ 	.byte	0x03, 0x5f
        /*0032*/ 	.short	0x0101


	//----- nvinfo : EIATTR_VRC_CTA_INIT_COUNT
	.align		4
        /*0034*/ 	.byte	0x02, 0x4a
	.zero		1
	.zero		1


	//----- nvinfo : EIATTR_EXIT_INSTR_OFFSETS
	.align		4
        /*0038*/ 	.byte	0x04, 0x1c
        /*003a*/ 	.short	(.L_100 - .L_99)


	//   ....[0]....
.L_99:
        /*003c*/ 	.word	0x00001ef0


	//----- nvinfo : EIATTR_CRS_STACK_SIZE
	.align		4
.L_100:
        /*0040*/ 	.byte	0x04, 0x1e
        /*0042*/ 	.short	(.L_102 - .L_101)
.L_101:
        /*0044*/ 	.word	0x00000000


	//----- nvinfo : EIATTR_CBANK_PARAM_SIZE
	.align		4
.L_102:
        /*0048*/ 	.byte	0x03, 0x19
        /*004a*/ 	.short	0x0010


	//----- nvinfo : EIATTR_PARAM_CBANK
	.align		4
        /*004c*/ 	.byte	0x04, 0x0a
        /*004e*/ 	.short	(.L_104 - .L_103)
	.align		4
.L_103:
        /*0050*/ 	.word	index@(.nv.constant0._Z10divKernel2PfPKf)
        /*0054*/ 	.short	0x0380
        /*0056*/ 	.short	0x0010


	//----- nvinfo : EIATTR_SW_WAR
	.align		4
.L_104:
        /*0058*/ 	.byte	0x04, 0x36
        /*005a*/ 	.short	(.L_106 - .L_105)
.L_105:
        /*005c*/ 	.word	0x00000008
.L_106:


//--------------------- .nv.info._Z10divKernel1PfPKf --------------------------
	.section	.nv.info._Z10divKernel1PfPKf,"",@"SHT_CUDA_INFO"
	.sectionflags	@""
	.align	4


	//----- nvinfo : EIATTR_CUDA_API_VERSION
	.align		4
        /*0000*/ 	.byte	0x04, 0x37
        /*0002*/ 	.short	(.L_108 - .L_107)
.L_107:
        /*0004*/ 	.word	0x00000082


	//----- nvinfo : EIATTR_KPARAM_INFO
	.align		4
.L_108:
        /*0008*/ 	.byte	0x04, 0x17
        /*000a*/ 	.short	(.L_110 - .L_109)
.L_109:
        /*000c*/ 	.word	0x00000000
        /*0010*/ 	.short	0x0001
        /*0012*/ 	.short	0x0008
        /*0014*/ 	.byte	0x00, 0xf5, 0x21, 0x00


	//----- nvinfo : EIATTR_KPARAM_INFO
	.align		4
.L_110:
        /*0018*/ 	.byte	0x04, 0x17
        /*001a*/ 	.short	(.L_112 - .L_111)
.L_111:
        /*001c*/ 	.word	0x00000000
        /*0020*/ 	.short	0x0000
        /*0022*/ 	.short	0x0000
        /*0024*/ 	.byte	0x00, 0xf5, 0x21, 0x00


	//----- nvinfo : EIATTR_SPARSE_MMA_MASK
	.align		4
.L_112:
        /*0028*/ 	.byte	0x03, 0x50
        /*002a*/ 	.short	0x0000


	//----- nvinfo : EIATTR_MAXREG_COUNT
	.align		4
        /*002c*/ 	.byte	0x03, 0x1b
        /*002e*/ 	.short	0x00ff


	//----- nvinfo : EIATTR_MERCURY_ISA_VERSION
	.align		4
        /*0030*/ 	.byte	0x03, 0x5f
        /*0032*/ 	.short	0x0101


	//----- nvinfo : EIATTR_VRC_CTA_INIT_COUNT
	.align		4
        /*0034*/ 	.byte	0x02, 0x4a
	.zero		1
	.zero		1


	//----- nvinfo : EIATTR_EXIT_INSTR_OFFSETS
	.align		4
        /*0038*/ 	.byte	0x04, 0x1c
        /*003a*/ 	.short	(.L_114 - .L_113)


	//   ....[0]....
.L_113:
        /*003c*/ 	.word	0x00000fc0


	//----- nvinfo : EIATTR_CRS_STACK_SIZE
	.align		4
.L_114:
        /*0040*/ 	.byte	0x04, 0x1e
        /*0042*/ 	.short	(.L_116 - .L_115)
.L_115:
        /*0044*/ 	.word	0x00000000


	//----- nvinfo : EIATTR_CBANK_PARAM_SIZE
	.align		4
.L_116:
        /*0048*/ 	.byte	0x03, 0x19
        /*004a*/ 	.short	0x0010


	//----- nvinfo : EIATTR_PARAM_CBANK
	.align		4
        /*004c*/ 	.byte	0x04, 0x0a
        /*004e*/ 	.short	(.L_118 - .L_117)
	.align		4
.L_117:
        /*0050*/ 	.word	index@(.nv.constant0._Z10divKernel1PfPKf)
        /*0054*/ 	.short	0x0380
        /*0056*/ 	.short	0x0010


	//----- nvinfo : EIATTR_SW_WAR
	.align		4
.L_118:
        /*0058*/ 	.byte	0x04, 0x36
        /*005a*/ 	.short	(.L_120 - .L_119)
.L_119:
        /*005c*/ 	.word	0x00000008
.L_120:


//--------------------- .nv.callgraph             --------------------------
	.section	.nv.callgraph,"",@"SHT_CUDA_CALLGRAPH"
	.align	4
	.sectionentsize	8
	.align		4
        /*0000*/ 	.word	0x00000000
	.align		4
        /*0004*/ 	.word	0xffffffff
	.align		4
        /*0008*/ 	.word	0x00000000
	.align		4
        /*000c*/ 	.word	0xfffffffe
	.align		4
        /*0010*/ 	.word	0x00000000
	.align		4
        /*0014*/ 	.word	0xfffffffd
	.align		4
        /*0018*/ 	.word	0x00000000
	.align		4
        /*001c*/ 	.word	0xfffffffc


//--------------------- .nv.constant4             --------------------------
	.section	.nv.constant4,"a",@progbits
	.align	8
	.align		8
.nv.constant4:
        /*0000*/ 	.dword	__cudart_i2opi_f


//--------------------- .text._Z19divKernel32ImprovedPfPKf --------------------------
	.section	.text._Z19divKernel32ImprovedPfPKf,"ax",@progbits
	.align	128
        .global         _Z19divKernel32ImprovedPfPKf
        .type           _Z19divKernel32ImprovedPfPKf,@function
        .size           _Z19divKernel32ImprovedPfPKf,(.L_x_664 - _Z19divKernel32ImprovedPfPKf)
        .other          _Z19divKernel32ImprovedPfPKf,@"STO_CUDA_ENTRY STV_DEFAULT"
_Z19divKernel32ImprovedPfPKf:
.text._Z19divKernel32ImprovedPfPKf:
[----:B------:R-:W-:Y:S01]  /*0000*/  LDC R1, c[0x0][0x37c] ;  /* 0x0000df00ff017b82 */ /* 0x000fe20000000800 */
[----:B------:R-:W0:Y:S07]  /*0010*/  S2R R0, SR_TID.X ;  /* 0x0000000000007919 */ /* 0x000e2e0000002100 */
[----:B------:R-:W0:Y:S01]  /*0020*/  S2UR UR4, SR_CTAID.X ;  /* 0x00000000000479c3 */ /* 0x000e220000002500 */
[----:B------:R-:W1:Y:S07]  /*0030*/  LDCU.64 UR8, c[0x0][0x358] ;  /* 0x00006b00ff0877ac */ /* 0x000e6e0008000a00 */
[----:B------:R-:W0:Y:S08]  /*0040*/  LDC R5, c[0x0][0x360] ;  /* 0x0000d800ff057b82 */ /* 0x000e300000000800 */
[----:B------:R-:W2:Y:S01]  /*0050*/  LDC.64 R2, c[0x0][0x388] ;  /* 0x0000e200ff027b82 */ /* 0x000ea20000000a00 */
[----:B0-----:R-:W-:-:S04]  /*0060*/  IMAD R5, R5, UR4, R0 ;  /* 0x0000000405057c24 */ /* 0x001fc8000f8e0200 */
[----:B--2---:R-:W-:-:S06]  /*0070*/  IMAD.WIDE R2, R5, 0x4, R2 ;  /* 0x0000000405027825 */ /* 0x004fcc00078e0202 */
[----:B-1----:R-:W2:Y:S01]  /*0080*/  LDG.E R2, desc[UR8][R2.64] ;  /* 0x0000000802027981 */ /* 0x002ea2000c1e1900 */
[----:B------:R-:W-:Y:S01]  /*0090*/  LOP3.LUT R0, R0, 0x1f, RZ, 0xc0, !PT ;  /* 0x0000001f00007812 */ /* 0x000fe200078ec0ff */
[----:B------:R-:W-:-:S03]  /*00a0*/  UMOV UR4, URZ ;  /* 0x000000ff00047c82 */ /* 0x000fc60008000000 */
[----:B------:R-:W-:-:S05]  /*00b0*/  I2FP.F32.U32 R11, R0 ;  /* 0x00000000000b7245 */ /* 0x000fca0000201000 */
[----:B--2---:R-:W-:-:S07]  /*00c0*/  FADD R11, R2, R11 ;  /* 0x0000000b020b7221 */ /* 0x004fce0000000000 */
.L_x_10:
[C---:B------:R-:W-:Y:S01]  /*00d0*/  FMUL R0, R11.reuse, 0.63661974668502807617 ;  /* 0x3f22f9830b007820 */ /* 0x040fe20000400000 */
[----:B------:R-:W-:Y:S01]  /*00e0*/  FSETP.GE.AND P0, PT, |R11|, 105615, PT ;  /* 0x47ce47800b00780b */ /* 0x000fe20003f06200 */
[----:B------:R-:W-:Y:S04]  /*00f0*/  BSSY.RECONVERGENT B0, `(.L_x_0) ;  /* 0x0000069000007945 */ /* 0x000fe80003800200 */
[----:B------:R-:W0:Y:S02]  /*0100*/  F2I.NTZ R0, R0 ;  /* 0x0000000000007305 */ /* 0x000e240000203100 */
[----:B0-----:R-:W-:-:S05]  /*0110*/  I2FP.F32.S32 R2, R0 ;  /* 0x0000000000027245 */ /* 0x001fca0000201400 */
[----:B------:R-:W-:-:S04]  /*0120*/  FFMA R3, R2, -1.5707962512969970703, R11 ;  /* 0xbfc90fda02037823 */ /* 0x000fc8000000000b */
[----:B------:R-:W-:-:S04]  /*0130*/  FFMA R3, R2, -7.5497894158615963534e-08, R3 ;  /* 0xb3a2216802037823 */ /* 0x000fc80000000003 */
[----:B------:R-:W-:Y:S01]  /*0140*/  FFMA R2, R2, -5.3903029534742383927e-15, R3 ;  /* 0xa7c234c502027823 */ /* 0x000fe20000000003 */
[----:B------:R-:W-:-:S03]  /*0150*/  IMAD.MOV.U32 R3, RZ, RZ, R0 ;  /* 0x000000ffff037224 */ /* 0x000fc600078e0000 */
[----:B------:R-:W-:Y:S01]  /*0160*/  IMAD.MOV.U32 R8, RZ, RZ, R2 ;  /* 0x000000ffff087224 */ /* 0x000fe200078e0002 */
[----:B------:R-:W-:Y:S06]  /*0170*/  @!P0 BRA `(.L_x_1) ;  /* 0x0000000400808947 */ /* 0x000fec0003800000 */
[----:B------:R-:W-:-:S13]  /*0180*/  FSETP.NEU.AND P0, PT, |R11|, +INF , PT ;  /* 0x7f8000000b00780b */ /* 0x000fda0003f0d200 */
[----:B------:R-:W-:Y:S01]  /*0190*/  @!P0 FMUL R8, RZ, R11 ;  /* 0x0000000bff088220 */ /* 0x000fe20000400000 */
[----:B------:R-:W-:Y:S01]  /*01a0*/  @!P0 IMAD.MOV.U32 R0, RZ, RZ, RZ ;  /* 0x000000ffff008224 */ /* 0x000fe200078e00ff */
[----:B------:R-:W-:Y:S06]  /*01b0*/  @!P0 BRA `(.L_x_1) ;  /* 0x0000000400708947 */ /* 0x000fec0003800000 */
[----:B------:R-:W-:Y:S01]  /*01c0*/  IMAD.SHL.U32 R6, R11, 0x100, RZ ;  /* 0x000001000b067824 */ /* 0x000fe200078e00ff */
[----:B------:R-:W0:Y:S01]  /*01d0*/  LDCU.64 UR10, c[0x4][URZ] ;  /* 0x01000000ff0a77ac */ /* 0x000e220008000a00 */
[----:B------:R-:W-:Y:S02]  /*01e0*/  IMAD.MOV.U32 R0, RZ, RZ, RZ ;  /* 0x000000ffff007224 */ /* 0x000fe400078e00ff */
[----:B------:R-:W-:Y:S01]  /*01f0*/  IMAD.MOV.U32 R10, RZ, RZ, RZ ;  /* 0x000000ffff0a7224 */ /* 0x000fe200078e00ff */
[----:B------:R-:W-:Y:S01]  /*0200*/  LOP3.LUT R13, R6, 0x80000000, RZ, 0xfc, !PT ;  /* 0x80000000060d7812 */ /* 0x000fe200078efcff */
[----:B------:R-:W-:Y:S01]  /*0210*/  UMOV UR6, URZ ;  /* 0x000000ff00067c82 */ /* 0x000fe20008000000 */
[----:B------:R-:W-:-:S05]  /*0220*/  UMOV UR5, URZ ;  /* 0x000000ff00057c82 */ /* 0x000fca0008000000 */
.L_x_2:
[----:B0-----:R-:W-:Y:S01]  /*0230*/  IMAD.U32 R8, RZ, RZ, UR10 ;  /* 0x0000000aff087e24 */ /* 0x001fe2000f8e00ff */
[----:B------:R-:W-:-:S05]  /*0240*/  MOV R9, UR11 ;  /* 0x0000000b00097c02 */ /* 0x000fca0008000f00 */
[----:B------:R-:W2:Y:S01]  /*0250*/  LDG.E.CONSTANT R6, desc[UR8][R8.64] ;  /* 0x0000000808067981 */ /* 0x000ea2000c1e9900 */
[----:B------:R-:W-:Y:S01]  /*0260*/  UIADD3 UR5, UPT, UPT, UR5, 0x1, URZ ;  /* 0x0000000105057890 */ /* 0x000fe2000fffe0ff */
[C---:B------:R-:W-:Y:S01]  /*0270*/  ISETP.EQ.AND P0, PT, R10.reuse, RZ, PT ;  /* 0x000000ff0a00720c */ /* 0x040fe20003f02270 */
[----:B------:R-:W-:Y:S01]  /*0280*/  UIADD3 UR10, UP1, UPT, UR10, 0x4, URZ ;  /* 0x000000040a0a7890 */ /* 0x000fe2000ff3e0ff */
[C---:B------:R-:W-:Y:S01]  /*0290*/  ISETP.EQ.AND P1, PT, R10.reuse, 0x4, PT ;  /* 0x000000040a00780c */ /* 0x040fe20003f22270 */
[----:B------:R-:W-:Y:S01]  /*02a0*/  UISETP.NE.AND UP0, UPT, UR5, 0x6, UPT ;  /* 0x000000060500788c */ /* 0x000fe2000bf05270 */
[C---:B------:R-:W-:Y:S01]  /*02b0*/  ISETP.EQ.AND P2, PT, R10.reuse, 0x8, PT ;  /* 0x000000080a00780c */ /* 0x040fe20003f42270 */
[----:B------:R-:W-:Y:S01]  /*02c0*/  UIADD3.X UR11, UPT, UPT, URZ, UR11, URZ, UP1, !UPT ;  /* 0x0000000bff0b7290 */ /* 0x000fe20008ffe4ff */
[C---:B------:R-:W-:Y:S02]  /*02d0*/  ISETP.EQ.AND P3, PT, R10.reuse, 0xc, PT ;  /* 0x0000000c0a00780c */ /* 0x040fe40003f62270 */
[----:B------:R-:W-:-:S02]  /*02e0*/  ISETP.EQ.AND P4, PT, R10, 0x10, PT ;  /* 0x000000100a00780c */ /* 0x000fc40003f82270 */
[C---:B------:R-:W-:Y:S01]  /*02f0*/  ISETP.EQ.AND P5, PT, R10.reuse, 0x14, PT ;  /* 0x000000140a00780c */ /* 0x040fe20003fa2270 */
[----:B------:R-:W-:Y:S02]  /*0300*/  VIADD R10, R10, 0x4 ;  /* 0x000000040a0a7836 */ /* 0x000fe40000000000 */
[----:B--2---:R-:W-:-:S03]  /*0310*/  IMAD.WIDE.U32 R6, R6, R13, RZ ;  /* 0x0000000d06067225 */ /* 0x004fc600078e00ff */
[----:B------:R-:W-:-:S04]  /*0320*/  IADD3 R6, P6, PT, R6, R0, RZ ;  /* 0x0000000006067210 */ /* 0x000fc80007fde0ff */
[----:B------:R-:W-:Y:S01]  /*0330*/  IADD3.X R0, PT, PT, R7, UR6, RZ, P6, !PT ;  /* 0x0000000607007c10 */ /* 0x000fe2000b7fe4ff */
[--C-:B------:R-:W-:Y:S02]  /*0340*/  @P0 IMAD.MOV.U32 R4, RZ, RZ, R6.reuse ;  /* 0x000000ffff040224 */ /* 0x100fe400078e0006 */
[--C-:B------:R-:W-:Y:S02]  /*0350*/  @P1 IMAD.MOV.U32 R19, RZ, RZ, R6.reuse ;  /* 0x000000ffff131224 */ /* 0x100fe400078e0006 */
[--C-:B------:R-:W-:Y:S02]  /*0360*/  @P2 IMAD.MOV.U32 R18, RZ, RZ, R6.reuse ;  /* 0x000000ffff122224 */ /* 0x100fe400078e0006 */
[--C-:B------:R-:W-:Y:S02]  /*0370*/  @P3 IMAD.MOV.U32 R17, RZ, RZ, R6.reuse ;  /* 0x000000ffff113224 */ /* 0x100fe400078e0006 */
[--C-:B------:R-:W-:Y:S02]  /*0380*/  @P4 IMAD.MOV.U32 R16, RZ, RZ, R6.reuse ;  /* 0x000000ffff104224 */ /* 0x100fe400078e0006 */
[----:B------:R-:W-:Y:S01]  /*0390*/  @P5 IMAD.MOV.U32 R15, RZ, RZ, R6 ;  /* 0x000000ffff0f5224 */ /* 0x000fe200078e0006 */
[----:B------:R-:W-:Y:S06]  /*03a0*/  BRA.U UP0, `(.L_x_2) ;  /* 0xfffffffd00a07547 */ /* 0x000fec000b83ffff */
[----:B------:R-:W-:Y:S01]  /*03b0*/  SHF.R.U32.HI R6, RZ, 0x17, R11 ;  /* 0x00000017ff067819 */ /* 0x000fe2000001160b */
[----:B------:R-:W-:Y:S03]  /*03c0*/  BSSY.RECONVERGENT B1, `(.L_x_3) ;  /* 0x0000029000017945 */ /* 0x000fe60003800200 */
[C---:B------:R-:W-:Y:S02]  /*03d0*/  LOP3.LUT R7, R6.reuse, 0xe0, RZ, 0xc0, !PT ;  /* 0x000000e006077812 */ /* 0x040fe400078ec0ff */
[----:B------:R-:W-:Y:S02]  /*03e0*/  LOP3.LUT P6, RZ, R6, 0x1f, RZ, 0xc0, !PT ;  /* 0x0000001f06ff7812 */ /* 0x000fe400078cc0ff */
[----:B------:R-:W-:-:S04]  /*03f0*/  IADD3 R7, PT, PT, R7, -0x80, RZ ;  /* 0xffffff8007077810 */ /* 0x000fc80007ffe0ff */
[----:B------:R-:W-:-:S05]  /*0400*/  SHF.R.U32.HI R7, RZ, 0x5, R7 ;  /* 0x00000005ff077819 */ /* 0x000fca0000011607 */
[----:B------:R-:W-:-:S05]  /*0410*/  IMAD.U32 R9, R7, -0x4, RZ ;  /* 0xfffffffc07097824 */ /* 0x000fca00078e00ff */
[C---:B------:R-:W-:Y:S02]  /*0420*/  ISETP.EQ.AND P3, PT, R9.reuse, -0x18, PT ;  /* 0xffffffe80900780c */ /* 0x040fe40003f62270 */
[C---:B------:R-:W-:Y:S02]  /*0430*/  ISETP.EQ.AND P4, PT, R9.reuse, -0x14, PT ;  /* 0xffffffec0900780c */ /* 0x040fe40003f82270 */
[C---:B------:R-:W-:Y:S02]  /*0440*/  ISETP.EQ.AND P2, PT, R9.reuse, -0x10, PT ;  /* 0xfffffff00900780c */ /* 0x040fe40003f42270 */
[C---:B------:R-:W-:Y:S02]  /*0450*/  ISETP.EQ.AND P1, PT, R9.reuse, -0xc, PT ;  /* 0xfffffff40900780c */ /* 0x040fe40003f22270 */
[C---:B------:R-:W-:Y:S02]  /*0460*/  ISETP.EQ.AND P0, PT, R9.reuse, -0x8, PT ;  /* 0xfffffff80900780c */ /* 0x040fe40003f02270 */
[----:B------:R-:W-:-:S03]  /*0470*/  ISETP.EQ.AND P5, PT, R9, RZ, PT ;  /* 0x000000ff0900720c */ /* 0x000fc60003fa2270 */
[--C-:B------:R-:W-:Y:S01]  /*0480*/  @P3 IMAD.MOV.U32 R7, RZ, RZ, R4.reuse ;  /* 0x000000ffff073224 */ /* 0x100fe200078e0004 */
[C---:B------:R-:W-:Y:S01]  /*0490*/  ISETP.EQ.AND P3, PT, R9.reuse, -0x4, PT ;  /* 0xfffffffc0900780c */ /* 0x040fe20003f62270 */
[----:B------:R-:W-:Y:S02]  /*04a0*/  @P4 IMAD.MOV.U32 R8, RZ, RZ, R4 ;  /* 0x000000ffff084224 */ /* 0x000fe400078e0004 */
[----:B------:R-:W-:Y:S01]  /*04b0*/  @P4 IMAD.MOV.U32 R7, RZ, RZ, R19 ;  /* 0x000000ffff074224 */ /* 0x000fe200078e0013 */
[----:B------:R-:W-:Y:S01]  /*04c0*/  ISETP.EQ.AND P4, PT, R9, 0x4, PT ;  /* 0x000000040900780c */ /* 0x000fe20003f82270 */
[----:B------:R-:W-:Y:S02]  /*04d0*/  @P2 IMAD.MOV.U32 R7, RZ, RZ, R18 ;  /* 0x000000ffff072224 */ /* 0x000fe400078e0012 */
[----:B------:R-:W-:Y:S02]  /*04e0*/  @P1 IMAD.MOV.U32 R7, RZ, RZ, R17 ;  /* 0x000000ffff071224 */ /* 0x000fe400078e0011 */
[----:B------:R-:W-:-:S02]  /*04f0*/  @P0 IMAD.MOV.U32 R7, RZ, RZ, R16 ;  /* 0x000000ffff070224 */ /* 0x000fc400078e0010 */
[----:B------:R-:W-:Y:S01]  /*0500*/  @P2 IMAD.MOV.U32 R8, RZ, RZ, R19 ;  /* 0x000000ffff082224 */ /* 0x000fe200078e0013 */
[----:B------:R-:W-:Y:S01]  /*0510*/  @P1 MOV R8, R18 ;  /* 0x0000001200081202 */ /* 0x000fe20000000f00 */
[----:B------:R-:W-:Y:S01]  /*0520*/  @P3 IMAD.MOV.U32 R7, RZ, RZ, R15 ;  /* 0x000000ffff073224 */ /* 0x000fe200078e000f */
[----:B------:R-:W-:Y:S01]  /*0530*/  @P5 MOV R7, R0 ;  /* 0x0000000000075202 */ /* 0x000fe20000000f00 */
[----:B------:R-:W-:Y:S02]  /*0540*/  @P0 IMAD.MOV.U32 R8, RZ, RZ, R17 ;  /* 0x000000ffff080224 */ /* 0x000fe400078e0011 */
[----:B------:R-:W-:Y:S02]  /*0550*/  @P3 IMAD.MOV.U32 R8, RZ, RZ, R16 ;  /* 0x000000ffff083224 */ /* 0x000fe400078e0010 */
[----:B------:R-:W-:Y:S02]  /*0560*/  @P5 IMAD.MOV.U32 R8, RZ, RZ, R15 ;  /* 0x000000ffff085224 */ /* 0x000fe400078e000f */
[----:B------:R-:W-:-:S02]  /*0570*/  @P4 IMAD.MOV.U32 R8, RZ, RZ, R0 ;  /* 0x000000ffff084224 */ /* 0x000fc400078e0000 */
[----:B------:R-:W-:Y:S01]  /*0580*/  IMAD.MOV.U32 R10, RZ, RZ, R7 ;  /* 0x000000ffff0a7224 */ /* 0x000fe200078e0007 */
[----:B------:R-:W-:Y:S06]  /*0590*/  @!P6 BRA `(.L_x_4) ;  /* 0x00000000002ce947 */ /* 0x000fec0003800000 */
[----:B------:R-:W-:Y:S02]  /*05a0*/  @P2 IMAD.MOV.U32 R7, RZ, RZ, R4 ;  /* 0x000000ffff072224 */ /* 0x000fe400078e0004 */
[----:B------:R-:W-:Y:S02]  /*05b0*/  @P1 IMAD.MOV.U32 R7, RZ, RZ, R19 ;  /* 0x000000ffff071224 */ /* 0x000fe400078e0013 */
[----:B------:R-:W-:Y:S01]  /*05c0*/  @P0 IMAD.MOV.U32 R7, RZ, RZ, R18 ;  /* 0x000000ffff070224 */ /* 0x000fe200078e0012 */
[----:B------:R-:W-:Y:S01]  /*05d0*/  ISETP.EQ.AND P0, PT, R9, 0x8, PT ;  /* 0x000000080900780c */ /* 0x000fe20003f02270 */
[----:B------:R-:W-:Y:S01]  /*05e0*/  @P3 IMAD.MOV.U32 R7, RZ, RZ, R17 ;  /* 0x000000ffff073224 */ /* 0x000fe200078e0011 */
[----:B------:R-:W-:Y:S01]  /*05f0*/  @P5 MOV R7, R16 ;  /* 0x0000001000075202 */ /* 0x000fe20000000f00 */
[----:B------:R-:W-:Y:S01]  /*0600*/  @P4 IMAD.MOV.U32 R7, RZ, RZ, R15 ;  /* 0x000000ffff074224 */ /* 0x000fe200078e000f */
[----:B------:R-:W-:-:S04]  /*0610*/  LOP3.LUT R9, R6, 0x1f, RZ, 0xc0, !PT ;  /* 0x0000001f06097812 */ /* 0x000fc800078ec0ff */
[----:B------:R-:W-:-:S05]  /*0620*/  SHF.L.W.U32.HI R10, R8, R9, R10 ;  /* 0x00000009080a7219 */ /* 0x000fca0000010e0a */
[----:B------:R-:W-:-:S05]  /*0630*/  @P0 IMAD.MOV.U32 R7, RZ, RZ, R0 ;  /* 0x000000ffff070224 */ /* 0x000fca00078e0000 */
[----:B------:R-:W-:-:S07]  /*0640*/  SHF.L.W.U32.HI R8, R7, R9, R8 ;  /* 0x0000000907087219 */ /* 0x000fce0000010e08 */
.L_x_4:
[----:B------:R-:W-:Y:S05]  /*0650*/  BSYNC.RECONVERGENT B1 ;  /* 0x0000000000017941 */ /* 0x000fea0003800200 */
.L_x_3:
[C---:B------:R-:W-:Y:S01]  /*0660*/  SHF.L.W.U32.HI R12, R8.reuse, 0x2, R10 ;  /* 0x00000002080c7819 */ /* 0x040fe20000010e0a */
[----:B------:R-:W-:Y:S01]  /*0670*/  IMAD.SHL.U32 R8, R8, 0x4, RZ ;  /* 0x0000000408087824 */ /* 0x000fe200078e00ff */
[----:B------:R-:W-:Y:S01]  /*0680*/  UMOV UR6, 0x54442d19 ;  /* 0x54442d1900067882 */ /* 0x000fe20000000000 */
[----:B------:R-:W-:Y:S01]  /*0690*/  UMOV UR7, 0x3bf921fb ;  /* 0x3bf921fb00077882 */ /* 0x000fe20000000000 */
[----:B------:R-:W-:Y:S02]  /*06a0*/  SHF.R.S32.HI R7, RZ, 0x1f, R12 ;  /* 0x0000001fff077819 */ /* 0x000fe4000001140c */
[----:B------:R-:W-:Y:S02]  /*06b0*/  ISETP.GE.AND P0, PT, R11, RZ, PT ;  /* 0x000000ff0b00720c */ /* 0x000fe40003f06270 */
[C---:B------:R-:W-:Y:S02]  /*06c0*/  LOP3.LUT R8, R7.reuse, R8, RZ, 0x3c, !PT ;  /* 0x0000000807087212 */ /* 0x040fe400078e3cff */
[----:B------:R-:W-:-:S02]  /*06d0*/  LOP3.LUT R9, R7, R12, RZ, 0x3c, !PT ;  /* 0x0000000c07097212 */ /* 0x000fc400078e3cff */
[----:B------:R-:W-:Y:S02]  /*06e0*/  SHF.R.U32.HI R0, RZ, 0x1e, R10 ;  /* 0x0000001eff007819 */ /* 0x000fe4000001160a */
[----:B------:R-:W0:Y:S01]  /*06f0*/  I2F.F64.S64 R6, R8 ;  /* 0x0000000800067312 */ /* 0x000e220000301c00 */
[C---:B------:R-:W-:Y:S02]  /*0700*/  LOP3.LUT R10, R12.reuse, R11, RZ, 0x3c, !PT ;  /* 0x0000000b0c0a7212 */ /* 0x040fe400078e3cff */
[----:B------:R-:W-:Y:S02]  /*0710*/  LEA.HI R0, R12, R0, RZ, 0x1 ;  /* 0x000000000c007211 */ /* 0x000fe400078f08ff */
[----:B------:R-:W-:-:S03]  /*0720*/  ISETP.GE.AND P1, PT, R10, RZ, PT ;  /* 0x000000ff0a00720c */ /* 0x000fc60003f26270 */
[----:B------:R-:W-:-:S04]  /*0730*/  IMAD.MOV R10, RZ, RZ, -R0 ;  /* 0x000000ffff0a7224 */ /* 0x000fc800078e0a00 */
[----:B------:R-:W-:Y:S01]  /*0740*/  @!P0 IMAD.MOV.U32 R0, RZ, RZ, R10 ;  /* 0x000000ffff008224 */ /* 0x000fe200078e000a */
[----:B0-----:R-:W-:-:S10]  /*0750*/  DMUL R6, R6, UR6 ;  /* 0x0000000606067c28 */ /* 0x001fd40008000000 */
[----:B------:R-:W0:Y:S02]  /*0760*/  F2F.F32.F64 R6, R6 ;  /* 0x0000000600067310 */ /* 0x000e240000301000 */
[----:B0-----:R-:W-:-:S07]  /*0770*/  FSEL R8, -R6, R6, !P1 ;  /* 0x0000000606087208 */ /* 0x001fce0004800100 */
.L_x_1:
[----:B------:R-:W-:Y:S05]  /*0780*/  BSYNC.RECONVERGENT B0 ;  /* 0x0000000000007941 */ /* 0x000fea0003800200 */
.L_x_0:
[----:B------:R-:W-:Y:S02]  /*0790*/  IMAD.MOV.U32 R12, RZ, RZ, 0x37cbac00 ;  /* 0x37cbac00ff0c7424 */ /* 0x000fe400078e00ff */
[----:B------:R-:W-:Y:S01]  /*07a0*/  FMUL R7, R8, R8 ;  /* 0x0000000808077220 */ /* 0x000fe20000400000 */
[C---:B------:R-:W-:Y:S01]  /*07b0*/  LOP3.LUT R9, R0.reuse, 0x1, RZ, 0xc0, !PT ;  /* 0x0000000100097812 */ /* 0x040fe200078ec0ff */
[----:B------:R-:W-:Y:S01]  /*07c0*/  IMAD.MOV.U32 R10, RZ, RZ, 0x3effffff ;  /* 0x3effffffff0a7424 */ /* 0x000fe200078e00ff */
[----:B------:R-:W-:Y:S01]  /*07d0*/  MOV R13, 0x3d2aaabb ;  /* 0x3d2aaabb000d7802 */ /* 0x000fe20000000f00 */
[----:B------:R-:W-:Y:S01]  /*07e0*/  FFMA R6, R7, R12, -0.0013887860113754868507 ;  /* 0xbab607ed07067423 */ /* 0x000fe2000000000c */
[----:B------:R-:W-:Y:S01]  /*07f0*/  ISETP.NE.U32.AND P0, PT, R9, 0x1, PT ;  /* 0x000000010900780c */ /* 0x000fe20003f05070 */
[----:B------:R-:W-:Y:S01]  /*0800*/  BSSY.RECONVERGENT B0, `(.L_x_5) ;  /* 0x0000068000007945 */ /* 0x000fe20003800200 */
[----:B------:R-:W-:Y:S02]  /*0810*/  LOP3.LUT P1, RZ, R0, 0x2, RZ, 0xc0, !PT ;  /* 0x0000000200ff7812 */ /* 0x000fe4000782c0ff */
[----:B------:R-:W-:-:S02]  /*0820*/  FSEL R6, R6, -0.00019574658654164522886, !P0 ;  /* 0xb94d415306067808 */ /* 0x000fc40004000000 */
[----:B------:R-:W-:Y:S02]  /*0830*/  FSEL R14, R13, 0.0083327032625675201416, !P0 ;  /* 0x3c0885e40d0e7808 */ /* 0x000fe40004000000 */
[----:B------:R-:W-:Y:S02]  /*0840*/  FSEL R0, R8, 1, P0 ;  /* 0x3f80000008007808 */ /* 0x000fe40000000000 */
[----:B------:R-:W-:Y:S01]  /*0850*/  FSEL R21, -R10, -0.16666662693023681641, !P0 ;  /* 0xbe2aaaa80a157808 */ /* 0x000fe20004000100 */
[----:B------:R-:W-:Y:S01]  /*0860*/  FFMA R6, R7, R6, R14 ;  /* 0x0000000607067223 */ /* 0x000fe2000000000e */
[----:B------:R-:W-:Y:S01]  /*0870*/  FSETP.GE.AND P0, PT, |R11|, 105615, PT ;  /* 0x47ce47800b00780b */ /* 0x000fe20003f06200 */
[C---:B------:R-:W-:Y:S02]  /*0880*/  FFMA R9, R7.reuse, R0, RZ ;  /* 0x0000000007097223 */ /* 0x040fe400000000ff */
[----:B------:R-:W-:-:S04]  /*0890*/  FFMA R6, R7, R6, R21 ;  /* 0x0000000607067223 */ /* 0x000fc80000000015 */
[----:B------:R-:W-:-:S04]  /*08a0*/  FFMA R14, R9, R6, R0 ;  /* 0x00000006090e7223 */ /* 0x000fc80000000000 */
[----:B------:R-:W-:Y:S02]  /*08b0*/  @P1 FADD R14, RZ, -R14 ;  /* 0x8000000eff0e1221 */ /* 0x000fe40000000000 */
[----:B------:R-:W-:Y:S05]  /*08c0*/  @!P0 BRA `(.L_x_6) ;  /* 0x00000004006c8947 */ /* 0x000fea0003800000 */
[----:B------:R-:W-:-:S13]  /*08d0*/  FSETP.NEU.AND P0, PT, |R11|, +INF , PT ;  /* 0x7f8000000b00780b */ /* 0x000fda0003f0d200 */
[----:B------:R-:W-:Y:S01]  /*08e0*/  @!P0 FMUL R2, RZ, R11 ;  /* 0x0000000bff028220 */ /* 0x000fe20000400000 */
[----:B------:R-:W-:Y:S01]  /*08f0*/  @!P0 IMAD.MOV.U32 R3, RZ, RZ, RZ ;  /* 0x000000ffff038224 */ /* 0x000fe200078e00ff */
[----:B------:R-:W-:Y:S06]  /*0900*/  @!P0 BRA `(.L_x_6) ;  /* 0x00000004005c8947 */ /* 0x000fec0003800000 */
[----:B------:R-:W0:Y:S01]  /*0910*/  LDC.64 R2, c[0x4][RZ] ;  /* 0x01000000ff027b82 */ /* 0x000e220000000a00 */
[----:B------:R-:W-:Y:S01]  /*0920*/  IMAD.SHL.U32 R0, R11, 0x100, RZ ;  /* 0x000001000b007824 */ /* 0x000fe200078e00ff */
[----:B------:R-:W-:Y:S01]  /*0930*/  UMOV UR5, URZ ;  /* 0x000000ff00057c82 */ /* 0x000fe20008000000 */
[----:B------:R-:W-:Y:S02]  /*0940*/  IMAD.MOV.U32 R21, RZ, RZ, RZ ;  /* 0x000000ffff157224 */ /* 0x000fe400078e00ff */
[----:B------:R-:W-:Y:S01]  /*0950*/  IMAD.MOV.U32 R23, RZ, RZ, RZ ;  /* 0x000000ffff177224 */ /* 0x000fe200078e00ff */
[----:B------:R-:W-:-:S07]  /*0960*/  LOP3.LUT R25, R0, 0x80000000, RZ, 0xfc, !PT ;  /* 0x8000000000197812 */ /* 0x000fce00078efcff */
.L_x_7:
[----:B0-----:R-:W-:-:S06]  /*0970*/  IMAD.WIDE.U32 R6, R23, 0x4, R2 ;  /* 0x0000000417067825 */ /* 0x001fcc00078e0002 */
[----:B------:R-:W2:Y:S01]  /*0980*/  LDG.E.CONSTANT R6, desc[UR8][R6.64] ;  /* 0x0000000806067981 */ /* 0x000ea2000c1e9900 */
[C---:B------:R-:W-:Y:S01]  /*0990*/  IMAD.SHL.U32 R0, R23.reuse, 0x4, RZ ;  /* 0x0000000417007824 */ /* 0x040fe200078e00ff */
[----:B------:R-:W-:-:S04]  /*09a0*/  IADD3 R23, PT, PT, R23, 0x1, RZ ;  /* 0x0000000117177810 */ /* 0x000fc80007ffe0ff */
[C---:B------:R-:W-:Y:S02]  /*09b0*/  ISETP.EQ.AND P0, PT, R0.reuse, RZ, PT ;  /* 0x000000ff0000720c */ /* 0x040fe40003f02270 */
[C---:B------:R-:W-:Y:S02]  /*09c0*/  ISETP.EQ.AND P5, PT, R0.reuse, 0x4, PT ;  /* 0x000000040000780c */ /* 0x040fe40003fa2270 */
[C---:B------:R-:W-:Y:S02]  /*09d0*/  ISETP.EQ.AND P4, PT, R0.reuse, 0x8, PT ;  /* 0x000000080000780c */ /* 0x040fe40003f82270 */
[C---:B------:R-:W-:Y:S02]  /*09e0*/  ISETP.EQ.AND P3, PT, R0.reuse, 0xc, PT ;  /* 0x0000000c0000780c */ /* 0x040fe40003f62270 */
[C---:B------:R-:W-:Y:S02]  /*09f0*/  ISETP.EQ.AND P2, PT, R0.reuse, 0x10, PT ;  /* 0x000000100000780c */ /* 0x040fe40003f42270 */
[----:B------:R-:W-:Y:S01]  /*0a00*/  ISETP.EQ.AND P1, PT, R0, 0x14, PT ;  /* 0x000000140000780c */ /* 0x000fe20003f22270 */
[----:B--2---:R-:W-:-:S03]  /*0a10*/  IMAD.WIDE.U32 R8, R6, R25, RZ ;  /* 0x0000001906087225 */ /* 0x004fc600078e00ff */
[----:B------:R-:W-:-:S04]  /*0a20*/  IADD3 R0, P6, PT, R8, R21, RZ ;  /* 0x0000001508007210 */ /* 0x000fc80007fde0ff */
[----:B------:R-:W-:Y:S01]  /*0a30*/  IADD3.X R21, PT, PT, R9, UR5, RZ, P6, !PT ;  /* 0x0000000509157c10 */ /* 0x000fe2000b7fe4ff */
[--C-:B------:R-:W-:Y:S01]  /*0a40*/  @P0 IMAD.MOV.U32 R4, RZ, RZ, R0.reuse ;  /* 0x000000ffff040224 */ /* 0x100fe200078e0000 */
[----:B------:R-:W-:Y:S01]  /*0a50*/  ISETP.NE.AND P6, PT, R23, 0x6, PT ;  /* 0x000000061700780c */ /* 0x000fe20003fc5270 */
[--C-:B------:R-:W-:Y:S02]  /*0a60*/  @P5 IMAD.MOV.U32 R19, RZ, RZ, R0.reuse ;  /* 0x000000ffff135224 */ /* 0x100fe400078e0000 */
[--C-:B------:R-:W-:Y:S02]  /*0a70*/  @P4 IMAD.MOV.U32 R18, RZ, RZ, R0.reuse ;  /* 0x000000ffff124224 */ /* 0x100fe400078e0000 */
[--C-:B------:R-:W-:Y:S02]  /*0a80*/  @P3 IMAD.MOV.U32 R17, RZ, RZ, R0.reuse ;  /* 0x000000ffff113224 */ /* 0x100fe400078e0000 */
[--C-:B------:R-:W-:Y:S02]  /*0a90*/  @P2 IMAD.MOV.U32 R16, RZ, RZ, R0.reuse ;  /* 0x000000ffff102224 */ /* 0x100fe400078e0000 */
[----:B------:R-:W-:-:S04]  /*0aa0*/  @P1 IMAD.MOV.U32 R15, RZ, RZ, R0 ;  /* 0x000000ffff0f1224 */ /* 0x000fc800078e0000 */
[----:B------:R-:W-:Y:S05]  /*0ab0*/  @P6 BRA `(.L_x_7) ;  /* 0xfffffffc00ac6947 */ /* 0x000fea000383ffff */
        /* <DEDUP_REMOVED lines=12> */
[----:B------:R-:W-:-:S03]  /*0b80*/  ISETP.EQ.AND P5, PT, R7, 0x4, PT ;  /* 0x000000040700780c */ /* 0x000fc60003fa2270 */
[--C-:B------:R-:W-:Y:S01]  /*0b90*/  @P3 IMAD.MOV.U32 R0, RZ, RZ, R4.reuse ;  /* 0x000000ffff003224 */ /* 0x100fe200078e0004 */
[C---:B------:R-:W-:Y:S01]  /*0ba0*/  ISETP.EQ.AND P3, PT, R7.reuse, -0x4, PT ;  /* 0xfffffffc0700780c */ /* 0x040fe20003f62270 */
[----:B------:R-:W-:Y:S02]  /*0bb0*/  @P4 IMAD.MOV.U32 R2, RZ, RZ, R4 ;  /* 0x000000ffff024224 */ /* 0x000fe400078e0004 */
[--C-:B------:R-:W-:Y:S01]  /*0bc0*/  @P4 IMAD.MOV.U32 R0, RZ, RZ, R19.reuse ;  /* 0x000000ffff004224 */ /* 0x100fe200078e0013 */
[----:B------:R-:W-:Y:S01]  /*0bd0*/  ISETP.EQ.AND P4, PT, R7, RZ, PT ;  /* 0x000000ff0700720c */ /* 0x000fe20003f82270 */
[----:B------:R-:W-:Y:S01]  /*0be0*/  @P2 IMAD.MOV.U32 R2, RZ, RZ, R19 ;  /* 0x000000ffff022224 */ /* 0x000fe200078e0013 */
[----:B------:R-:W-:Y:S01]  /*0bf0*/  @P1 MOV R2, R18 ;  /* 0x0000001200021202 */ /* 0x000fe20000000f00 */
[----:B------:R-:W-:Y:S02]  /*0c00*/  @P2 IMAD.MOV.U32 R0, RZ, RZ, R18 ;  /* 0x000000ffff002224 */ /* 0x000fe400078e0012 */
[----:B------:R-:W-:-:S02]  /*0c10*/  @P1 IMAD.MOV.U32 R0, RZ, RZ, R17 ;  /* 0x000000ffff001224 */ /* 0x000fc400078e0011 */
[----:B------:R-:W-:Y:S02]  /*0c20*/  @P0 IMAD.MOV.U32 R2, RZ, RZ, R17 ;  /* 0x000000ffff020224 */ /* 0x000fe400078e0011 */
[--C-:B------:R-:W-:Y:S02]  /*0c30*/  @P0 IMAD.MOV.U32 R0, RZ, RZ, R16.reuse ;  /* 0x000000ffff000224 */ /* 0x100fe400078e0010 */
[----:B------:R-:W-:Y:S02]  /*0c40*/  @P3 IMAD.MOV.U32 R2, RZ, RZ, R16 ;  /* 0x000000ffff023224 */ /* 0x000fe400078e0010 */
[--C-:B------:R-:W-:Y:S01]  /*0c50*/  @P3 IMAD.MOV.U32 R0, RZ, RZ, R15.reuse ;  /* 0x000000ffff003224 */ /* 0x100fe200078e000f */
[----:B------:R-:W-:Y:S01]  /*0c60*/  @P4 MOV R0, R21 ;  /* 0x0000001500004202 */ /* 0x000fe20000000f00 */
[----:B------:R-:W-:Y:S02]  /*0c70*/  @P4 IMAD.MOV.U32 R2, RZ, RZ, R15 ;  /* 0x000000ffff024224 */ /* 0x000fe400078e000f */
[----:B------:R-:W-:Y:S01]  /*0c80*/  @P5 IMAD.MOV.U32 R2, RZ, RZ, R21 ;  /* 0x000000ffff025224 */ /* 0x000fe200078e0015 */
[----:B------:R-:W-:Y:S06]  /*0c90*/  @!P6 BRA `(.L_x_9) ;  /* 0x00000000002ce947 */ /* 0x000fec0003800000 */
[----:B------:R-:W-:Y:S02]  /*0ca0*/  @P2 IMAD.MOV.U32 R3, RZ, RZ, R4 ;  /* 0x000000ffff032224 */ /* 0x000fe400078e0004 */
[----:B------:R-:W-:Y:S02]  /*0cb0*/  @P1 IMAD.MOV.U32 R3, RZ, RZ, R19 ;  /* 0x000000ffff031224 */ /* 0x000fe400078e0013 */
[----:B------:R-:W-:Y:S01]  /*0cc0*/  @P0 IMAD.MOV.U32 R3, RZ, RZ, R18 ;  /* 0x000000ffff030224 */ /* 0x000fe200078e0012 */
[----:B------:R-:W-:Y:S01]  /*0cd0*/  ISETP.EQ.AND P0, PT, R7, 0x8, PT ;  /* 0x000000080700780c */ /* 0x000fe20003f02270 */
[----:B------:R-:W-:Y:S01]  /*0ce0*/  @P3 IMAD.MOV.U32 R3, RZ, RZ, R17 ;  /* 0x000000ffff033224 */ /* 0x000fe200078e0011 */
[----:B------:R-:W-:Y:S01]  /*0cf0*/  LOP3.LUT R7, R6, 0x1f, RZ, 0xc0, !PT ;  /* 0x0000001f06077812 */ /* 0x000fe200078ec0ff */
[----:B------:R-:W-:Y:S01]  /*0d00*/  @P4 IMAD.MOV.U32 R3, RZ, RZ, R16 ;  /* 0x000000ffff034224 */ /* 0x000fe200078e0010 */
[----:B------:R-:W-:Y:S02]  /*0d10*/  @P5 MOV R3, R15 ;  /* 0x0000000f00035202 */ /* 0x000fe40000000f00 */
[----:B------:R-:W-:-:S07]  /*0d20*/  SHF.L.W.U32.HI R0, R2, R7, R0 ;  /* 0x0000000702007219 */ /* 0x000fce0000010e00 */
[----:B------:R-:W-:-:S05]  /*0d30*/  @P0 IMAD.MOV.U32 R3, RZ, RZ, R21 ;  /* 0x000000ffff030224 */ /* 0x000fca00078e0015 */
[----:B------:R-:W-:-:S07]  /*0d40*/  SHF.L.W.U32.HI R2, R3, R7, R2 ;  /* 0x0000000703027219 */ /* 0x000fce0000010e02 */
.L_x_9:
[----:B------:R-:W-:Y:S05]  /*0d50*/  BSYNC.RECONVERGENT B1 ;  /* 0x0000000000017941 */ /* 0x000fea0003800200 */
.L_x_8:
        /* <DEDUP_REMOVED lines=9> */
[C---:B------:R-:W-:Y:S02]  /*0df0*/  LOP3.LUT R11, R3.reuse, R11, RZ, 0x3c, !PT ;  /* 0x0000000b030b7212 */ /* 0x040fe400078e3cff */
[----:B------:R-:W0:Y:S01]  /*0e00*/  I2F.F64.S64 R6, R6 ;  /* 0x0000000600067312 */ /* 0x000e220000301c00 */
[----:B------:R-:W-:Y:S02]  /*0e10*/  LEA.HI R3, R3, R0, RZ, 0x1 ;  /* 0x0000000003037211 */ /* 0x000fe400078f08ff */
[----:B------:R-:W-:-:S03]  /*0e20*/  ISETP.GE.AND P0, PT, R11, RZ, PT ;  /* 0x000000ff0b00720c */ /* 0x000fc60003f06270 */
[----:B------:R-:W-:-:S04]  /*0e30*/  IMAD.MOV R0, RZ, RZ, -R3 ;  /* 0x000000ffff007224 */ /* 0x000fc800078e0a03 */
[----:B------:R-:W-:Y:S01]  /*0e40*/  @!P1 IMAD.MOV.U32 R3, RZ, RZ, R0 ;  /* 0x000000ffff039224 */ /* 0x000fe200078e0000 */
[----:B0-----:R-:W-:-:S10]  /*0e50*/  DMUL R8, R6, UR6 ;  /* 0x0000000606087c28 */ /* 0x001fd40008000000 */
[----:B------:R-:W0:Y:S02]  /*0e60*/  F2F.F32.F64 R8, R8 ;  /* 0x0000000800087310 */ /* 0x000e240000301000 */
[----:B0-----:R-:W-:-:S07]  /*0e70*/  FSEL R2, -R8, R8, !P0 ;  /* 0x0000000808027208 */ /* 0x001fce0004000100 */
.L_x_6:
[----:B------:R-:W-:Y:S05]  /*0e80*/  BSYNC.RECONVERGENT B0 ;  /* 0x0000000000007941 */ /* 0x000fea0003800200 */
.L_x_5:
[----:B------:R-:W-:Y:S01]  /*0e90*/  FMUL R7, R2, R2 ;  /* 0x0000000202077220 */ /* 0x000fe20000400000 */
[C---:B------:R-:W-:Y:S01]  /*0ea0*/  LOP3.LUT R0, R3.reuse, 0x1, RZ, 0xc0, !PT ;  /* 0x0000000103007812 */ /* 0x040fe200078ec0ff */
[----:B------:R-:W-:Y:S01]  /*0eb0*/  VIADD R3, R3, 0x1 ;  /* 0x0000000103037836 */ /* 0x000fe20000000000 */
[----:B------:R-:W-:Y:S01]  /*0ec0*/  UIADD3 UR4, UPT, UPT, UR4, 0x1, URZ ;  /* 0x0000000104047890 */ /* 0x000fe2000fffe0ff */
[----:B------:R-:W-:Y:S01]  /*0ed0*/  FFMA R12, R7, R12, -0.0013887860113754868507 ;  /* 0xbab607ed070c7423 */ /* 0x000fe2000000000c */
[----:B------:R-:W-:Y:S02]  /*0ee0*/  ISETP.NE.U32.AND P0, PT, R0, 0x1, PT ;  /* 0x000000010000780c */ /* 0x000fe40003f05070 */
[----:B------:R-:W-:Y:S01]  /*0ef0*/  LOP3.LUT P1, RZ, R3, 0x2, RZ, 0xc0, !PT ;  /* 0x0000000203ff7812 */ /* 0x000fe2000782c0ff */
[----:B------:R-:W-:Y:S01]  /*0f00*/  UISETP.NE.AND UP0, UPT, UR4, 0x64, UPT ;  /* 0x000000640400788c */ /* 0x000fe2000bf05270 */
[----:B------:R-:W-:Y:S02]  /*0f10*/  FSEL R6, R13, 0.0083327032625675201416, P0 ;  /* 0x3c0885e40d067808 */ /* 0x000fe40000000000 */
[----:B------:R-:W-:-:S02]  /*0f20*/  FSEL R12, R12, -0.00019574658654164522886, P0 ;  /* 0xb94d41530c0c7808 */ /* 0x000fc40000000000 */
[----:B------:R-:W-:Y:S02]  /*0f30*/  FSEL R0, R2, 1, !P0 ;  /* 0x3f80000002007808 */ /* 0x000fe40004000000 */
[----:B------:R-:W-:Y:S01]  /*0f40*/  FSEL R9, -R10, -0.16666662693023681641, P0 ;  /* 0xbe2aaaa80a097808 */ /* 0x000fe20000000100 */
[C---:B------:R-:W-:Y:S02]  /*0f50*/  FFMA R6, R7.reuse, R12, R6 ;  /* 0x0000000c07067223 */ /* 0x040fe40000000006 */
[C---:B------:R-:W-:Y:S02]  /*0f60*/  FFMA R3, R7.reuse, R0, RZ ;  /* 0x0000000007037223 */ /* 0x040fe400000000ff */
[----:B------:R-:W-:-:S04]  /*0f70*/  FFMA R6, R7, R6, R9 ;  /* 0x0000000607067223 */ /* 0x000fc80000000009 */
[----:B------:R-:W-:-:S04]  /*0f80*/  FFMA R3, R3, R6, R0 ;  /* 0x0000000603037223 */ /* 0x000fc80000000000 */
[----:B------:R-:W-:-:S04]  /*0f90*/  @P1 FADD R3, RZ, -R3 ;  /* 0x80000003ff031221 */ /* 0x000fc80000000000 */
[----:B------:R-:W-:Y:S01]  /*0fa0*/  FMUL R11, R14, R3 ;  /* 0x000000030e0b7220 */ /* 0x000fe20000400000 */
[----:B------:R-:W-:Y:S06]  /*0fb0*/  BRA.U UP0, `(.L_x_10) ;  /* 0xfffffff100447547 */ /* 0x000fec000b83ffff */
[----:B------:R-:W0:Y:S02]  /*0fc0*/  LDC.64 R2, c[0x0][0x380] ;  /* 0x0000e000ff027b82 */ /* 0x000e240000000a00 */
[----:B0-----:R-:W-:-:S05]  /*0fd0*/  IMAD.WIDE R2, R5, 0x4, R2 ;  /* 0x0000000405027825 */ /* 0x001fca00078e0202 */
[----:B------:R-:W-:Y:S01]  /*0fe0*/  STG.E desc[UR8][R2.64], R11 ;  /* 0x0000000b02007986 */ /* 0x000fe2000c101908 */
[----:B------:R-:W-:Y:S05]  /*0ff0*/  EXIT ;  /* 0x000000000000794d */ /* 0x000fea0003800000 */
.L_x_11:
[----:B------:R-:W-:-:S00]  /*1000*/  BRA `(.L_x_11) ;  /* 0xfffffffc00fc7947 */ /* 0x000fc0000383ffff */
[----:B------:R-:W-:-:S00]  /*1010*/  NOP ;  /* 0x0000000000007918 */ /* 0x000fc00000000000 */
        /* <DEDUP_REMOVED lines=14> */
.L_x_664:


//--------------------- .text._Z11divKernel32PfPKf --------------------------
	.section	.text._Z11divKernel32PfPKf,"ax",@progbits
	.align	128
        .global         _Z11divKernel32PfPKf
        .type           _Z11divKernel32PfPKf,@function
        .size           _Z11divKernel32PfPKf,(.L_x_665 - _Z11divKernel32PfPKf)
        .other          _Z11divKernel32PfPKf,@"STO_CUDA_ENTRY STV_DEFAULT"
_Z11divKernel32PfPKf:
.text._Z11divKernel32PfPKf:
[----:B------:R-:W-:Y:S01]  /*0000*/  LDC R1, c[0x0][0x37c] ;  /* 0x0000df00ff017b82 */ /* 0x000fe20000000800 */
[----:B------:R-:W0:Y:S07]  /*0010*/  S2R R7, SR_TID.X ;  /* 0x0000000000077919 */ /* 0x000e2e0000002100 */
[----:B------:R-:W0:Y:S01]  /*0020*/  S2UR UR4, SR_CTAID.X ;  /* 0x00000000000479c3 */ /* 0x000e220000002500 */
[----:B------:R-:W1:Y:S07]  /*0030*/  LDCU.64 UR6, c[0x0][0x358] ;  /* 0x00006b00ff0677ac */ /* 0x000e6e0008000a00 */
[----:B------:R-:W0:Y:S08]  /*0040*/  LDC R2, c[0x0][0x360] ;  /* 0x0000d800ff027b82 */ /* 0x000e300000000800 */
[----:B------:R-:W2:Y:S01]  /*0050*/  LDC.64 R4, c[0x0][0x388] ;  /* 0x0000e200ff047b82 */ /* 0x000ea20000000a00 */
[----:B0-----:R-:W-:-:S04]  /*0060*/  IMAD R2, R2, UR4, R7 ;  /* 0x0000000402027c24 */ /* 0x001fc8000f8e0207 */
[----:B--2---:R-:W-:-:S05]  /*0070*/  IMAD.WIDE R4, R2, 0x4, R4 ;  /* 0x0000000402047825 */ /* 0x004fca00078e0204 */
[----:B-1----:R0:W5:Y:S01]  /*0080*/  LDG.E R3, desc[UR6][R4.64] ;  /* 0x0000000604037981 */ /* 0x002162000c1e1900 */
[----:B------:R-:W-:Y:S01]  /*0090*/  LOP3.LUT R0, R7, 0x1f, RZ, 0xc0, !PT ;  /* 0x0000001f07007812 */ /* 0x000fe200078ec0ff */
[----:B------:R-:W-:Y:S03]  /*00a0*/  BSSY.RECONVERGENT B0, `(.L_x_12) ;  /* 0x0001e01000007945 */ /* 0x000fe60003800200 */
[----:B------:R-:W-:-:S13]  /*00b0*/  ISETP.GT.AND P0, PT, R0, 0xf, PT ;  /* 0x0000000f0000780c */ /* 0x000fda0003f04270 */
[----:B0-----:R-:W-:Y:S05]  /*00c0*/  @P0 BRA `(.L_x_13) ;  /* 0x000000f000040947 */ /* 0x001fea0003800000 */
[----:B------:R-:W-:-:S13]  /*00d0*/  ISETP.GT.AND P0, PT, R0, 0x7, PT ;  /* 0x000000070000780c */ /* 0x000fda0003f04270 */
[----:B------:R-:W-:Y:S05]  /*00e0*/  @P0 BRA `(.L_x_14) ;  /* 0x0000007800040947 */ /* 0x000fea0003800000 */
[----:B------:R-:W-:-:S13]  /*00f0*/  ISETP.GT.AND P0, PT, R0, 0x3, PT ;  /* 0x000000030000780c */ /* 0x000fda0003f04270 */
[----:B------:R-:W-:Y:S05]  /*0100*/  @P0 BRA `(.L_x_15) ;  /* 0x0000003c00040947 */ /* 0x000fea0003800000 */
[----:B------:R-:W-:-:S13]  /*0110*/  ISETP.GT.AND P0, PT, R0, 0x1, PT ;  /* 0x000000010000780c */ /* 0x000fda0003f04270 */
[----:B------:R-:W-:Y:S05]  /*0120*/  @P0 BRA `(.L_x_16) ;  /* 0x0000001c00840947 */ /* 0x000fea0003800000 */
[----:B------:R-:W-:-:S13]  /*0130*/  ISETP.NE.AND P0, PT, R0, RZ, PT ;  /* 0x000000ff0000720c */ /* 0x000fda0003f05270 */
[----:B------:R-:W-:Y:S05]  /*0140*/  @!P0 BRA `(.L_x_17) ;  /* 0x0000000c00b88947 */ /* 0x000fea0003800000 */
[----:B-----5:R-:W-:Y:S01]  /*0150*/  FADD R3, R3, 1 ;  /* 0x3f80000003037421 */ /* 0x020fe20000000000 */
[----:B------:R-:W-:-:S07]  /*0160*/  IMAD.MOV.U32 R10, RZ, RZ, RZ ;  /* 0x000000ffff0a7224 */ /* 0x000fce00078e00ff */
.L_x_29:
[C---:B------:R-:W-:Y:S01]  /*0170*/  FMUL R0, R3.reuse, 0.63661974668502807617 ;  /* 0x3f22f98303007820 */ /* 0x040fe20000400000 */
[----:B------:R-:W-:Y:S01]  /*0180*/  FSETP.GE.AND P0, PT, |R3|, 105615, PT ;  /* 0x47ce47800300780b */ /* 0x000fe20003f06200 */
[----:B------:R-:W-:Y:S04]  /*0190*/  BSSY.RECONVERGENT B1, `(.L_x_18) ;  /* 0x0000065000017945 */ /* 0x000fe80003800200 */
[----:B------:R-:W0:Y:S02]  /*01a0*/  F2I.NTZ R0, R0 ;  /* 0x0000000000007305 */ /* 0x000e240000203100 */
[----:B0-----:R-:W-:Y:S01]  /*01b0*/  I2FP.F32.S32 R8, R0 ;  /* 0x0000000000087245 */ /* 0x001fe20000201400 */
[----:B------:R-:W-:-:S04]  /*01c0*/  IMAD.MOV.U32 R9, RZ, RZ, R0 ;  /* 0x000000ffff097224 */ /* 0x000fc800078e0000 */
[----:B------:R-:W-:-:S04]  /*01d0*/  FFMA R5, R8, -1.5707962512969970703, R3 ;  /* 0xbfc90fda08057823 */ /* 0x000fc80000000003 */
[----:B------:R-:W-:-:S04]  /*01e0*/  FFMA R5, R8, -7.5497894158615963534e-08, R5 ;  /* 0xb3a2216808057823 */ /* 0x000fc80000000005 */
[----:B------:R-:W-:-:S04]  /*01f0*/  FFMA R8, R8, -5.3903029534742383927e-15, R5 ;  /* 0xa7c234c508087823 */ /* 0x000fc80000000005 */
[----:B------:R-:W-:Y:S01]  /*0200*/  IMAD.MOV.U32 R4, RZ, RZ, R8 ;  /* 0x000000ffff047224 */ /* 0x000fe200078e0008 */
[----:B------:R-:W-:Y:S06]  /*0210*/  @!P0 BRA `(.L_x_19) ;  /* 0x0000000400708947 */ /* 0x000fec0003800000 */
        /* <DEDUP_REMOVED lines=10> */
.L_x_20:
[----:B0-----:R-:W-:-:S06]  /*02c0*/  IMAD.WIDE.U32 R6, R21, 0x4, R4 ;  /* 0x0000000415067825 */ /* 0x001fcc00078e0004 */
[----:B------:R-:W2:Y:S01]  /*02d0*/  LDG.E.CONSTANT R6, desc[UR6][R6.64] ;  /* 0x0000000606067981 */ /* 0x000ea2000c1e9900 */
[C---:B------:R-:W-:Y:S02]  /*02e0*/  IMAD.SHL.U32 R0, R21.reuse, 0x4, RZ ;  /* 0x0000000415007824 */ /* 0x040fe400078e00ff */
[----:B------:R-:W-:-:S03]  /*02f0*/  VIADD R21, R21, 0x1 ;  /* 0x0000000115157836 */ /* 0x000fc60000000000 */
        /* <DEDUP_REMOVED lines=11> */
[--C-:B------:R-:W-:Y:S01]  /*03b0*/  @P4 IMAD.MOV.U32 R17, RZ, RZ, R0.reuse ;  /* 0x000000ffff114224 */ /* 0x100fe200078e0000 */
[----:B------:R-:W-:Y:S01]  /*03c0*/  @P0 MOV R11, R0 ;  /* 0x00000000000b0202 */ /* 0x000fe20000000f00 */
[--C-:B------:R-:W-:Y:S02]  /*03d0*/  @P3 IMAD.MOV.U32 R18, RZ, RZ, R0.reuse ;  /* 0x000000ffff123224 */ /* 0x100fe400078e0000 */
[--C-:B------:R-:W-:Y:S02]  /*03e0*/  @P2 IMAD.MOV.U32 R19, RZ, RZ, R0.reuse ;  /* 0x000000ffff132224 */ /* 0x100fe400078e0000 */
[----:B------:R-:W-:-:S06]  /*03f0*/  @P1 IMAD.MOV.U32 R20, RZ, RZ, R0 ;  /* 0x000000ffff141224 */ /* 0x000fcc00078e0000 */
[----:B------:R-:W-:Y:S05]  /*0400*/  @P6 BRA `(.L_x_20) ;  /* 0xfffffffc00ac6947 */ /* 0x000fea000383ffff */
[----:B------:R-:W-:Y:S01]  /*0410*/  SHF.R.U32.HI R0, RZ, 0x17, R3 ;  /* 0x00000017ff007819 */ /* 0x000fe20000011603 */
[----:B------:R-:W-:Y:S03]  /*0420*/  BSSY.RECONVERGENT B2, `(.L_x_21) ;  /* 0x0000029000027945 */ /* 0x000fe60003800200 */
[C---:B------:R-:W-:Y:S02]  /*0430*/  LOP3.LUT R4, R0.reuse, 0xe0, RZ, 0xc0, !PT ;  /* 0x000000e000047812 */ /* 0x040fe400078ec0ff */
[----:B------:R-:W-:-:S03]  /*0440*/  LOP3.LUT P6, RZ, R0, 0x1f, RZ, 0xc0, !PT ;  /* 0x0000001f00ff7812 */ /* 0x000fc600078cc0ff */
[----:B------:R-:W-:-:S05]  /*0450*/  VIADD R4, R4, 0xffffff80 ;  /* 0xffffff8004047836 */ /* 0x000fca0000000000 */
        /* <DEDUP_REMOVED lines=10> */
[----:B------:R-:W-:Y:S01]  /*0500*/  @P4 IMAD.MOV.U32 R5, RZ, RZ, R11 ;  /* 0x000000ffff054224 */ /* 0x000fe200078e000b */
[----:B------:R-:W-:Y:S01]  /*0510*/  @P4 MOV R4, R16 ;  /* 0x0000001000044202 */ /* 0x000fe20000000f00 */
[----:B------:R-:W-:Y:S01]  /*0520*/  @P2 IMAD.MOV.U32 R4, RZ, RZ, R17 ;  /* 0x000000ffff042224 */ /* 0x000fe200078e0011 */
[----:B------:R-:W-:Y:S01]  /*0530*/  ISETP.EQ.AND P4, PT, R6, 0x4, PT ;  /* 0x000000040600780c */ /* 0x000fe20003f82270 */
[----:B------:R-:W-:Y:S02]  /*0540*/  @P1 IMAD.MOV.U32 R4, RZ, RZ, R18 ;  /* 0x000000ffff041224 */ /* 0x000fe400078e0012 */
[----:B------:R-:W-:Y:S02]  /*0550*/  @P0 IMAD.MOV.U32 R4, RZ, RZ, R19 ;  /* 0x000000ffff040224 */ /* 0x000fe400078e0013 */
[----:B------:R-:W-:-:S02]  /*0560*/  @P2 IMAD.MOV.U32 R5, RZ, RZ, R16 ;  /* 0x000000ffff052224 */ /* 0x000fc400078e0010 */
[----:B------:R-:W-:Y:S02]  /*0570*/  @P1 IMAD.MOV.U32 R5, RZ, RZ, R17 ;  /* 0x000000ffff051224 */ /* 0x000fe400078e0011 */
        /* <DEDUP_REMOVED lines=8> */
[----:B------:R-:W-:Y:S01]  /*0600*/  @P2 IMAD.MOV.U32 R4, RZ, RZ, R11 ;  /* 0x000000ffff042224 */ /* 0x000fe200078e000b */
[----:B------:R-:W-:Y:S01]  /*0610*/  LOP3.LUT R0, R0, 0x1f, RZ, 0xc0, !PT ;  /* 0x0000001f00007812 */ /* 0x000fe200078ec0ff */
[----:B------:R-:W-:Y:S02]  /*0620*/  @P1 IMAD.MOV.U32 R4, RZ, RZ, R16 ;  /* 0x000000ffff041224 */ /* 0x000fe400078e0010 */
[----:B------:R-:W-:Y:S01]  /*0630*/  @P0 IMAD.MOV.U32 R4, RZ, RZ, R17 ;  /* 0x000000ffff040224 */ /* 0x000fe200078e0011 */
[----:B------:R-:W-:Y:S01]  /*0640*/  ISETP.EQ.AND P0, PT, R6, 0x8, PT ;  /* 0x000000080600780c */ /* 0x000fe20003f02270 */
[----:B------:R-:W-:Y:S01]  /*0650*/  @P3 IMAD.MOV.U32 R4, RZ, RZ, R18 ;  /* 0x000000ffff043224 */ /* 0x000fe200078e0012 */
[----:B------:R-:W-:Y:S01]  /*0660*/  SHF.L.W.U32.HI R12, R5, R0, R12 ;  /* 0x00000000050c7219 */ /* 0x000fe20000010e0c */
[----:B------:R-:W-:Y:S02]  /*0670*/  @P5 IMAD.MOV.U32 R4, RZ, RZ, R19 ;  /* 0x000000ffff045224 */ /* 0x000fe400078e0013 */
[----:B------:R-:W-:-:S08]  /*0680*/  @P4 IMAD.MOV.U32 R4, RZ, RZ, R20 ;  /* 0x000000ffff044224 */ /* 0x000fd000078e0014 */
[----:B------:R-:W-:-:S05]  /*0690*/  @P0 IMAD.MOV.U32 R4, RZ, RZ, R15 ;  /* 0x000000ffff040224 */ /* 0x000fca00078e000f */
[----:B------:R-:W-:-:S07]  /*06a0*/  SHF.L.W.U32.HI R5, R4, R0, R5 ;  /* 0x0000000004057219 */ /* 0x000fce0000010e05 */
.L_x_22:
[----:B------:R-:W-:Y:S05]  /*06b0*/  BSYNC.RECONVERGENT B2 ;  /* 0x0000000000027941 */ /* 0x000fea0003800200 */
.L_x_21:
[C---:B------:R-:W-:Y:S01]  /*06c0*/  SHF.L.W.U32.HI R13, R5.reuse, 0x2, R12 ;  /* 0x00000002050d7819 */ /* 0x040fe20000010e0c */
[----:B------:R-:W-:Y:S01]  /*06d0*/  UMOV UR4, 0x54442d19 ;  /* 0x54442d1900047882 */ /* 0x000fe20000000000 */
[----:B------:R-:W-:Y:S01]  /*06e0*/  SHF.L.U32 R5, R5, 0x2, RZ ;  /* 0x0000000205057819 */ /* 0x000fe200000006ff */
        /* <DEDUP_REMOVED lines=15> */
.L_x_19:
[----:B------:R-:W-:Y:S05]  /*07e0*/  BSYNC.RECONVERGENT B1 ;  /* 0x0000000000017941 */ /* 0x000fea0003800200 */
.L_x_18:
[----:B------:R-:W-:Y:S02]  /*07f0*/  IMAD.MOV.U32 R15, RZ, RZ, 0x37cbac00 ;  /* 0x37cbac00ff0f7424 */ /* 0x000fe400078e00ff */
[----:B------:R-:W-:Y:S01]  /*0800*/  FMUL R5, R4, R4 ;  /* 0x0000000404057220 */ /* 0x000fe20000400000 */
[C---:B------:R-:W-:Y:S01]  /*0810*/  LOP3.LUT R7, R0.reuse, 0x1, RZ, 0xc0, !PT ;  /* 0x0000000100077812 */ /* 0x040fe200078ec0ff */
[----:B------:R-:W-:Y:S01]  /*0820*/  IMAD.MOV.U32 R14, RZ, RZ, 0x3d2aaabb ;  /* 0x3d2aaabbff0e7424 */ /* 0x000fe200078e00ff */
[----:B------:R-:W-:Y:S01]  /*0830*/  LOP3.LUT P1, RZ, R0, 0x2, RZ, 0xc0, !PT ;  /* 0x0000000200ff7812 */ /* 0x000fe2000782c0ff */
[----:B------:R-:W-:Y:S01]  /*0840*/  FFMA R6, R5, R15, -0.0013887860113754868507 ;  /* 0xbab607ed05067423 */ /* 0x000fe2000000000f */
[----:B------:R-:W-:Y:S01]  /*0850*/  ISETP.NE.U32.AND P0, PT, R7, 0x1, PT ;  /* 0x000000010700780c */ /* 0x000fe20003f05070 */
[----:B------:R-:W-:Y:S01]  /*0860*/  IMAD.MOV.U32 R12, RZ, RZ, 0x3effffff ;  /* 0x3effffffff0c7424 */ /* 0x000fe200078e00ff */
[----:B------:R-:W-:Y:S02]  /*0870*/  BSSY.RECONVERGENT B1, `(.L_x_23) ;  /* 0x0000067000017945 */ /* 0x000fe40003800200 */
        /* <DEDUP_REMOVED lines=21> */
.L_x_25:
[----:B0-----:R-:W-:-:S06]  /*09d0*/  IMAD.WIDE.U32 R6, R23, 0x4, R4 ;  /* 0x0000000417067825 */ /* 0x001fcc00078e0004 */
[----:B------:R-:W2:Y:S01]  /*09e0*/  LDG.E.CONSTANT R6, desc[UR6][R6.64] ;  /* 0x0000000606067981 */ /* 0x000ea2000c1e9900 */
[C---:B------:R-:W-:Y:S01]  /*09f0*/  SHF.L.U32 R0, R23.reuse, 0x2, RZ ;  /* 0x0000000217007819 */ /* 0x040fe200000006ff */
        /* <DEDUP_REMOVED lines=31> */
[----:B------:R-:W-:Y:S02]  /*0bf0*/  @P3 MOV R0, R11 ;  /* 0x0000000b00003202 */ /* 0x000fe40000000f00 */
[----:B------:R-:W-:Y:S01]  /*0c00*/  @P4 IMAD.MOV.U32 R4, RZ, RZ, R11 ;  /* 0x000000ffff044224 */ /* 0x000fe200078e000b */
[C---:B------:R-:W-:Y:S01]  /*0c10*/  ISETP.EQ.AND P3, PT, R7.reuse, -0x4, PT ;  /* 0xfffffffc0700780c */ /* 0x040fe20003f62270 */
[--C-:B------:R-:W-:Y:S01]  /*0c20*/  @P4 IMAD.MOV.U32 R0, RZ, RZ, R16.reuse ;  /* 0x000000ffff004224 */ /* 0x100fe200078e0010 */
[----:B------:R-:W-:Y:S01]  /*0c30*/  ISETP.EQ.AND P4, PT, R7, RZ, PT ;  /* 0x000000ff0700720c */ /* 0x000fe20003f82270 */
[----:B------:R-:W-:Y:S02]  /*0c40*/  @P2 IMAD.MOV.U32 R4, RZ, RZ, R16 ;  /* 0x000000ffff042224 */ /* 0x000fe400078e0010 */
[--C-:B------:R-:W-:Y:S02]  /*0c50*/  @P2 IMAD.MOV.U32 R0, RZ, RZ, R17.reuse ;  /* 0x000000ffff002224 */ /* 0x100fe400078e0011 */
[----:B------:R-:W-:-:S02]  /*0c60*/  @P1 IMAD.MOV.U32 R4, RZ, RZ, R17 ;  /* 0x000000ffff041224 */ /* 0x000fc400078e0011 */
[--C-:B------:R-:W-:Y:S02]  /*0c70*/  @P1 IMAD.MOV.U32 R0, RZ, RZ, R18.reuse ;  /* 0x000000ffff001224 */ /* 0x100fe400078e0012 */
[----:B------:R-:W-:Y:S02]  /*0c80*/  @P0 IMAD.MOV.U32 R4, RZ, RZ, R18 ;  /* 0x000000ffff040224 */ /* 0x000fe400078e0012 */
[--C-:B------:R-:W-:Y:S01]  /*0c90*/  @P0 IMAD.MOV.U32 R0, RZ, RZ, R19.reuse ;  /* 0x000000ffff000224 */ /* 0x100fe200078e0013 */
[----:B------:R-:W-:Y:S01]  /*0ca0*/  @P3 MOV R0, R20 ;  /* 0x0000001400003202 */ /* 0x000fe20000000f00 */
[----:B------:R-:W-:Y:S02]  /*0cb0*/  @P3 IMAD.MOV.U32 R4, RZ, RZ, R19 ;  /* 0x000000ffff043224 */ /* 0x000fe400078e0013 */
[----:B------:R-:W-:Y:S02]  /*0cc0*/  @P4 IMAD.MOV.U32 R4, RZ, RZ, R20 ;  /* 0x000000ffff044224 */ /* 0x000fe400078e0014 */
[----:B------:R-:W-:-:S02]  /*0cd0*/  @P4 IMAD.MOV.U32 R0, RZ, RZ, R21 ;  /* 0x000000ffff004224 */ /* 0x000fc400078e0015 */
        /* <DEDUP_REMOVED lines=8> */
[----:B------:R-:W-:Y:S02]  /*0d60*/  @P4 IMAD.MOV.U32 R5, RZ, RZ, R19 ;  /* 0x000000ffff054224 */ /* 0x000fe400078e0013 */
[----:B------:R-:W-:Y:S01]  /*0d70*/  @P5 IMAD.MOV.U32 R5, RZ, RZ, R20 ;  /* 0x000000ffff055224 */ /* 0x000fe200078e0014 */
[----:B------:R-:W-:-:S07]  /*0d80*/  SHF.L.W.U32.HI R0, R4, R7, R0 ;  /* 0x0000000704007219 */ /* 0x000fce0000010e00 */
[----:B------:R-:W-:-:S04]  /*0d90*/  @P0 MOV R5, R21 ;  /* 0x0000001500050202 */ /* 0x000fc80000000f00 */
[----:B------:R-:W-:-:S07]  /*0da0*/  SHF.L.W.U32.HI R4, R5, R7, R4 ;  /* 0x0000000705047219 */ /* 0x000fce0000010e04 */
.L_x_27:
[----:B------:R-:W-:Y:S05]  /*0db0*/  BSYNC.RECONVERGENT B2 ;  /* 0x0000000000027941 */ /* 0x000fea0003800200 */
.L_x_26:
        /* <DEDUP_REMOVED lines=18> */
.L_x_24:
[----:B------:R-:W-:Y:S05]  /*0ee0*/  BSYNC.RECONVERGENT B1 ;  /* 0x0000000000017941 */ /* 0x000fea0003800200 */
.L_x_23:
[----:B------:R-:W-:Y:S01]  /*0ef0*/  FMUL R3, R8, R8 ;  /* 0x0000000808037220 */ /* 0x000fe20000400000 */
[C---:B------:R-:W-:Y:S01]  /*0f00*/  LOP3.LUT R0, R9.reuse, 0x1, RZ, 0xc0, !PT ;  /* 0x0000000109007812 */ /* 0x040fe200078ec0ff */
[----:B------:R-:W-:Y:S02]  /*0f10*/  VIADD R9, R9, 0x1 ;  /* 0x0000000109097836 */ /* 0x000fe40000000000 */
[----:B------:R-:W-:Y:S01]  /*0f20*/  FFMA R15, R3, R15, -0.0013887860113754868507 ;  /* 0xbab607ed030f7423 */ /* 0x000fe2000000000f */
[----:B------:R-:W-:Y:S01]  /*0f30*/  ISETP.NE.U32.AND P0, PT, R0, 0x1, PT ;  /* 0x000000010000780c */ /* 0x000fe20003f05070 */
[----:B------:R-:W-:Y:S01]  /*0f40*/  VIADD R10, R10, 0x1 ;  /* 0x000000010a0a7836 */ /* 0x000fe20000000000 */
[----:B------:R-:W-:Y:S02]  /*0f50*/  LOP3.LUT P1, RZ, R9, 0x2, RZ, 0xc0, !PT ;  /* 0x0000000209ff7812 */ /* 0x000fe4000782c0ff */
[----:B------:R-:W-:Y:S02]  /*0f60*/  FSEL R14, R14, 0.0083327032625675201416, P0 ;  /* 0x3c0885e40e0e7808 */ /* 0x000fe40000000000 */
[----:B------:R-:W-:-:S02]  /*0f70*/  FSEL R4, R15, -0.00019574658654164522886, P0 ;  /* 0xb94d41530f047808 */ /* 0x000fc40000000000 */
[----:B------:R-:W-:Y:S02]  /*0f80*/  FSEL R0, R8, 1, !P0 ;  /* 0x3f80000008007808 */ /* 0x000fe40004000000 */
[----:B------:R-:W-:Y:S01]  /*0f90*/  FSEL R7, -R12, -0.16666662693023681641, P0 ;  /* 0xbe2aaaa80c077808 */ /* 0x000fe20000000100 */
[C---:B------:R-:W-:Y:S01]  /*0fa0*/  FFMA R4, R3.reuse, R4, R14 ;  /* 0x0000000403047223 */ /* 0x040fe2000000000e */
[----:B------:R-:W-:Y:S01]  /*0fb0*/  ISETP.NE.AND P0, PT, R10, 0x64, PT ;  /* 0x000000640a00780c */ /* 0x000fe20003f05270 */
[C---:B------:R-:W-:Y:S02]  /*0fc0*/  FFMA R5, R3.reuse, R0, RZ ;  /* 0x0000000003057223 */ /* 0x040fe400000000ff */
[----:B------:R-:W-:-:S04]  /*0fd0*/  FFMA R4, R3, R4, R7 ;  /* 0x0000000403047223 */ /* 0x000fc80000000007 */
[----:B------:R-:W-:-:S04]  /*0fe0*/  FFMA R0, R5, R4, R0 ;  /* 0x0000000405007223 */ /* 0x000fc80000000000 */
[----:B------:R-:W-:-:S04]  /*0ff0*/  @P1 FADD R0, RZ, -R0 ;  /* 0x80000000ff001221 */ /* 0x000fc80000000000 */
[----:B------:R-:W-:Y:S01]  /*1000*/  FMUL R3, R13, R0 ;  /* 0x000000000d037220 */ /* 0x000fe20000400000 */
[----:B------:R-:W-:Y:S06]  /*1010*/  @!P0 BRA `(.L_x_28) ;  /* 0x000001d000248947 */ /* 0x000fec0003800000 */
[----:B------:R-:W-:Y:S05]  /*1020*/  BRA `(.L_x_29) ;  /* 0xfffffff000507947 */ /* 0x000fea000383ffff */
.L_x_17:
[----:B------:R-:W-:-:S07]  /*1030*/  IMAD.MOV.U32 R10, RZ, RZ, RZ ;  /* 0x000000ffff0a7224 */ /* 0x000fce00078e00ff */
.L_x_40:
[C---:B-----5:R-:W-:Y:S01]  /*1040*/  FMUL R0, R3.reuse, 0.63661974668502807617 ;  /* 0x3f22f98303007820 */ /* 0x060fe20000400000 */
        /* <DEDUP_REMOVED lines=14> */
[----:B------:R-:W-:Y:S01]  /*1130*/  SHF.L.U32 R5, R3, 0x8, RZ ;  /* 0x0000000803057819 */ /* 0x000fe200000006ff */
[----:B------:R-:W-:Y:S01]  /*1140*/  IMAD.MOV.U32 R0, RZ, RZ, RZ ;  /* 0x000000ffff007224 */ /* 0x000fe200078e00ff */
[----:B------:R-:W0:Y:S01]  /*1150*/  LDCU.64 UR8, c[0x4][URZ] ;  /* 0x01000000ff0877ac */ /* 0x000e220008000a00 */
[----:B------:R-:W-:Y:S01]  /*1160*/  IMAD.MOV.U32 R14, RZ, RZ, RZ ;  /* 0x000000ffff0e7224 */ /* 0x000fe200078e00ff */
[----:B------:R-:W-:Y:S01]  /*1170*/  LOP3.LUT R9, R5, 0x80000000, RZ, 0xfc, !PT ;  /* 0x8000000005097812 */ /* 0x000fe200078efcff */
[----:B------:R-:W-:Y:S01]  /*1180*/  UMOV UR5, URZ ;  /* 0x000000ff00057c82 */ /* 0x000fe20008000000 */
[----:B------:R-:W-:-:S05]  /*1190*/  UMOV UR4, URZ ;  /* 0x000000ff00047c82 */ /* 0x000fca0008000000 */
.L_x_32:
[----:B0-----:R-:W-:Y:S02]  /*11a0*/  IMAD.U32 R12, RZ, RZ, UR8 ;  /* 0x00000008ff0c7e24 */ /* 0x001fe4000f8e00ff */
[----:B------:R-:W-:-:S05]  /*11b0*/  IMAD.U32 R13, RZ, RZ, UR9 ;  /* 0x00000009ff0d7e24 */ /* 0x000fca000f8e00ff */
        /* <DEDUP_REMOVED lines=16> */
[----:B------:R-:W-:Y:S01]  /*12c0*/  @P5 MOV R16, R5 ;  /* 0x0000000500105202 */ /* 0x000fe20000000f00 */
        /* <DEDUP_REMOVED lines=21> */
[--C-:B------:R-:W-:Y:S01]  /*1420*/  @P4 IMAD.MOV.U32 R6, RZ, RZ, R17.reuse ;  /* 0x000000ffff064224 */ /* 0x100fe200078e0011 */
[----:B------:R-:W-:Y:S01]  /*1430*/  ISETP.EQ.AND P4, PT, R12, 0x4, PT ;  /* 0x000000040c00780c */ /* 0x000fe20003f82270 */
[----:B------:R-:W-:Y:S01]  /*1440*/  @P2 IMAD.MOV.U32 R6, RZ, RZ, R18 ;  /* 0x000000ffff062224 */ /* 0x000fe200078e0012 */
[----:B------:R-:W-:Y:S01]  /*1450*/  @P1 MOV R6, R19 ;  /* 0x0000001300061202 */ /* 0x000fe20000000f00 */
[----:B------:R-:W-:Y:S02]  /*1460*/  @P0 IMAD.MOV.U32 R6, RZ, RZ, R20 ;  /* 0x000000ffff060224 */ /* 0x000fe400078e0014 */
[----:B------:R-:W-:-:S02]  /*1470*/  @P2 IMAD.MOV.U32 R7, RZ, RZ, R17 ;  /* 0x000000ffff072224 */ /* 0x000fc400078e0011 */
[----:B------:R-:W-:Y:S02]  /*1480*/  @P1 IMAD.MOV.U32 R7, RZ, RZ, R18 ;  /* 0x000000ffff071224 */ /* 0x000fe400078e0012 */
[----:B------:R-:W-:Y:S02]  /*1490*/  @P3 IMAD.MOV.U32 R6, RZ, RZ, R16 ;  /* 0x000000ffff063224 */ /* 0x000fe400078e0010 */
[----:B------:R-:W-:Y:S02]  /*14a0*/  @P5 IMAD.MOV.U32 R6, RZ, RZ, R0 ;  /* 0x000000ffff065224 */ /* 0x000fe400078e0000 */
[----:B------:R-:W-:Y:S02]  /*14b0*/  @P0 IMAD.MOV.U32 R7, RZ, RZ, R19 ;  /* 0x000000ffff070224 */ /* 0x000fe400078e0013 */
[----:B------:R-:W-:Y:S02]  /*14c0*/  @P3 IMAD.MOV.U32 R7, RZ, RZ, R20 ;  /* 0x000000ffff073224 */ /* 0x000fe400078e0014 */
[----:B------:R-:W-:-:S02]  /*14d0*/  @P5 IMAD.MOV.U32 R7, RZ, RZ, R16 ;  /* 0x000000ffff075224 */ /* 0x000fc400078e0010 */
[----:B------:R-:W-:Y:S02]  /*14e0*/  @P4 IMAD.MOV.U32 R7, RZ, RZ, R0 ;  /* 0x000000ffff074224 */ /* 0x000fe400078e0000 */
[----:B------:R-:W-:Y:S01]  /*14f0*/  IMAD.MOV.U32 R9, RZ, RZ, R6 ;  /* 0x000000ffff097224 */ /* 0x000fe200078e0006 */
[----:B------:R-:W-:Y:S06]  /*1500*/  @!P6 BRA `(.L_x_34) ;  /* 0x00000000002ce947 */ /* 0x000fec0003800000 */
[----:B------:R-:W-:Y:S01]  /*1510*/  @P2 IMAD.MOV.U32 R6, RZ, RZ, R11 ;  /* 0x000000ffff062224 */ /* 0x000fe200078e000b */
[----:B------:R-:W-:Y:S01]  /*1520*/  @P1 MOV R6, R17 ;  /* 0x0000001100061202 */ /* 0x000fe20000000f00 */
[----:B------:R-:W-:Y:S01]  /*1530*/  @P0 IMAD.MOV.U32 R6, RZ, RZ, R18 ;  /* 0x000000ffff060224 */ /* 0x000fe200078e0012 */
[----:B------:R-:W-:Y:S01]  /*1540*/  ISETP.EQ.AND P0, PT, R12, 0x8, PT ;  /* 0x000000080c00780c */ /* 0x000fe20003f02270 */
[----:B------:R-:W-:Y:S01]  /*1550*/  @P3 IMAD.MOV.U32 R6, RZ, RZ, R19 ;  /* 0x000000ffff063224 */ /* 0x000fe200078e0013 */
[----:B------:R-:W-:Y:S01]  /*1560*/  LOP3.LUT R12, R5, 0x1f, RZ, 0xc0, !PT ;  /* 0x0000001f050c7812 */ /* 0x000fe200078ec0ff */
[----:B------:R-:W-:Y:S02]  /*1570*/  @P5 IMAD.MOV.U32 R6, RZ, RZ, R20 ;  /* 0x000000ffff065224 */ /* 0x000fe400078e0014 */
[----:B------:R-:W-:Y:S01]  /*1580*/  @P4 IMAD.MOV.U32 R6, RZ, RZ, R16 ;  /* 0x000000ffff064224 */ /* 0x000fe200078e0010 */
[----:B------:R-:W-:-:S07]  /*1590*/  SHF.L.W.U32.HI R9, R7, R12, R9 ;  /* 0x0000000c07097219 */ /* 0x000fce0000010e09 */
[----:B------:R-:W-:-:S05]  /*15a0*/  @P0 IMAD.MOV.U32 R6, RZ, RZ, R0 ;  /* 0x000000ffff060224 */ /* 0x000fca00078e0000 */
[----:B------:R-:W-:-:S07]  /*15b0*/  SHF.L.W.U32.HI R7, R6, R12, R7 ;  /* 0x0000000c06077219 */ /* 0x000fce0000010e07 */
.L_x_34:
[----:B------:R-:W-:Y:S05]  /*15c0*/  BSYNC.RECONVERGENT B2 ;  /* 0x0000000000027941 */ /* 0x000fea0003800200 */
.L_x_33:
        /* <DEDUP_REMOVED lines=18> */
.L_x_31:
[----:B------:R-:W-:Y:S05]  /*16f0*/  BSYNC.RECONVERGENT B1 ;  /* 0x0000000000017941 */ /* 0x000fea0003800200 */
.L_x_30:
[----:B------:R-:W-:Y:S02]  /*1700*/  IMAD.MOV.U32 R15, RZ, RZ, 0x37cbac00 ;  /* 0x37cbac00ff0f7424 */ /* 0x000fe400078e00ff */
[----:B------:R-:W-:Y:S01]  /*1710*/  FMUL R6, R5, R5 ;  /* 0x0000000505067220 */ /* 0x000fe20000400000 */
[----:B------:R-:W-:Y:S01]  /*1720*/  LOP3.LUT R9, R0, 0x1, RZ, 0xc0, !PT ;  /* 0x0000000100097812 */ /* 0x000fe200078ec0ff */
        /* <DEDUP_REMOVED lines=10> */
[C---:B------:R-:W-:Y:S01]  /*17d0*/  FFMA R7, R6.reuse, R7, R9 ;  /* 0x0000000706077223 */ /* 0x040fe20000000009 */
        /* <DEDUP_REMOVED lines=16> */
.L_x_37:
        /* <DEDUP_REMOVED lines=46> */
[--C-:B------:R-:W-:Y:S02]  /*1bc0*/  @P3 IMAD.MOV.U32 R0, RZ, RZ, R16.reuse ;  /* 0x000000ffff003224 */ /* 0x100fe400078e0010 */
[----:B------:R-:W-:Y:S02]  /*1bd0*/  @P4 IMAD.MOV.U32 R4, RZ, RZ, R16 ;  /* 0x000000ffff044224 */ /* 0x000fe400078e0010 */
[----:B------:R-:W-:-:S02]  /*1be0*/  @P4 IMAD.MOV.U32 R0, RZ, RZ, R21 ;  /* 0x000000ffff004224 */ /* 0x000fc400078e0015 */
[----:B------:R-:W-:Y:S01]  /*1bf0*/  @P5 IMAD.MOV.U32 R4, RZ, RZ, R21 ;  /* 0x000000ffff045224 */ /* 0x000fe200078e0015 */
[----:B------:R-:W-:Y:S06]  /*1c00*/  @!P6 BRA `(.L_x_39) ;  /* 0x00000000002ce947 */ /* 0x000fec0003800000 */
[----:B------:R-:W-:Y:S01]  /*1c10*/  @P2 MOV R5, R11 ;  /* 0x0000000b00052202 */ /* 0x000fe20000000f00 */
        /* <DEDUP_REMOVED lines=10> */
.L_x_39:
[----:B------:R-:W-:Y:S05]  /*1cc0*/  BSYNC.RECONVERGENT B2 ;  /* 0x0000000000027941 */ /* 0x000fea0003800200 */
.L_x_38:
        /* <DEDUP_REMOVED lines=18> */
.L_x_36:
[----:B------:R-:W-:Y:S05]  /*1df0*/  BSYNC.RECONVERGENT B1 ;  /* 0x0000000000017941 */ /* 0x000fea0003800200 */
.L_x_35:
[----:B------:R-:W-:Y:S01]  /*1e00*/  FMUL R3, R4, R4 ;  /* 0x0000000404037220 */ /* 0x000fe20000400000 */
[----:B------:R-:W-:Y:S01]  /*1e10*/  LOP3.LUT R0, R8, 0x1, RZ, 0xc0, !PT ;  /* 0x0000000108007812 */ /* 0x000fe200078ec0ff */
[----:B------:R-:W-:Y:S01]  /*1e20*/  VIADD R10, R10, 0x1 ;  /* 0x000000010a0a7836 */ /* 0x000fe20000000000 */
[----:B------:R-:W-:Y:S01]  /*1e30*/  IADD3 R8, PT, PT, R8, 0x1, RZ ;  /* 0x0000000108087810 */ /* 0x000fe20007ffe0ff */
[----:B------:R-:W-:Y:S01]  /*1e40*/  FFMA R15, R3, R15, -0.0013887860113754868507 ;  /* 0xbab607ed030f7423 */ /* 0x000fe2000000000f */
[----:B------:R-:W-:Y:S02]  /*1e50*/  ISETP.NE.U32.AND P0, PT, R0, 0x1, PT ;  /* 0x000000010000780c */ /* 0x000fe40003f05070 */
        /* <DEDUP_REMOVED lines=14> */
.L_x_16:
[----:B------:R-:W-:-:S13]  /*1f40*/  ISETP.NE.AND P0, PT, R0, 0x2, PT ;  /* 0x000000020000780c */ /* 0x000fda0003f05270 */
[----:B------:R-:W-:Y:S05]  /*1f50*/  @!P0 BRA `(.L_x_41) ;  /* 0x0000000c00b88947 */ /* 0x000fea0003800000 */
[----:B-----5:R-:W-:Y:S01]  /*1f60*/  FADD R3, R3, 3 ;  /* 0x4040000003037421 */ /* 0x020fe20000000000 */
[----:B------:R-:W-:-:S07]  /*1f70*/  IMAD.MOV.U32 R10, RZ, RZ, RZ ;  /* 0x000000ffff0a7224 */ /* 0x000fce00078e00ff */
.L_x_52:
        /* <DEDUP_REMOVED lines=21> */
.L_x_44:
        /* <DEDUP_REMOVED lines=34> */
[----:B------:R-:W-:Y:S01]  /*22f0*/  @P3 IMAD.MOV.U32 R4, RZ, RZ, R11 ;  /* 0x000000ffff043224 */ /* 0x000fe200078e000b */
        /* <DEDUP_REMOVED lines=9> */
[----:B------:R-:W-:Y:S02]  /*2390*/  @P3 IMAD.MOV.U32 R4, RZ, RZ, R20 ;  /* 0x000000ffff043224 */ /* 0x000fe400078e0014 */
[----:B------:R-:W-:Y:S02]  /*23a0*/  @P5 IMAD.MOV.U32 R4, RZ, RZ, R15 ;  /* 0x000000ffff045224 */ /* 0x000fe400078e000f */
[----:B------:R-:W-:Y:S02]  /*23b0*/  @P0 IMAD.MOV.U32 R5, RZ, RZ, R18 ;  /* 0x000000ffff050224 */ /* 0x000fe400078e0012 */
[----:B------:R-:W-:Y:S01]  /*23c0*/  @P3 IMAD.MOV.U32 R5, RZ, RZ, R19 ;  /* 0x000000ffff053224 */ /* 0x000fe200078e0013 */
[----:B------:R-:W-:Y:S01]  /*23d0*/  @P5 MOV R5, R20 ;  /* 0x0000001400055202 */ /* 0x000fe20000000f00 */
        /* <DEDUP_REMOVED lines=12> */
[----:B------:R-:W-:-:S04]  /*24a0*/  @P0 MOV R4, R15 ;  /* 0x0000000f00040202 */ /* 0x000fc80000000f00 */
[----:B------:R-:W-:-:S07]  /*24b0*/  SHF.L.W.U32.HI R5, R4, R0, R5 ;  /* 0x0000000004057219 */ /* 0x000fce0000010e05 */
.L_x_46:
[----:B------:R-:W-:Y:S05]  /*24c0*/  BSYNC.RECONVERGENT B2 ;  /* 0x0000000000027941 */ /* 0x000fea0003800200 */
.L_x_45:
        /* <DEDUP_REMOVED lines=18> */
.L_x_43:
[----:B------:R-:W-:Y:S05]  /*25f0*/  BSYNC.RECONVERGENT B1 ;  /* 0x0000000000017941 */ /* 0x000fea0003800200 */
.L_x_42:
        /* <DEDUP_REMOVED lines=26> */
[----:B------:R-:W-:Y:S01]  /*27a0*/  MOV R23, RZ ;  /* 0x000000ff00177202 */ /* 0x000fe20000000f00 */
[----:B------:R-:W-:Y:S01]  /*27b0*/  IMAD.MOV.U32 R21, RZ, RZ, RZ ;  /* 0x000000ffff157224 */ /* 0x000fe200078e00ff */
[----:B------:R-:W-:Y:S02]  /*27c0*/  UMOV UR4, URZ ;  /* 0x000000ff00047c82 */ /* 0x000fe40008000000 */
[----:B------:R-:W-:-:S07]  /*27d0*/  LOP3.LUT R25, R0, 0x80000000, RZ, 0xfc, !PT ;  /* 0x8000000000197812 */ /* 0x000fce00078efcff */
.L_x_49:
        /* <DEDUP_REMOVED lines=26> */
[----:B------:R-:W-:-:S04]  /*2980*/  SHF.R.U32.HI R0, RZ, 0x5, R0 ;  /* 0x00000005ff007819 */ /* 0x000fc80000011600 */
[----:B------:R-:W-:-:S04]  /*2990*/  LEA R7, -R0, RZ, 0x2 ;  /* 0x000000ff00077211 */ /* 0x000fc800078e11ff */
        /* <DEDUP_REMOVED lines=11> */
[----:B------:R-:W-:Y:S02]  /*2a50*/  @P2 IMAD.MOV.U32 R4, RZ, RZ, R16 ;  /* 0x000000ffff042224 */ /* 0x000fe400078e0010 */
[--C-:B------:R-:W-:Y:S02]  /*2a60*/  @P2 IMAD.MOV.U32 R0, RZ, RZ, R17.reuse ;  /* 0x000000ffff002224 */ /* 0x100fe400078e0011 */
[----:B------:R-:W-:-:S02]  /*2a70*/  @P1 IMAD.MOV.U32 R4, RZ, RZ, R17 ;  /* 0x000000ffff041224 */ /* 0x000fc400078e0011 */
[--C-:B------:R-:W-:Y:S02]  /*2a80*/  @P1 IMAD.MOV.U32 R0, RZ, RZ, R18.reuse ;  /* 0x000000ffff001224 */ /* 0x100fe400078e0012 */
[----:B------:R-:W-:Y:S01]  /*2a90*/  @P0 IMAD.MOV.U32 R4, RZ, RZ, R18 ;  /* 0x000000ffff040224 */ /* 0x000fe200078e0012 */
[----:B------:R-:W-:Y:S01]  /*2aa0*/  @P3 MOV R4, R19 ;  /* 0x0000001300043202 */ /* 0x000fe20000000f00 */
[----:B------:R-:W-:Y:S02]  /*2ab0*/  @P0 IMAD.MOV.U32 R0, RZ, RZ, R19 ;  /* 0x000000ffff000224 */ /* 0x000fe400078e0013 */
[--C-:B------:R-:W-:Y:S02]  /*2ac0*/  @P3 IMAD.MOV.U32 R0, RZ, RZ, R20.reuse ;  /* 0x000000ffff003224 */ /* 0x100fe400078e0014 */
        /* <DEDUP_REMOVED lines=15> */
.L_x_51:
[----:B------:R-:W-:Y:S05]  /*2bc0*/  BSYNC.RECONVERGENT B2 ;  /* 0x0000000000027941 */ /* 0x000fea0003800200 */
.L_x_50:
        /* <DEDUP_REMOVED lines=18> */
.L_x_48:
[----:B------:R-:W-:Y:S05]  /*2cf0*/  BSYNC.RECONVERGENT B1 ;  /* 0x0000000000017941 */ /* 0x000fea0003800200 */
.L_x_47:
        /* <DEDUP_REMOVED lines=20> */
.L_x_41:
[----:B-----5:R-:W-:Y:S01]  /*2e40*/  FADD R3, R3, 2 ;  /* 0x4000000003037421 */ /* 0x020fe20000000000 */
[----:B------:R-:W-:-:S07]  /*2e50*/  IMAD.MOV.U32 R10, RZ, RZ, RZ ;  /* 0x000000ffff0a7224 */ /* 0x000fce00078e00ff */
.L_x_63:
        /* <DEDUP_REMOVED lines=13> */
[----:B------:R-:W-:Y:S01]  /*2f30*/  @!P0 MOV R0, RZ ;  /* 0x000000ff00008202 */ /* 0x000fe20000000f00 */
[----:B------:R-:W-:Y:S06]  /*2f40*/  @!P0 BRA `(.L_x_54) ;  /* 0x0000000400608947 */ /* 0x000fec0003800000 */
[----:B------:R-:W0:Y:S01]  /*2f50*/  LDC.64 R4, c[0x4][RZ] ;  /* 0x01000000ff047b82 */ /* 0x000e220000000a00 */
[----:B------:R-:W-:Y:S01]  /*2f60*/  IMAD.SHL.U32 R0, R3, 0x100, RZ ;  /* 0x0000010003007824 */ /* 0x000fe200078e00ff */
[----:B------:R-:W-:Y:S01]  /*2f70*/  UMOV UR4, URZ ;  /* 0x000000ff00047c82 */ /* 0x000fe20008000000 */
[----:B------:R-:W-:Y:S02]  /*2f80*/  IMAD.MOV.U32 R15, RZ, RZ, RZ ;  /* 0x000000ffff0f7224 */ /* 0x000fe400078e00ff */
[----:B------:R-:W-:Y:S01]  /*2f90*/  IMAD.MOV.U32 R21, RZ, RZ, RZ ;  /* 0x000000ffff157224 */ /* 0x000fe200078e00ff */
[----:B------:R-:W-:-:S07]  /*2fa0*/  LOP3.LUT R23, R0, 0x80000000, RZ, 0xfc, !PT ;  /* 0x8000000000177812 */ /* 0x000fce00078efcff */
.L_x_55:
        /* <DEDUP_REMOVED lines=63> */
.L_x_57:
[----:B------:R-:W-:Y:S05]  /*33a0*/  BSYNC.RECONVERGENT B2 ;  /* 0x0000000000027941 */ /* 0x000fea0003800200 */
.L_x_56:
        /* <DEDUP_REMOVED lines=18> */
.L_x_54:
[----:B------:R-:W-:Y:S05]  /*34d0*/  BSYNC.RECONVERGENT B1 ;  /* 0x0000000000017941 */ /* 0x000fea0003800200 */
.L_x_53:
        /* <DEDUP_REMOVED lines=30> */
.L_x_60:
        /* <DEDUP_REMOVED lines=62> */
.L_x_62:
[----:B------:R-:W-:Y:S05]  /*3aa0*/  BSYNC.RECONVERGENT B2 ;  /* 0x0000000000027941 */ /* 0x000fea0003800200 */
.L_x_61:
        /* <DEDUP_REMOVED lines=18> */
.L_x_59:
[----:B------:R-:W-:Y:S05]  /*3bd0*/  BSYNC.RECONVERGENT B1 ;  /* 0x0000000000017941 */ /* 0x000fea0003800200 */
.L_x_58:
[----:B------:R-:W-:Y:S01]  /*3be0*/  FMUL R3, R8, R8 ;  /* 0x0000000808037220 */ /* 0x000fe20000400000 */
[C---:B------:R-:W-:Y:S01]  /*3bf0*/  LOP3.LUT R0, R9.reuse, 0x1, RZ, 0xc0, !PT ;  /* 0x0000000109007812 */ /* 0x040fe200078ec0ff */
        /* <DEDUP_REMOVED lines=18> */
.L_x_15:
[----:B------:R-:W-:-:S13]  /*3d20*/  ISETP.GT.AND P0, PT, R0, 0x5, PT ;  /* 0x000000050000780c */ /* 0x000fda0003f04270 */
[----:B------:R-:W-:Y:S05]  /*3d30*/  @P0 BRA `(.L_x_64) ;  /* 0x0000001c00780947 */ /* 0x000fea0003800000 */
[----:B------:R-:W-:-:S13]  /*3d40*/  ISETP.NE.AND P0, PT, R0, 0x4, PT ;  /* 0x000000040000780c */ /* 0x000fda0003f05270 */
[----:B------:R-:W-:Y:S05]  /*3d50*/  @!P0 BRA `(.L_x_65) ;  /* 0x0000000c00b88947 */ /* 0x000fea0003800000 */
[----:B-----5:R-:W-:Y:S01]  /*3d60*/  FADD R3, R3, 5 ;  /* 0x40a0000003037421 */ /* 0x020fe20000000000 */
[----:B------:R-:W-:-:S07]  /*3d70*/  IMAD.MOV.U32 R10, RZ, RZ, RZ ;  /* 0x000000ffff0a7224 */ /* 0x000fce00078e00ff */
.L_x_76:
        /* <DEDUP_REMOVED lines=21> */
.L_x_68:
        /* <DEDUP_REMOVED lines=63> */
.L_x_70:
[----:B------:R-:W-:Y:S05]  /*42c0*/  BSYNC.RECONVERGENT B2 ;  /* 0x0000000000027941 */ /* 0x000fea0003800200 */
.L_x_69:
        /* <DEDUP_REMOVED lines=18> */
.L_x_67:
[----:B------:R-:W-:Y:S05]  /*43f0*/  BSYNC.RECONVERGENT B1 ;  /* 0x0000000000017941 */ /* 0x000fea0003800200 */
.L_x_66:
        /* <DEDUP_REMOVED lines=30> */
.L_x_73:
        /* <DEDUP_REMOVED lines=62> */
.L_x_75:
[----:B------:R-:W-:Y:S05]  /*49c0*/  BSYNC.RECONVERGENT B2 ;  /* 0x0000000000027941 */ /* 0x000fea0003800200 */
.L_x_74:
        /* <DEDUP_REMOVED lines=18> */
.L_x_72:
[----:B------:R-:W-:Y:S05]  /*4af0*/  BSYNC.RECONVERGENT B1 ;  /* 0x0000000000017941 */ /* 0x000fea0003800200 */
.L_x_71:
        /* <DEDUP_REMOVED lines=20> */
.L_x_65:
[----:B-----5:R-:W-:Y:S01]  /*4c40*/  FADD R3, R3, 4 ;  /* 0x4080000003037421 */ /* 0x020fe20000000000 */
[----:B------:R-:W-:-:S07]  /*4c50*/  IMAD.MOV.U32 R10, RZ, RZ, RZ ;  /* 0x000000ffff0a7224 */ /* 0x000fce00078e00ff */
.L_x_87:
        /* <DEDUP_REMOVED lines=21> */
.L_x_79:
        /* <DEDUP_REMOVED lines=63> */
.L_x_81:
[----:B------:R-:W-:Y:S05]  /*51a0*/  BSYNC.RECONVERGENT B2 ;  /* 0x0000000000027941 */ /* 0x000fea0003800200 */
.L_x_80:
        /* <DEDUP_REMOVED lines=18> */
.L_x_78:
[----:B------:R-:W-:Y:S05]  /*52d0*/  BSYNC.RECONVERGENT B1 ;  /* 0x0000000000017941 */ /* 0x000fea0003800200 */
.L_x_77:
        /* <DEDUP_REMOVED lines=30> */
.L_x_84:
        /* <DEDUP_REMOVED lines=62> */
.L_x_86:
[----:B------:R-:W-:Y:S05]  /*58a0*/  BSYNC.RECONVERGENT B2 ;  /* 0x0000000000027941 */ /* 0x000fea0003800200 */
.L_x_85:
        /* <DEDUP_REMOVED lines=18> */
.L_x_83:
[----:B------:R-:W-:Y:S05]  /*59d0*/  BSYNC.RECONVERGENT B1 ;  /* 0x0000000000017941 */ /* 0x000fea0003800200 */
.L_x_82:
        /* <DEDUP_REMOVED lines=20> */
.L_x_64:
[----:B------:R-:W-:-:S13]  /*5b20*/  ISETP.NE.AND P0, PT, R0, 0x6, PT ;  /* 0x000000060000780c */ /* 0x000fda0003f05270 */
[----:B------:R-:W-:Y:S05]  /*5b30*/  @!P0 BRA `(.L_x_88) ;  /* 0x0000000c00b88947 */ /* 0x000fea0003800000 */
[----:B-----5:R-:W-:Y:S01]  /*5b40*/  FADD R3, R3, 7 ;  /* 0x40e0000003037421 */ /* 0x020fe20000000000 */
[----:B------:R-:W-:-:S07]  /*5b50*/  IMAD.MOV.U32 R10, RZ, RZ, RZ ;  /* 0x000000ffff0a7224 */ /* 0x000fce00078e00ff */
.L_x_99:
        /* <DEDUP_REMOVED lines=21> */
.L_x_91:
        /* <DEDUP_REMOVED lines=63> */
.L_x_93:
[----:B------:R-:W-:Y:S05]  /*60a0*/  BSYNC.RECONVERGENT B2 ;  /* 0x0000000000027941 */ /* 0x000fea0003800200 */
.L_x_92:
        /* <DEDUP_REMOVED lines=18> */
.L_x_90:
[----:B------:R-:W-:Y:S05]  /*61d0*/  BSYNC.RECONVERGENT B1 ;  /* 0x0000000000017941 */ /* 0x000fea0003800200 */
.L_x_89:
        /* <DEDUP_REMOVED lines=30> */
.L_x_96:
        /* <DEDUP_REMOVED lines=62> */
.L_x_98:
[----:B------:R-:W-:Y:S05]  /*67a0*/  BSYNC.RECONVERGENT B2 ;  /* 0x0000000000027941 */ /* 0x000fea0003800200 */
.L_x_97:
        /* <DEDUP_REMOVED lines=18> */
.L_x_95:
[----:B------:R-:W-:Y:S05]  /*68d0*/  BSYNC.RECONVERGENT B1 ;  /* 0x0000000000017941 */ /* 0x000fea0003800200 */
.L_x_94:
        /* <DEDUP_REMOVED lines=20> */
.L_x_88:
[----:B-----5:R-:W-:Y:S01]  /*6a20*/  FADD R3, R3, 6 ;  /* 0x40c0000003037421 */ /* 0x020fe20000000000 */
[----:B------:R-:W-:-:S07]  /*6a30*/  IMAD.MOV.U32 R10, RZ, RZ, RZ ;  /* 0x000000ffff0a7224 */ /* 0x000fce00078e00ff */
.L_x_110:
        /* <DEDUP_REMOVED lines=21> */
.L_x_102:
        /* <DEDUP_REMOVED lines=63> */
.L_x_104:
[----:B------:R-:W-:Y:S05]  /*6f80*/  BSYNC.RECONVERGENT B2 ;  /* 0x0000000000027941 */ /* 0x000fea0003800200 */
.L_x_103:
        /* <DEDUP_REMOVED lines=18> */
.L_x_101:
[----:B------:R-:W-:Y:S05]  /*70b0*/  BSYNC.RECONVERGENT B1 ;  /* 0x0000000000017941 */ /* 0x000fea0003800200 */
.L_x_100:
        /* <DEDUP_REMOVED lines=30> */
.L_x_107:
        /* <DEDUP_REMOVED lines=62> */
.L_x_109:
[----:B------:R-:W-:Y:S05]  /*7680*/  BSYNC.RECONVERGENT B2 ;  /* 0x0000000000027941 */ /* 0x000fea0003800200 */
.L_x_108:
        /* <DEDUP_REMOVED lines=18> */
.L_x_106:
[----:B------:R-:W-:Y:S05]  /*77b0*/  BSYNC.RECONVERGENT B1 ;  /* 0x0000000000017941 */ /* 0x000fea0003800200 */
.L_x_105:
        /* <DEDUP_REMOVED lines=20> */
.L_x_14:
[----:B------:R-:W-:-:S13]  /*7900*/  ISETP.GT.AND P0, PT, R0, 0xb, PT ;  /* 0x0000000b0000780c */ /* 0x000fda0003f04270 */
[----:B------:R-:W-:Y:S05]  /*7910*/  @P0 BRA `(.L_x_111) ;  /* 0x0000003800f80947 */ /* 0x000fea0003800000 */
[----:B------:R-:W-:-:S13]  /*7920*/  ISETP.GT.AND P0, PT, R0, 0x9, PT ;  /* 0x000000090000780c */ /* 0x000fda0003f04270 */
[----:B------:R-:W-:Y:S05]  /*7930*/  @P0 BRA `(.L_x_112) ;  /* 0x0000001c00780947 */ /* 0x000fea0003800000 */
[----:B------:R-:W-:-:S13]  /*7940*/  ISETP.NE.AND P0, PT, R0, 0x8, PT ;  /* 0x000000080000780c */ /* 0x000fda0003f05270 */
[----:B------:R-:W-:Y:S05]  /*7950*/  @!P0 BRA `(.L_x_113) ;  /* 0x0000000c00b88947 */ /* 0x000fea0003800000 */
[----:B-----5:R-:W-:Y:S01]  /*7960*/  FADD R3, R3, 9 ;  /* 0x4110000003037421 */ /* 0x020fe20000000000 */
[----:B------:R-:W-:-:S07]  /*7970*/  IMAD.MOV.U32 R10, RZ, RZ, RZ ;  /* 0x000000ffff0a7224 */ /* 0x000fce00078e00ff */
.L_x_124:
        /* <DEDUP_REMOVED lines=21> */
.L_x_116:
        /* <DEDUP_REMOVED lines=63> */
.L_x_118:
[----:B------:R-:W-:Y:S05]  /*7ec0*/  BSYNC.RECONVERGENT B2 ;  /* 0x0000000000027941 */ /* 0x000fea0003800200 */
.L_x_117:
        /* <DEDUP_REMOVED lines=18> */
.L_x_115:
[----:B------:R-:W-:Y:S05]  /*7ff0*/  BSYNC.RECONVERGENT B1 ;  /* 0x0000000000017941 */ /* 0x000fea0003800200 */
.L_x_114:
        /* <DEDUP_REMOVED lines=30> */
.L_x_121:
        /* <DEDUP_REMOVED lines=62> */
.L_x_123:
[----:B------:R-:W-:Y:S05]  /*85c0*/  BSYNC.RECONVERGENT B2 ;  /* 0x0000000000027941 */ /* 0x000fea0003800200 */
.L_x_122:
        /* <DEDUP_REMOVED lines=18> */
.L_x_120:
[----:B------:R-:W-:Y:S05]  /*86f0*/  BSYNC.RECONVERGENT B1 ;  /* 0x0000000000017941 */ /* 0x000fea0003800200 */
.L_x_119:
        /* <DEDUP_REMOVED lines=20> */
.L_x_113:
[----:B-----5:R-:W-:Y:S01]  /*8840*/  FADD R3, R3, 8 ;  /* 0x4100000003037421 */ /* 0x020fe20000000000 */
[----:B------:R-:W-:-:S07]  /*8850*/  IMAD.MOV.U32 R10, RZ, RZ, RZ ;  /* 0x000000ffff0a7224 */ /* 0x000fce00078e00ff */
.L_x_135:
        /* <DEDUP_REMOVED lines=21> */
.L_x_127:
        /* <DEDUP_REMOVED lines=63> */
.L_x_129:
[----:B------:R-:W-:Y:S05]  /*8da0*/  BSYNC.RECONVERGENT B2 ;  /* 0x0000000000027941 */ /* 0x000fea0003800200 */
.L_x_128:
        /* <DEDUP_REMOVED lines=18> */
.L_x_126:
[----:B------:R-:W-:Y:S05]  /*8ed0*/  BSYNC.RECONVERGENT B1 ;  /* 0x0000000000017941 */ /* 0x000fea0003800200 */
.L_x_125:
        /* <DEDUP_REMOVED lines=30> */
.L_x_132:
        /* <DEDUP_REMOVED lines=62> */
.L_x_134:
[----:B------:R-:W-:Y:S05]  /*94a0*/  BSYNC.RECONVERGENT B2 ;  /* 0x0000000000027941 */ /* 0x000fea0003800200 */
.L_x_133:
        /* <DEDUP_REMOVED lines=18> */
.L_x_131:
[----:B------:R-:W-:Y:S05]  /*95d0*/  BSYNC.RECONVERGENT B1 ;  /* 0x0000000000017941 */ /* 0x000fea0003800200 */
.L_x_130:
        /* <DEDUP_REMOVED lines=20> */
.L_x_112:
[----:B------:R-:W-:-:S13]  /*9720*/  ISETP.NE.AND P0, PT, R0, 0xa, PT ;  /* 0x0000000a0000780c */ /* 0x000fda0003f05270 */
[----:B------:R-:W-:Y:S05]  /*9730*/  @!P0 BRA `(.L_x_136) ;  /* 0x0000000c00b88947 */ /* 0x000fea0003800000 */
[----:B-----5:R-:W-:Y:S01]  /*9740*/  FADD R3, R3, 11 ;  /* 0x4130000003037421 */ /* 0x020fe20000000000 */
[----:B------:R-:W-:-:S07]  /*9750*/  IMAD.MOV.U32 R10, RZ, RZ, RZ ;  /* 0x000000ffff0a7224 */ /* 0x000fce00078e00ff */
.L_x_147:
        /* <DEDUP_REMOVED lines=21> */
.L_x_139:
        /* <DEDUP_REMOVED lines=63> */
.L_x_141:
[----:B------:R-:W-:Y:S05]  /*9ca0*/  BSYNC.RECONVERGENT B2 ;  /* 0x0000000000027941 */ /* 0x000fea0003800200 */
.L_x_140:
        /* <DEDUP_REMOVED lines=18> */
.L_x_138:
[----:B------:R-:W-:Y:S05]  /*9dd0*/  BSYNC.RECONVERGENT B1 ;  /* 0x0000000000017941 */ /* 0x000fea0003800200 */
.L_x_137:
        /* <DEDUP_REMOVED lines=30> */
.L_x_144:
        /* <DEDUP_REMOVED lines=62> */
.L_x_146:
[----:B------:R-:W-:Y:S05]  /*a3a0*/  BSYNC.RECONVERGENT B2 ;  /* 0x0000000000027941 */ /* 0x000fea0003800200 */
.L_x_145:
        /* <DEDUP_REMOVED lines=18> */
.L_x_143:
[----:B------:R-:W-:Y:S05]  /*a4d0*/  BSYNC.RECONVERGENT B1 ;  /* 0x0000000000017941 */ /* 0x000fea0003800200 */
.L_x_142:
        /* <DEDUP_REMOVED lines=20> */
.L_x_136:
[----:B-----5:R-:W-:Y:S01]  /*a620*/  FADD R3, R3, 10 ;  /* 0x4120000003037421 */ /* 0x020fe20000000000 */
[----:B------:R-:W-:-:S07]  /*a630*/  IMAD.MOV.U32 R10, RZ, RZ, RZ ;  /* 0x000000ffff0a7224 */ /* 0x000fce00078e00ff */
.L_x_158:
        /* <DEDUP_REMOVED lines=21> */
.L_x_150:
        /* <DEDUP_REMOVED lines=44> */
[----:B------:R-:W-:Y:S02]  /*aa50*/  @P3 IMAD.MOV.U32 R4, RZ, RZ, R20 ;  /* 0x000000ffff043224 */ /* 0x000fe400078e0014 */
[----:B------:R-:W-:Y:S02]  /*aa60*/  @P5 IMAD.MOV.U32 R4, RZ, RZ, R15 ;  /* 0x000000ffff045224 */ /* 0x000fe400078e000f */
[----:B------:R-:W-:Y:S02]  /*aa70*/  @P0 IMAD.MOV.U32 R5, RZ, RZ, R18 ;  /* 0x000000ffff050224 */ /* 0x000fe400078e0012 */
[----:B------:R-:W-:Y:S01]  /*aa80*/  @P3 IMAD.MOV.U32 R5, RZ, RZ, R19 ;  /* 0x000000ffff053224 */ /* 0x000fe200078e0013 */
[----:B------:R-:W-:Y:S01]  /*aa90*/  MOV R12, R4 ;  /* 0x00000004000c7202 */ /* 0x000fe20000000f00 */
[----:B------:R-:W-:-:S02]  /*aaa0*/  @P5 IMAD.MOV.U32 R5, RZ, RZ, R20 ;  /* 0x000000ffff055224 */ /* 0x000fc400078e0014 */
[----:B------:R-:W-:Y:S01]  /*aab0*/  @P4 IMAD.MOV.U32 R5, RZ, RZ, R15 ;  /* 0x000000ffff054224 */ /* 0x000fe200078e000f */
        /* <DEDUP_REMOVED lines=12> */
.L_x_152:
[----:B------:R-:W-:Y:S05]  /*ab80*/  BSYNC.RECONVERGENT B2 ;  /* 0x0000000000027941 */ /* 0x000fea0003800200 */
.L_x_151:
        /* <DEDUP_REMOVED lines=12> */
[----:B------:R-:W-:Y:S02]  /*ac50*/  ISETP.GE.AND P1, PT, R12, RZ, PT ;  /* 0x000000ff0c00720c */ /* 0x000fe40003f26270 */
[----:B------:R-:W-:-:S05]  /*ac60*/  IADD3 R12, PT, PT, -R0, RZ, RZ ;  /* 0x000000ff000c7210 */ /* 0x000fca0007ffe1ff */
[----:B------:R-:W-:Y:S01]  /*ac70*/  @!P0 IMAD.MOV.U32 R0, RZ, RZ, R12 ;  /* 0x000000ffff008224 */ /* 0x000fe200078e000c */
[----:B0-----:R-:W-:-:S10]  /*ac80*/  DMUL R6, R4, UR4 ;  /* 0x0000000404067c28 */ /* 0x001fd40008000000 */
[----:B------:R-:W0:Y:S02]  /*ac90*/  F2F.F32.F64 R6, R6 ;  /* 0x0000000600067310 */ /* 0x000e240000301000 */
[----:B0-----:R-:W-:-:S07]  /*aca0*/  FSEL R4, -R6, R6, !P1 ;  /* 0x0000000606047208 */ /* 0x001fce0004800100 */
.L_x_149:
[----:B------:R-:W-:Y:S05]  /*acb0*/  BSYNC.RECONVERGENT B1 ;  /* 0x0000000000017941 */ /* 0x000fea0003800200 */
.L_x_148:
        /* <DEDUP_REMOVED lines=30> */
.L_x_155:
        /* <DEDUP_REMOVED lines=42> */
[--C-:B------:R-:W-:Y:S01]  /*b140*/  @P1 IMAD.MOV.U32 R0, RZ, RZ, R18.reuse ;  /* 0x000000ffff001224 */ /* 0x100fe200078e0012 */
[----:B------:R-:W-:Y:S01]  /*b150*/  @P0 MOV R0, R19 ;  /* 0x0000001300000202 */ /* 0x000fe20000000f00 */
[----:B------:R-:W-:Y:S02]  /*b160*/  @P0 IMAD.MOV.U32 R4, RZ, RZ, R18 ;  /* 0x000000ffff040224 */ /* 0x000fe400078e0012 */
        /* <DEDUP_REMOVED lines=9> */
[----:B------:R-:W-:Y:S02]  /*b200*/  ISETP.EQ.AND P0, PT, R7, 0x8, PT ;  /* 0x000000080700780c */ /* 0x000fe40003f02270 */
[----:B------:R-:W-:Y:S01]  /*b210*/  @P3 MOV R5, R18 ;  /* 0x0000001200053202 */ /* 0x000fe20000000f00 */
[----:B------:R-:W-:Y:S01]  /*b220*/  @P4 IMAD.MOV.U32 R5, RZ, RZ, R19 ;  /* 0x000000ffff054224 */ /* 0x000fe200078e0013 */
[----:B------:R-:W-:Y:S01]  /*b230*/  LOP3.LUT R7, R6, 0x1f, RZ, 0xc0, !PT ;  /* 0x0000001f06077812 */ /* 0x000fe200078ec0ff */
[----:B------:R-:W-:-:S03]  /*b240*/  @P5 IMAD.MOV.U32 R5, RZ, RZ, R20 ;  /* 0x000000ffff055224 */ /* 0x000fc600078e0014 */
[----:B------:R-:W-:-:S05]  /*b250*/  SHF.L.W.U32.HI R0, R4, R7, R0 ;  /* 0x0000000704007219 */ /* 0x000fca0000010e00 */
[----:B------:R-:W-:-:S05]  /*b260*/  @P0 IMAD.MOV.U32 R5, RZ, RZ, R21 ;  /* 0x000000ffff050224 */ /* 0x000fca00078e0015 */
[----:B------:R-:W-:-:S07]  /*b270*/  SHF.L.W.U32.HI R4, R5, R7, R4 ;  /* 0x0000000705047219 */ /* 0x000fce0000010e04 */
.L_x_157:
[----:B------:R-:W-:Y:S05]  /*b280*/  BSYNC.RECONVERGENT B2 ;  /* 0x0000000000027941 */ /* 0x000fea0003800200 */
.L_x_156:
        /* <DEDUP_REMOVED lines=18> */
.L_x_154:
[----:B------:R-:W-:Y:S05]  /*b3b0*/  BSYNC.RECONVERGENT B1 ;  /* 0x0000000000017941 */ /* 0x000fea0003800200 */
.L_x_153:
        /* <DEDUP_REMOVED lines=20> */
.L_x_111:
[----:B------:R-:W-:-:S13]  /*b500*/  ISETP.GT.AND P0, PT, R0, 0xd, PT ;  /* 0x0000000d0000780c */ /* 0x000fda0003f04270 */
[----:B------:R-:W-:Y:S05]  /*b510*/  @P0 BRA `(.L_x_159) ;  /* 0x0000001c00780947 */ /* 0x000fea0003800000 */
[----:B------:R-:W-:-:S13]  /*b520*/  ISETP.NE.AND P0, PT, R0, 0xc, PT ;  /* 0x0000000c0000780c */ /* 0x000fda0003f05270 */
[----:B------:R-:W-:Y:S05]  /*b530*/  @!P0 BRA `(.L_x_160) ;  /* 0x0000000c00b88947 */ /* 0x000fea0003800000 */
[----:B-----5:R-:W-:Y:S01]  /*b540*/  FADD R3, R3, 13 ;  /* 0x4150000003037421 */ /* 0x020fe20000000000 */
[----:B------:R-:W-:-:S07]  /*b550*/  MOV R10, RZ ;  /* 0x000000ff000a7202 */ /* 0x000fce0000000f00 */
.L_x_171:
        /* <DEDUP_REMOVED lines=21> */
.L_x_163:
        /* <DEDUP_REMOVED lines=44> */
[----:B------:R-:W-:Y:S01]  /*b970*/  @P3 MOV R4, R20 ;  /* 0x0000001400043202 */ /* 0x000fe20000000f00 */
[----:B------:R-:W-:Y:S02]  /*b980*/  @P5 IMAD.MOV.U32 R4, RZ, RZ, R15 ;  /* 0x000000ffff045224 */ /* 0x000fe400078e000f */
        /* <DEDUP_REMOVED lines=12> */
[----:B------:R-:W-:Y:S01]  /*ba50*/  @P5 MOV R4, R19 ;  /* 0x0000001300045202 */ /* 0x000fe20000000f00 */
[----:B------:R-:W-:Y:S01]  /*ba60*/  @P4 IMAD.MOV.U32 R4, RZ, RZ, R20 ;  /* 0x000000ffff044224 */ /* 0x000fe200078e0014 */
[----:B------:R-:W-:-:S09]  /*ba70*/  SHF.L.W.U32.HI R12, R5, R0, R12 ;  /* 0x00000000050c7219 */ /* 0x000fd20000010e0c */
[----:B------:R-:W-:-:S05]  /*ba80*/  @P0 IMAD.MOV.U32 R4, RZ, RZ, R15 ;  /* 0x000000ffff040224 */ /* 0x000fca00078e000f */
[----:B------:R-:W-:-:S07]  /*ba90*/  SHF.L.W.U32.HI R5, R4, R0, R5 ;  /* 0x0000000004057219 */ /* 0x000fce0000010e05 */
.L_x_165:
[----:B------:R-:W-:Y:S05]  /*baa0*/  BSYNC.RECONVERGENT B2 ;  /* 0x0000000000027941 */ /* 0x000fea0003800200 */
.L_x_164:
        /* <DEDUP_REMOVED lines=18> */
.L_x_162:
[----:B------:R-:W-:Y:S05]  /*bbd0*/  BSYNC.RECONVERGENT B1 ;  /* 0x0000000000017941 */ /* 0x000fea0003800200 */
.L_x_161:
        /* <DEDUP_REMOVED lines=30> */
.L_x_168:
        /* <DEDUP_REMOVED lines=47> */
[----:B------:R-:W-:Y:S01]  /*c0b0*/  @P4 IMAD.MOV.U32 R4, RZ, RZ, R20 ;  /* 0x000000ffff044224 */ /* 0x000fe200078e0014 */
[----:B------:R-:W-:Y:S01]  /*c0c0*/  @P5 MOV R4, R21 ;  /* 0x0000001500045202 */ /* 0x000fe20000000f00 */
        /* <DEDUP_REMOVED lines=13> */
.L_x_170:
[----:B------:R-:W-:Y:S05]  /*c1a0*/  BSYNC.RECONVERGENT B2 ;  /* 0x0000000000027941 */ /* 0x000fea0003800200 */
.L_x_169:
        /* <DEDUP_REMOVED lines=18> */
.L_x_167:
[----:B------:R-:W-:Y:S05]  /*c2d0*/  BSYNC.RECONVERGENT B1 ;  /* 0x0000000000017941 */ /* 0x000fea0003800200 */
.L_x_166:
        /* <DEDUP_REMOVED lines=20> */
.L_x_160:
[----:B-----5:R-:W-:Y:S01]  /*c420*/  FADD R3, R3, 12 ;  /* 0x4140000003037421 */ /* 0x020fe20000000000 */
[----:B------:R-:W-:-:S07]  /*c430*/  IMAD.MOV.U32 R10, RZ, RZ, RZ ;  /* 0x000000ffff0a7224 */ /* 0x000fce00078e00ff */
.L_x_182:
        /* <DEDUP_REMOVED lines=21> */
.L_x_174:
        /* <DEDUP_REMOVED lines=16> */
[----:B------:R-:W-:Y:S01]  /*c690*/  @P1 MOV R20, R0 ;  /* 0x0000000000141202 */ /* 0x000fe20000000f00 */
[--C-:B------:R-:W-:Y:S02]  /*c6a0*/  @P4 IMAD.MOV.U32 R17, RZ, RZ, R0.reuse ;  /* 0x000000ffff114224 */ /* 0x100fe400078e0000 */
[--C-:B------:R-:W-:Y:S02]  /*c6b0*/  @P3 IMAD.MOV.U32 R18, RZ, RZ, R0.reuse ;  /* 0x000000ffff123224 */ /* 0x100fe400078e0000 */
[----:B------:R-:W-:-:S05]  /*c6c0*/  @P2 IMAD.MOV.U32 R19, RZ, RZ, R0 ;  /* 0x000000ffff132224 */ /* 0x000fca00078e0000 */
        /* <DEDUP_REMOVED lines=32> */
[----:B------:R-:W-:Y:S01]  /*c8d0*/  @P2 MOV R4, R11 ;  /* 0x0000000b00042202 */ /* 0x000fe20000000f00 */
[----:B------:R-:W-:Y:S01]  /*c8e0*/  @P1 IMAD.MOV.U32 R4, RZ, RZ, R16 ;  /* 0x000000ffff041224 */ /* 0x000fe200078e0010 */
[----:B------:R-:W-:Y:S01]  /*c8f0*/  LOP3.LUT R0, R0, 0x1f, RZ, 0xc0, !PT ;  /* 0x0000001f00007812 */ /* 0x000fe200078ec0ff */
        /* <DEDUP_REMOVED lines=8> */
.L_x_176:
[----:B------:R-:W-:Y:S05]  /*c980*/  BSYNC.RECONVERGENT B2 ;  /* 0x0000000000027941 */ /* 0x000fea0003800200 */
.L_x_175:
        /* <DEDUP_REMOVED lines=13> */
[----:B------:R-:W-:-:S05]  /*ca60*/  IMAD.MOV R12, RZ, RZ, -R0 ;  /* 0x000000ffff0c7224 */ /* 0x000fca00078e0a00 */
[----:B------:R-:W-:Y:S01]  /*ca70*/  @!P0 MOV R0, R12 ;  /* 0x0000000c00008202 */ /* 0x000fe20000000f00 */
[----:B0-----:R-:W-:-:S10]  /*ca80*/  DMUL R6, R4, UR4 ;  /* 0x0000000404067c28 */ /* 0x001fd40008000000 */
[----:B------:R-:W0:Y:S02]  /*ca90*/  F2F.F32.F64 R6, R6 ;  /* 0x0000000600067310 */ /* 0x000e240000301000 */
[----:B0-----:R-:W-:-:S07]  /*caa0*/  FSEL R4, -R6, R6, !P1 ;  /* 0x0000000606047208 */ /* 0x001fce0004800100 */
.L_x_173:
[----:B------:R-:W-:Y:S05]  /*cab0*/  BSYNC.RECONVERGENT B1 ;  /* 0x0000000000017941 */ /* 0x000fea0003800200 */
.L_x_172:
        /* <DEDUP_REMOVED lines=30> */
.L_x_179:
        /* <DEDUP_REMOVED lines=44> */
[----:B------:R-:W-:Y:S01]  /*cf60*/  @P0 IMAD.MOV.U32 R0, RZ, RZ, R19 ;  /* 0x000000ffff000224 */ /* 0x000fe200078e0013 */
[----:B------:R-:W-:Y:S01]  /*cf70*/  @P3 MOV R4, R19 ;  /* 0x0000001300043202 */ /* 0x000fe20000000f00 */
        /* <DEDUP_REMOVED lines=16> */
.L_x_181:
[----:B------:R-:W-:Y:S05]  /*d080*/  BSYNC.RECONVERGENT B2 ;  /* 0x0000000000027941 */ /* 0x000fea0003800200 */
.L_x_180:
        /* <DEDUP_REMOVED lines=18> */
.L_x_178:
[----:B------:R-:W-:Y:S05]  /*d1b0*/  BSYNC.RECONVERGENT B1 ;  /* 0x0000000000017941 */ /* 0x000fea0003800200 */
.L_x_177:
        /* <DEDUP_REMOVED lines=20> */
.L_x_159:
[----:B------:R-:W-:-:S13]  /*d300*/  ISETP.NE.AND P0, PT, R0, 0xe, PT ;  /* 0x0000000e0000780c */ /* 0x000fda0003f05270 */
[----:B------:R-:W-:Y:S05]  /*d310*/  @!P0 BRA `(.L_x_183) ;  /* 0x0000000c00b88947 */ /* 0x000fea0003800000 */
[----:B-----5:R-:W-:Y:S01]  /*d320*/  FADD R3, R3, 15 ;  /* 0x4170000003037421 */ /* 0x020fe20000000000 */
[----:B------:R-:W-:-:S07]  /*d330*/  IMAD.MOV.U32 R10, RZ, RZ, RZ ;  /* 0x000000ffff0a7224 */ /* 0x000fce00078e00ff */
.L_x_194:
[C---:B------:R-:W-:Y:S01]  /*d340*/  FMUL R0, R3.reuse, 0.63661974668502807617 ;  /* 0x3f22f98303007820 */ /* 0x040fe20000400000 */
[----:B------:R-:W-:Y:S01]  /*d350*/  FSETP.GE.AND P0, PT, |R3|, 105615, PT ;  /* 0x47ce47800300780b */ /* 0x000fe20003f06200 */
[----:B------:R-:W-:Y:S04]  /*d360*/  BSSY.RECONVERGENT B1, `(.L_x_184) ;  /* 0x0000065000017945 */ /* 0x000fe80003800200 */
[----:B------:R-:W0:Y:S02]  /*d370*/  F2I.NTZ R0, R0 ;  /* 0x0000000000007305 */ /* 0x000e240000203100 */
[-C--:B0-----:R-:W-:Y:S02]  /*d380*/  I2FP.F32.S32 R8, R0.reuse ;  /* 0x0000000000087245 */ /* 0x081fe40000201400 */
[----:B------:R-:W-:-:S03]  /*d390*/  MOV R9, R0 ;  /* 0x0000000000097202 */ /* 0x000fc60000000f00 */
        /* <DEDUP_REMOVED lines=15> */
.L_x_186:
        /* <DEDUP_REMOVED lines=59> */
[----:B------:R-:W-:Y:S01]  /*d840*/  @P5 IMAD.MOV.U32 R4, RZ, RZ, R19 ;  /* 0x000000ffff045224 */ /* 0x000fe200078e0013 */
[----:B------:R-:W-:-:S09]  /*d850*/  @P4 MOV R4, R20 ;  /* 0x0000001400044202 */ /* 0x000fd20000000f00 */
[----:B------:R-:W-:-:S05]  /*d860*/  @P0 IMAD.MOV.U32 R4, RZ, RZ, R15 ;  /* 0x000000ffff040224 */ /* 0x000fca00078e000f */
[----:B------:R-:W-:-:S07]  /*d870*/  SHF.L.W.U32.HI R5, R4, R0, R5 ;  /* 0x0000000004057219 */ /* 0x000fce0000010e05 */
.L_x_188:
[----:B------:R-:W-:Y:S05]  /*d880*/  BSYNC.RECONVERGENT B2 ;  /* 0x0000000000027941 */ /* 0x000fea0003800200 */
.L_x_187:
        /* <DEDUP_REMOVED lines=18> */
.L_x_185:
[----:B------:R-:W-:Y:S05]  /*d9b0*/  BSYNC.RECONVERGENT B1 ;  /* 0x0000000000017941 */ /* 0x000fea0003800200 */
.L_x_184:
        /* <DEDUP_REMOVED lines=25> */
[----:B------:R-:W-:Y:S01]  /*db50*/  SHF.L.U32 R0, R3, 0x8, RZ ;  /* 0x0000000803007819 */ /* 0x000fe200000006ff */
[----:B------:R-:W-:Y:S01]  /*db60*/  IMAD.MOV.U32 R21, RZ, RZ, RZ ;  /* 0x000000ffff157224 */ /* 0x000fe200078e00ff */
[----:B------:R-:W-:Y:S01]  /*db70*/  UMOV UR4, URZ ;  /* 0x000000ff00047c82 */ /* 0x000fe20008000000 */
[----:B------:R-:W-:Y:S01]  /*db80*/  IMAD.MOV.U32 R23, RZ, RZ, RZ ;  /* 0x000000ffff177224 */ /* 0x000fe200078e00ff */
[----:B------:R-:W-:-:S07]  /*db90*/  LOP3.LUT R25, R0, 0x80000000, RZ, 0xfc, !PT ;  /* 0x8000000000197812 */ /* 0x000fce00078efcff */
.L_x_191:
        /* <DEDUP_REMOVED lines=62> */
.L_x_193:
[----:B------:R-:W-:Y:S05]  /*df80*/  BSYNC.RECONVERGENT B2 ;  /* 0x0000000000027941 */ /* 0x000fea0003800200 */
.L_x_192:
[C-C-:B------:R-:W-:Y:S01]  /*df90*/  SHF.L.W.U32.HI R9, R4.reuse, 0x2, R0.reuse ;  /* 0x0000000204097819 */ /* 0x140fe20000010e00 */
[----:B------:R-:W-:Y:S01]  /*dfa0*/  IMAD.SHL.U32 R4, R4, 0x4, RZ ;  /* 0x0000000404047824 */ /* 0x000fe200078e00ff */
[----:B------:R-:W-:Y:S01]  /*dfb0*/  UMOV UR4, 0x54442d19 ;  /* 0x54442d1900047882 */ /* 0x000fe20000000000 */
[----:B------:R-:W-:Y:S01]  /*dfc0*/  UMOV UR5, 0x3bf921fb ;  /* 0x3bf921fb00057882 */ /* 0x000fe20000000000 */
[----:B------:R-:W-:Y:S02]  /*dfd0*/  SHF.R.S32.HI R5, RZ, 0x1f, R9 ;  /* 0x0000001fff057819 */ /* 0x000fe40000011409 */
[----:B------:R-:W-:Y:S02]  /*dfe0*/  SHF.R.U32.HI R0, RZ, 0x1e, R0 ;  /* 0x0000001eff007819 */ /* 0x000fe40000011600 */
[C---:B------:R-:W-:Y:S02]  /*dff0*/  LOP3.LUT R4, R5.reuse, R4, RZ, 0x3c, !PT ;  /* 0x0000000405047212 */ /* 0x040fe400078e3cff */
[----:B------:R-:W-:-:S02]  /*e000*/  LOP3.LUT R5, R5, R9, RZ, 0x3c, !PT ;  /* 0x0000000905057212 */ /* 0x000fc400078e3cff */
[----:B------:R-:W-:Y:S02]  /*e010*/  ISETP.GE.AND P1, PT, R3, RZ, PT ;  /* 0x000000ff0300720c */ /* 0x000fe40003f26270 */
        /* <DEDUP_REMOVED lines=9> */
.L_x_190:
[----:B------:R-:W-:Y:S05]  /*e0b0*/  BSYNC.RECONVERGENT B1 ;  /* 0x0000000000017941 */ /* 0x000fea0003800200 */
.L_x_189:
        /* <DEDUP_REMOVED lines=20> */
.L_x_183:
[----:B-----5:R-:W-:Y:S01]  /*e200*/  FADD R3, R3, 14 ;  /* 0x4160000003037421 */ /* 0x020fe20000000000 */
[----:B------:R-:W-:-:S07]  /*e210*/  IMAD.MOV.U32 R10, RZ, RZ, RZ ;  /* 0x000000ffff0a7224 */ /* 0x000fce00078e00ff */
.L_x_205:
        /* <DEDUP_REMOVED lines=16> */
[----:B------:R-:W-:Y:S02]  /*e320*/  IMAD.SHL.U32 R0, R3, 0x100, RZ ;  /* 0x0000010003007824 */ /* 0x000fe400078e00ff */
[----:B------:R-:W-:Y:S02]  /*e330*/  HFMA2 R21, -RZ, RZ, 0, 0 ;  /* 0x00000000ff157431 */ /* 0x000fe400000001ff */
[----:B------:R-:W-:Y:S01]  /*e340*/  IMAD.MOV.U32 R15, RZ, RZ, RZ ;  /* 0x000000ffff0f7224 */ /* 0x000fe200078e00ff */
[----:B------:R-:W-:Y:S01]  /*e350*/  UMOV UR4, URZ ;  /* 0x000000ff00047c82 */ /* 0x000fe20008000000 */
[----:B------:R-:W-:-:S07]  /*e360*/  LOP3.LUT R23, R0, 0x80000000, RZ, 0xfc, !PT ;  /* 0x8000000000177812 */ /* 0x000fce00078efcff */
.L_x_197:
        /* <DEDUP_REMOVED lines=42> */
[----:B------:R-:W-:Y:S02]  /*e610*/  @P2 IMAD.MOV.U32 R5, RZ, RZ, R16 ;  /* 0x000000ffff052224 */ /* 0x000fe400078e0010 */
[--C-:B------:R-:W-:Y:S02]  /*e620*/  @P3 IMAD.MOV.U32 R4, RZ, RZ, R20.reuse ;  /* 0x000000ffff043224 */ /* 0x100fe400078e0014 */
[----:B------:R-:W-:Y:S01]  /*e630*/  @P1 IMAD.MOV.U32 R5, RZ, RZ, R17 ;  /* 0x000000ffff051224 */ /* 0x000fe200078e0011 */
[----:B------:R-:W-:Y:S01]  /*e640*/  @P0 MOV R5, R18 ;  /* 0x0000001200050202 */ /* 0x000fe20000000f00 */
        /* <DEDUP_REMOVED lines=17> */
.L_x_199:
[----:B------:R-:W-:Y:S05]  /*e760*/  BSYNC.RECONVERGENT B2 ;  /* 0x0000000000027941 */ /* 0x000fea0003800200 */
.L_x_198:
        /* <DEDUP_REMOVED lines=18> */
.L_x_196:
[----:B------:R-:W-:Y:S05]  /*e890*/  BSYNC.RECONVERGENT B1 ;  /* 0x0000000000017941 */ /* 0x000fea0003800200 */
.L_x_195:
[----:B------:R-:W-:Y:S01]  /*e8a0*/  MOV R15, 0x37cbac00 ;  /* 0x37cbac00000f7802 */ /* 0x000fe20000000f00 */
        /* <DEDUP_REMOVED lines=29> */
.L_x_202:
        /* <DEDUP_REMOVED lines=34> */
[----:B------:R-:W-:Y:S01]  /*eca0*/  @P3 IMAD.MOV.U32 R0, RZ, RZ, R11 ;  /* 0x000000ffff003224 */ /* 0x000fe200078e000b */
[C---:B------:R-:W-:Y:S01]  /*ecb0*/  ISETP.EQ.AND P3, PT, R7.reuse, -0x4, PT ;  /* 0xfffffffc0700780c */ /* 0x040fe20003f62270 */
[--C-:B------:R-:W-:Y:S01]  /*ecc0*/  @P4 IMAD.MOV.U32 R0, RZ, RZ, R16.reuse ;  /* 0x000000ffff004224 */ /* 0x100fe200078e0010 */
[----:B------:R-:W-:Y:S01]  /*ecd0*/  @P4 MOV R4, R11 ;  /* 0x0000000b00044202 */ /* 0x000fe20000000f00 */
[----:B------:R-:W-:Y:S01]  /*ece0*/  @P2 IMAD.MOV.U32 R4, RZ, RZ, R16 ;  /* 0x000000ffff042224 */ /* 0x000fe200078e0010 */
[----:B------:R-:W-:Y:S01]  /*ecf0*/  ISETP.EQ.AND P4, PT, R7, RZ, PT ;  /* 0x000000ff0700720c */ /* 0x000fe20003f82270 */
[--C-:B------:R-:W-:Y:S02]  /*ed00*/  @P2 IMAD.MOV.U32 R0, RZ, RZ, R17.reuse ;  /* 0x000000ffff002224 */ /* 0x100fe400078e0011 */
[----:B------:R-:W-:Y:S02]  /*ed10*/  @P1 IMAD.MOV.U32 R4, RZ, RZ, R17 ;  /* 0x000000ffff041224 */ /* 0x000fe400078e0011 */
[----:B------:R-:W-:-:S02]  /*ed20*/  @P1 IMAD.MOV.U32 R0, RZ, RZ, R18 ;  /* 0x000000ffff001224 */ /* 0x000fc400078e0012 */
[----:B------:R-:W-:Y:S02]  /*ed30*/  @P0 IMAD.MOV.U32 R4, RZ, RZ, R18 ;  /* 0x000000ffff040224 */ /* 0x000fe400078e0012 */
[--C-:B------:R-:W-:Y:S01]  /*ed40*/  @P0 IMAD.MOV.U32 R0, RZ, RZ, R19.reuse ;  /* 0x000000ffff000224 */ /* 0x100fe200078e0013 */
[----:B------:R-:W-:Y:S01]  /*ed50*/  @P3 MOV R0, R20 ;  /* 0x0000001400003202 */ /* 0x000fe20000000f00 */
[----:B------:R-:W-:Y:S02]  /*ed60*/  @P3 IMAD.MOV.U32 R4, RZ, RZ, R19 ;  /* 0x000000ffff043224 */ /* 0x000fe400078e0013 */
[----:B------:R-:W-:Y:S02]  /*ed70*/  @P4 IMAD.MOV.U32 R4, RZ, RZ, R20 ;  /* 0x000000ffff044224 */ /* 0x000fe400078e0014 */
[--C-:B------:R-:W-:Y:S02]  /*ed80*/  @P4 IMAD.MOV.U32 R0, RZ, RZ, R21.reuse ;  /* 0x000000ffff004224 */ /* 0x100fe400078e0015 */
        /* <DEDUP_REMOVED lines=13> */
.L_x_204:
[----:B------:R-:W-:Y:S05]  /*ee60*/  BSYNC.RECONVERGENT B2 ;  /* 0x0000000000027941 */ /* 0x000fea0003800200 */
.L_x_203:
        /* <DEDUP_REMOVED lines=18> */
.L_x_201:
[----:B------:R-:W-:Y:S05]  /*ef90*/  BSYNC.RECONVERGENT B1 ;  /* 0x0000000000017941 */ /* 0x000fea0003800200 */
.L_x_200:
        /* <DEDUP_REMOVED lines=20> */
.L_x_13:
[----:B------:R-:W-:-:S13]  /*f0e0*/  ISETP.GT.AND P0, PT, R0, 0x17, PT ;  /* 0x000000170000780c */ /* 0x000fda0003f04270 */
[----:B------:R-:W-:Y:S05]  /*f0f0*/  @P0 BRA `(.L_x_206) ;  /* 0x0000007400f80947 */ /* 0x000fea0003800000 */
        /* <DEDUP_REMOVED lines=8> */
.L_x_220:
        /* <DEDUP_REMOVED lines=8> */
[----:B------:R-:W-:-:S05]  /*f200*/  FFMA R8, R8, -5.3903029534742383927e-15, R5 ;  /* 0xa7c234c508087823 */ /* 0x000fca0000000005 */
[----:B------:R-:W-:Y:S01]  /*f210*/  MOV R4, R8 ;  /* 0x0000000800047202 */ /* 0x000fe20000000f00 */
        /* <DEDUP_REMOVED lines=11> */
.L_x_212:
        /* <DEDUP_REMOVED lines=39> */
[----:B------:R-:W-:Y:S01]  /*f540*/  @P2 IMAD.MOV.U32 R4, RZ, RZ, R17 ;  /* 0x000000ffff042224 */ /* 0x000fe200078e0011 */
[----:B------:R-:W-:Y:S01]  /*f550*/  @P2 MOV R5, R16 ;  /* 0x0000001000052202 */ /* 0x000fe20000000f00 */
        /* <DEDUP_REMOVED lines=22> */
.L_x_214:
[----:B------:R-:W-:Y:S05]  /*f6c0*/  BSYNC.RECONVERGENT B2 ;  /* 0x0000000000027941 */ /* 0x000fea0003800200 */
.L_x_213:
        /* <DEDUP_REMOVED lines=18> */
.L_x_211:
[----:B------:R-:W-:Y:S05]  /*f7f0*/  BSYNC.RECONVERGENT B1 ;  /* 0x0000000000017941 */ /* 0x000fea0003800200 */
.L_x_210:
        /* <DEDUP_REMOVED lines=30> */
.L_x_217:
        /* <DEDUP_REMOVED lines=40> */
[--C-:B------:R-:W-:Y:S01]  /*fc60*/  @P2 IMAD.MOV.U32 R0, RZ, RZ, R17.reuse ;  /* 0x000000ffff002224 */ /* 0x100fe200078e0011 */
[----:B------:R-:W-:Y:S01]  /*fc70*/  @P1 MOV R0, R18 ;  /* 0x0000001200001202 */ /* 0x000fe20000000f00 */
        /* <DEDUP_REMOVED lines=20> */
.L_x_219:
[----:B------:R-:W-:Y:S05]  /*fdc0*/  BSYNC.RECONVERGENT B2 ;  /* 0x0000000000027941 */ /* 0x000fea0003800200 */
.L_x_218:
        /* <DEDUP_REMOVED lines=18> */
.L_x_216:
[----:B------:R-:W-:Y:S05]  /*fef0*/  BSYNC.RECONVERGENT B1 ;  /* 0x0000000000017941 */ /* 0x000fea0003800200 */
.L_x_215:
        /* <DEDUP_REMOVED lines=20> */
.L_x_209:
[----:B-----5:R-:W-:Y:S01]  /*10040*/  FADD R3, R3, 16 ;  /* 0x4180000003037421 */ /* 0x020fe20000000000 */
[----:B------:R-:W-:-:S07]  /*10050*/  IMAD.MOV.U32 R10, RZ, RZ, RZ ;  /* 0x000000ffff0a7224 */ /* 0x000fce00078e00ff */
.L_x_231:
        /* <DEDUP_REMOVED lines=21> */
.L_x_223:
        /* <DEDUP_REMOVED lines=40> */
[----:B------:R-:W-:Y:S01]  /*10430*/  @P1 IMAD.MOV.U32 R4, RZ, RZ, R18 ;  /* 0x000000ffff041224 */ /* 0x000fe200078e0012 */
[----:B------:R-:W-:Y:S01]  /*10440*/  @P0 MOV R4, R19 ;  /* 0x0000001300040202 */ /* 0x000fe20000000f00 */
        /* <DEDUP_REMOVED lines=11> */
[----:B------:R-:W-:Y:S01]  /*10500*/  LOP3.LUT R0, R0, 0x1f, RZ, 0xc0, !PT ;  /* 0x0000001f00007812 */ /* 0x000fe200078ec0ff */
[----:B------:R-:W-:Y:S01]  /*10510*/  @P1 IMAD.MOV.U32 R4, RZ, RZ, R16 ;  /* 0x000000ffff041224 */ /* 0x000fe200078e0010 */
[----:B------:R-:W-:Y:S01]  /*10520*/  @P0 MOV R4, R17 ;  /* 0x0000001100040202 */ /* 0x000fe20000000f00 */
[----:B------:R-:W-:Y:S01]  /*10530*/  @P3 IMAD.MOV.U32 R4, RZ, RZ, R18 ;  /* 0x000000ffff043224 */ /* 0x000fe200078e0012 */
[----:B------:R-:W-:Y:S01]  /*10540*/  ISETP.EQ.AND P0, PT, R6, 0x8, PT ;  /* 0x000000080600780c */ /* 0x000fe20003f02270 */
[----:B------:R-:W-:Y:S01]  /*10550*/  @P5 IMAD.MOV.U32 R4, RZ, RZ, R19 ;  /* 0x000000ffff045224 */ /* 0x000fe200078e0013 */
[----:B------:R-:W-:Y:S01]  /*10560*/  SHF.L.W.U32.HI R12, R5, R0, R12 ;  /* 0x00000000050c7219 */ /* 0x000fe20000010e0c */
[----:B------:R-:W-:-:S10]  /*10570*/  @P4 IMAD.MOV.U32 R4, RZ, RZ, R20 ;  /* 0x000000ffff044224 */ /* 0x000fd400078e0014 */
[----:B------:R-:W-:-:S05]  /*10580*/  @P0 IMAD.MOV.U32 R4, RZ, RZ, R15 ;  /* 0x000000ffff040224 */ /* 0x000fca00078e000f */
[----:B------:R-:W-:-:S07]  /*10590*/  SHF.L.W.U32.HI R5, R4, R0, R5 ;  /* 0x0000000004057219 */ /* 0x000fce0000010e05 */
.L_x_225:
[----:B------:R-:W-:Y:S05]  /*105a0*/  BSYNC.RECONVERGENT B2 ;  /* 0x0000000000027941 */ /* 0x000fea0003800200 */
.L_x_224:
        /* <DEDUP_REMOVED lines=18> */
.L_x_222:
[----:B------:R-:W-:Y:S05]  /*106d0*/  BSYNC.RECONVERGENT B1 ;  /* 0x0000000000017941 */ /* 0x000fea0003800200 */
.L_x_221:
        /* <DEDUP_REMOVED lines=30> */
.L_x_228:
        /* <DEDUP_REMOVED lines=36> */
[----:B------:R-:W-:Y:S01]  /*10b00*/  @P4 IMAD.MOV.U32 R4, RZ, RZ, R11 ;  /* 0x000000ffff044224 */ /* 0x000fe200078e000b */
[----:B------:R-:W-:Y:S01]  /*10b10*/  @P4 MOV R0, R16 ;  /* 0x0000001000004202 */ /* 0x000fe20000000f00 */
[----:B------:R-:W-:Y:S01]  /*10b20*/  @P2 IMAD.MOV.U32 R4, RZ, RZ, R16 ;  /* 0x000000ffff042224 */ /* 0x000fe200078e0010 */
[----:B------:R-:W-:Y:S01]  /*10b30*/  ISETP.EQ.AND P4, PT, R7, RZ, PT ;  /* 0x000000ff0700720c */ /* 0x000fe20003f82270 */
[--C-:B------:R-:W-:Y:S02]  /*10b40*/  @P2 IMAD.MOV.U32 R0, RZ, RZ, R17.reuse ;  /* 0x000000ffff002224 */ /* 0x100fe400078e0011 */
[----:B------:R-:W-:Y:S02]  /*10b50*/  @P1 IMAD.MOV.U32 R4, RZ, RZ, R17 ;  /* 0x000000ffff041224 */ /* 0x000fe400078e0011 */
[----:B------:R-:W-:-:S02]  /*10b60*/  @P1 IMAD.MOV.U32 R0, RZ, RZ, R18 ;  /* 0x000000ffff001224 */ /* 0x000fc400078e0012 */
[----:B------:R-:W-:Y:S02]  /*10b70*/  @P0 IMAD.MOV.U32 R4, RZ, RZ, R18 ;  /* 0x000000ffff040224 */ /* 0x000fe400078e0012 */
[--C-:B------:R-:W-:Y:S02]  /*10b80*/  @P0 IMAD.MOV.U32 R0, RZ, RZ, R19.reuse ;  /* 0x000000ffff000224 */ /* 0x100fe400078e0013 */
[----:B------:R-:W-:Y:S02]  /*10b90*/  @P3 IMAD.MOV.U32 R4, RZ, RZ, R19 ;  /* 0x000000ffff043224 */ /* 0x000fe400078e0013 */
[----:B------:R-:W-:Y:S01]  /*10ba0*/  @P3 IMAD.MOV.U32 R0, RZ, RZ, R20 ;  /* 0x000000ffff003224 */ /* 0x000fe200078e0014 */
[----:B------:R-:W-:Y:S01]  /*10bb0*/  @P4 MOV R4, R20 ;  /* 0x0000001400044202 */ /* 0x000fe20000000f00 */
        /* <DEDUP_REMOVED lines=14> */
.L_x_230:
[----:B------:R-:W-:Y:S05]  /*10ca0*/  BSYNC.RECONVERGENT B2 ;  /* 0x0000000000027941 */ /* 0x000fea0003800200 */
.L_x_229:
        /* <DEDUP_REMOVED lines=18> */
.L_x_227:
[----:B------:R-:W-:Y:S05]  /*10dd0*/  BSYNC.RECONVERGENT B1 ;  /* 0x0000000000017941 */ /* 0x000fea0003800200 */
.L_x_226:
        /* <DEDUP_REMOVED lines=20> */
.L_x_208:
[----:B------:R-:W-:-:S13]  /*10f20*/  ISETP.NE.AND P0, PT, R0, 0x12, PT ;  /* 0x000000120000780c */ /* 0x000fda0003f05270 */
[----:B------:R-:W-:Y:S05]  /*10f30*/  @!P0 BRA `(.L_x_232) ;  /* 0x0000000c00b88947 */ /* 0x000fea0003800000 */
[----:B-----5:R-:W-:Y:S01]  /*10f40*/  FADD R3, R3, 19 ;  /* 0x4198000003037421 */ /* 0x020fe20000000000 */
[----:B------:R-:W-:-:S07]  /*10f50*/  IMAD.MOV.U32 R10, RZ, RZ, RZ ;  /* 0x000000ffff0a7224 */ /* 0x000fce00078e00ff */
.L_x_243:
        /* <DEDUP_REMOVED lines=21> */
.L_x_235:
        /* <DEDUP_REMOVED lines=48> */
[----:B------:R-:W-:Y:S01]  /*113b0*/  @P5 IMAD.MOV.U32 R5, RZ, RZ, R20 ;  /* 0x000000ffff055224 */ /* 0x000fe200078e0014 */
[----:B------:R-:W-:Y:S01]  /*113c0*/  @P4 MOV R5, R15 ;  /* 0x0000000f00054202 */ /* 0x000fe20000000f00 */
        /* <DEDUP_REMOVED lines=13> */
.L_x_237:
[----:B------:R-:W-:Y:S05]  /*114a0*/  BSYNC.RECONVERGENT B2 ;  /* 0x0000000000027941 */ /* 0x000fea0003800200 */
.L_x_236:
        /* <DEDUP_REMOVED lines=18> */
.L_x_234:
[----:B------:R-:W-:Y:S05]  /*115d0*/  BSYNC.RECONVERGENT B1 ;  /* 0x0000000000017941 */ /* 0x000fea0003800200 */
.L_x_233:
        /* <DEDUP_REMOVED lines=30> */
.L_x_240:
        /* <DEDUP_REMOVED lines=41> */
[----:B------:R-:W-:Y:S01]  /*11a50*/  @P1 IMAD.MOV.U32 R4, RZ, RZ, R17 ;  /* 0x000000ffff041224 */ /* 0x000fe200078e0011 */
[----:B------:R-:W-:Y:S01]  /*11a60*/  @P0 MOV R4, R18 ;  /* 0x0000001200040202 */ /* 0x000fe20000000f00 */
[----:B------:R-:W-:-:S02]  /*11a70*/  @P1 IMAD.MOV.U32 R0, RZ, RZ, R18 ;  /* 0x000000ffff001224 */ /* 0x000fc400078e0012 */
[--C-:B------:R-:W-:Y:S02]  /*11a80*/  @P0 IMAD.MOV.U32 R0, RZ, RZ, R19.reuse ;  /* 0x000000ffff000224 */ /* 0x100fe400078e0013 */
[----:B------:R-:W-:Y:S02]  /*11a90*/  @P3 IMAD.MOV.U32 R4, RZ, RZ, R19 ;  /* 0x000000ffff043224 */ /* 0x000fe400078e0013 */
[--C-:B------:R-:W-:Y:S02]  /*11aa0*/  @P3 IMAD.MOV.U32 R0, RZ, RZ, R20.reuse ;  /* 0x000000ffff003224 */ /* 0x100fe400078e0014 */
[----:B------:R-:W-:Y:S02]  /*11ab0*/  @P4 IMAD.MOV.U32 R4, RZ, RZ, R20 ;  /* 0x000000ffff044224 */ /* 0x000fe400078e0014 */
[--C-:B------:R-:W-:Y:S02]  /*11ac0*/  @P4 IMAD.MOV.U32 R0, RZ, RZ, R21.reuse ;  /* 0x000000ffff004224 */ /* 0x100fe400078e0015 */
[----:B------:R-:W-:Y:S01]  /*11ad0*/  @P5 IMAD.MOV.U32 R4, RZ, RZ, R21 ;  /* 0x000000ffff045224 */ /* 0x000fe200078e0015 */
[----:B------:R-:W-:Y:S06]  /*11ae0*/  @!P6 BRA `(.L_x_242) ;  /* 0x00000000002ce947 */ /* 0x000fec0003800000 */
[----:B------:R-:W-:Y:S02]  /*11af0*/  @P2 IMAD.MOV.U32 R5, RZ, RZ, R11 ;  /* 0x000000ffff052224 */ /* 0x000fe400078e000b */
[----:B------:R-:W-:Y:S01]  /*11b00*/  @P1 IMAD.MOV.U32 R5, RZ, RZ, R16 ;  /* 0x000000ffff051224 */ /* 0x000fe200078e0010 */
[----:B------:R-:W-:Y:S01]  /*11b10*/  @P0 MOV R5, R17 ;  /* 0x0000001100050202 */ /* 0x000fe20000000f00 */
[----:B------:R-:W-:Y:S01]  /*11b20*/  @P3 IMAD.MOV.U32 R5, RZ, RZ, R18 ;  /* 0x000000ffff053224 */ /* 0x000fe200078e0012 */
[----:B------:R-:W-:Y:S01]  /*11b30*/  ISETP.EQ.AND P0, PT, R7, 0x8, PT ;  /* 0x000000080700780c */ /* 0x000fe20003f02270 */
[----:B------:R-:W-:Y:S01]  /*11b40*/  @P4 IMAD.MOV.U32 R5, RZ, RZ, R19 ;  /* 0x000000ffff054224 */ /* 0x000fe200078e0013 */
[----:B------:R-:W-:Y:S01]  /*11b50*/  LOP3.LUT R7, R6, 0x1f, RZ, 0xc0, !PT ;  /* 0x0000001f06077812 */ /* 0x000fe200078ec0ff */
[----:B------:R-:W-:-:S03]  /*11b60*/  @P5 IMAD.MOV.U32 R5, RZ, RZ, R20 ;  /* 0x000000ffff055224 */ /* 0x000fc600078e0014 */
[----:B------:R-:W-:-:S07]  /*11b70*/  SHF.L.W.U32.HI R0, R4, R7, R0 ;  /* 0x0000000704007219 */ /* 0x000fce0000010e00 */
[----:B------:R-:W-:-:S05]  /*11b80*/  @P0 IMAD.MOV.U32 R5, RZ, RZ, R21 ;  /* 0x000000ffff050224 */ /* 0x000fca00078e0015 */
[----:B------:R-:W-:-:S07]  /*11b90*/  SHF.L.W.U32.HI R4, R5, R7, R4 ;  /* 0x0000000705047219 */ /* 0x000fce0000010e04 */
.L_x_242:
[----:B------:R-:W-:Y:S05]  /*11ba0*/  BSYNC.RECONVERGENT B2 ;  /* 0x0000000000027941 */ /* 0x000fea0003800200 */
.L_x_241:
        /* <DEDUP_REMOVED lines=18> */
.L_x_239:
[----:B------:R-:W-:Y:S05]  /*11cd0*/  BSYNC.RECONVERGENT B1 ;  /* 0x0000000000017941 */ /* 0x000fea0003800200 */
.L_x_238:
        /* <DEDUP_REMOVED lines=20> */
.L_x_232:
[----:B-----5:R-:W-:Y:S01]  /*11e20*/  FADD R3, R3, 18 ;  /* 0x4190000003037421 */ /* 0x020fe20000000000 */
[----:B------:R-:W-:-:S07]  /*11e30*/  IMAD.MOV.U32 R10, RZ, RZ, RZ ;  /* 0x000000ffff0a7224 */ /* 0x000fce00078e00ff */
.L_x_254:
        /* <DEDUP_REMOVED lines=21> */
.L_x_246:
        /* <DEDUP_REMOVED lines=34> */
[----:B------:R-:W-:Y:S02]  /*121b0*/  @P3 MOV R4, R11 ;  /* 0x0000000b00043202 */ /* 0x000fe40000000f00 */
        /* <DEDUP_REMOVED lines=14> */
[----:B------:R-:W-:Y:S02]  /*122a0*/  @P4 IMAD.MOV.U32 R5, RZ, RZ, R15 ;  /* 0x000000ffff054224 */ /* 0x000fe400078e000f */
[----:B------:R-:W-:Y:S01]  /*122b0*/  IMAD.MOV.U32 R12, RZ, RZ, R4 ;  /* 0x000000ffff0c7224 */ /* 0x000fe200078e0004 */
[----:B------:R-:W-:Y:S06]  /*122c0*/  @!P6 BRA `(.L_x_248) ;  /* 0x00000000002ce947 */ /* 0x000fec0003800000 */
[----:B------:R-:W-:Y:S01]  /*122d0*/  @P2 IMAD.MOV.U32 R4, RZ, RZ, R11 ;  /* 0x000000ffff042224 */ /* 0x000fe200078e000b */
[----:B------:R-:W-:Y:S01]  /*122e0*/  LOP3.LUT R0, R0, 0x1f, RZ, 0xc0, !PT ;  /* 0x0000001f00007812 */ /* 0x000fe200078ec0ff */
[----:B------:R-:W-:Y:S02]  /*122f0*/  @P1 IMAD.MOV.U32 R4, RZ, RZ, R16 ;  /* 0x000000ffff041224 */ /* 0x000fe400078e0010 */
[----:B------:R-:W-:Y:S01]  /*12300*/  @P0 IMAD.MOV.U32 R4, RZ, RZ, R17 ;  /* 0x000000ffff040224 */ /* 0x000fe200078e0011 */
[----:B------:R-:W-:Y:S02]  /*12310*/  ISETP.EQ.AND P0, PT, R6, 0x8, PT ;  /* 0x000000080600780c */ /* 0x000fe40003f02270 */
[----:B------:R-:W-:Y:S01]  /*12320*/  @P3 MOV R4, R18 ;  /* 0x0000001200043202 */ /* 0x000fe20000000f00 */
[----:B------:R-:W-:Y:S01]  /*12330*/  @P5 IMAD.MOV.U32 R4, RZ, RZ, R19 ;  /* 0x000000ffff045224 */ /* 0x000fe200078e0013 */
[----:B------:R-:W-:Y:S01]  /*12340*/  SHF.L.W.U32.HI R12, R5, R0, R12 ;  /* 0x00000000050c7219 */ /* 0x000fe20000010e0c */
[----:B------:R-:W-:-:S08]  /*12350*/  @P4 IMAD.MOV.U32 R4, RZ, RZ, R20 ;  /* 0x000000ffff044224 */ /* 0x000fd000078e0014 */
[----:B------:R-:W-:-:S05]  /*12360*/  @P0 IMAD.MOV.U32 R4, RZ, RZ, R15 ;  /* 0x000000ffff040224 */ /* 0x000fca00078e000f */
[----:B------:R-:W-:-:S07]  /*12370*/  SHF.L.W.U32.HI R5, R4, R0, R5 ;  /* 0x0000000004057219 */ /* 0x000fce0000010e05 */
.L_x_248:
[----:B------:R-:W-:Y:S05]  /*12380*/  BSYNC.RECONVERGENT B2 ;  /* 0x0000000000027941 */ /* 0x000fea0003800200 */
.L_x_247:
        /* <DEDUP_REMOVED lines=18> */
.L_x_245:
[----:B------:R-:W-:Y:S05]  /*124b0*/  BSYNC.RECONVERGENT B1 ;  /* 0x0000000000017941 */ /* 0x000fea0003800200 */
.L_x_244:
        /* <DEDUP_REMOVED lines=30> */
.L_x_251:
        /* <DEDUP_REMOVED lines=37> */
[----:B------:R-:W-:Y:S01]  /*128f0*/  @P4 IMAD.MOV.U32 R0, RZ, RZ, R16 ;  /* 0x000000ffff004224 */ /* 0x000fe200078e0010 */
[----:B------:R-:W-:Y:S01]  /*12900*/  ISETP.EQ.AND P4, PT, R7, RZ, PT ;  /* 0x000000ff0700720c */ /* 0x000fe20003f82270 */
[--C-:B------:R-:W-:Y:S01]  /*12910*/  @P2 IMAD.MOV.U32 R0, RZ, RZ, R17.reuse ;  /* 0x000000ffff002224 */ /* 0x100fe200078e0011 */
        /* <DEDUP_REMOVED lines=22> */
.L_x_253:
[----:B------:R-:W-:Y:S05]  /*12a80*/  BSYNC.RECONVERGENT B2 ;  /* 0x0000000000027941 */ /* 0x000fea0003800200 */
.L_x_252:
        /* <DEDUP_REMOVED lines=18> */
.L_x_250:
[----:B------:R-:W-:Y:S05]  /*12bb0*/  BSYNC.RECONVERGENT B1 ;  /* 0x0000000000017941 */ /* 0x000fea0003800200 */
.L_x_249:
        /* <DEDUP_REMOVED lines=20> */
.L_x_207:
[----:B------:R-:W-:-:S13]  /*12d00*/  ISETP.GT.AND P0, PT, R0, 0x15, PT ;  /* 0x000000150000780c */ /* 0x000fda0003f04270 */
[----:B------:R-:W-:Y:S05]  /*12d10*/  @P0 BRA `(.L_x_255) ;  /* 0x0000001c00780947 */ /* 0x000fea0003800000 */
[----:B------:R-:W-:-:S13]  /*12d20*/  ISETP.NE.AND P0, PT, R0, 0x14, PT ;  /* 0x000000140000780c */ /* 0x000fda0003f05270 */
[----:B------:R-:W-:Y:S05]  /*12d30*/  @!P0 BRA `(.L_x_256) ;  /* 0x0000000c00b88947 */ /* 0x000fea0003800000 */
[----:B-----5:R-:W-:Y:S01]  /*12d40*/  FADD R3, R3, 21 ;  /* 0x41a8000003037421 */ /* 0x020fe20000000000 */
[----:B------:R-:W-:-:S07]  /*12d50*/  IMAD.MOV.U32 R10, RZ, RZ, RZ ;  /* 0x000000ffff0a7224 */ /* 0x000fce00078e00ff */
.L_x_267:
        /* <DEDUP_REMOVED lines=21> */
.L_x_259:
        /* <DEDUP_REMOVED lines=63> */
.L_x_261:
[----:B------:R-:W-:Y:S05]  /*132a0*/  BSYNC.RECONVERGENT B2 ;  /* 0x0000000000027941 */ /* 0x000fea0003800200 */
.L_x_260:
        /* <DEDUP_REMOVED lines=18> */
.L_x_258:
[----:B------:R-:W-:Y:S05]  /*133d0*/  BSYNC.RECONVERGENT B1 ;  /* 0x0000000000017941 */ /* 0x000fea0003800200 */
.L_x_257:
        /* <DEDUP_REMOVED lines=30> */
.L_x_264:
        /* <DEDUP_REMOVED lines=62> */
.L_x_266:
[----:B------:R-:W-:Y:S05]  /*139a0*/  BSYNC.RECONVERGENT B2 ;  /* 0x0000000000027941 */ /* 0x000fea0003800200 */
.L_x_265:
        /* <DEDUP_REMOVED lines=18> */
.L_x_263:
[----:B------:R-:W-:Y:S05]  /*13ad0*/  BSYNC.RECONVERGENT B1 ;  /* 0x0000000000017941 */ /* 0x000fea0003800200 */
.L_x_262:
        /* <DEDUP_REMOVED lines=20> */
.L_x_256:
[----:B-----5:R-:W-:Y:S01]  /*13c20*/  FADD R3, R3, 20 ;  /* 0x41a0000003037421 */ /* 0x020fe20000000000 */
[----:B------:R-:W-:-:S07]  /*13c30*/  MOV R10, RZ ;  /* 0x000000ff000a7202 */ /* 0x000fce0000000f00 */
.L_x_278:
        /* <DEDUP_REMOVED lines=21> */
.L_x_270:
        /* <DEDUP_REMOVED lines=63> */
.L_x_272:
[----:B------:R-:W-:Y:S05]  /*14180*/  BSYNC.RECONVERGENT B2 ;  /* 0x0000000000027941 */ /* 0x000fea0003800200 */
.L_x_271:
        /* <DEDUP_REMOVED lines=18> */
.L_x_269:
[----:B------:R-:W-:Y:S05]  /*142b0*/  BSYNC.RECONVERGENT B1 ;  /* 0x0000000000017941 */ /* 0x000fea0003800200 */
.L_x_268:
        /* <DEDUP_REMOVED lines=30> */
.L_x_275:
        /* <DEDUP_REMOVED lines=62> */
.L_x_277:
[----:B------:R-:W-:Y:S05]  /*14880*/  BSYNC.RECONVERGENT B2 ;  /* 0x0000000000027941 */ /* 0x000fea0003800200 */
.L_x_276:
        /* <DEDUP_REMOVED lines=18> */
.L_x_274:
[----:B------:R-:W-:Y:S05]  /*149b0*/  BSYNC.RECONVERGENT B1 ;  /* 0x0000000000017941 */ /* 0x000fea0003800200 */
.L_x_273:
        /* <DEDUP_REMOVED lines=20> */
.L_x_255:
[----:B------:R-:W-:-:S13]  /*14b00*/  ISETP.NE.AND P0, PT, R0, 0x16, PT ;  /* 0x000000160000780c */ /* 0x000fda0003f05270 */
[----:B------:R-:W-:Y:S05]  /*14b10*/  @!P0 BRA `(.L_x_279) ;  /* 0x0000000c00b88947 */ /* 0x000fea0003800000 */
[----:B-----5:R-:W-:Y:S01]  /*14b20*/  FADD R3, R3, 23 ;  /* 0x41b8000003037421 */ /* 0x020fe20000000000 */
[----:B------:R-:W-:-:S07]  /*14b30*/  IMAD.MOV.U32 R10, RZ, RZ, RZ ;  /* 0x000000ffff0a7224 */ /* 0x000fce00078e00ff */
.L_x_290:
        /* <DEDUP_REMOVED lines=21> */
.L_x_282:
        /* <DEDUP_REMOVED lines=63> */
.L_x_284:
[----:B------:R-:W-:Y:S05]  /*15080*/  BSYNC.RECONVERGENT B2 ;  /* 0x0000000000027941 */ /* 0x000fea0003800200 */
.L_x_283:
        /* <DEDUP_REMOVED lines=18> */
.L_x_281:
[----:B------:R-:W-:Y:S05]  /*151b0*/  BSYNC.RECONVERGENT B1 ;  /* 0x0000000000017941 */ /* 0x000fea0003800200 */
.L_x_280:
        /* <DEDUP_REMOVED lines=30> */
.L_x_287:
        /* <DEDUP_REMOVED lines=62> */
.L_x_289:
[----:B------:R-:W-:Y:S05]  /*15780*/  BSYNC.RECONVERGENT B2 ;  /* 0x0000000000027941 */ /* 0x000fea0003800200 */
.L_x_288:
        /* <DEDUP_REMOVED lines=18> */
.L_x_286:
[----:B------:R-:W-:Y:S05]  /*158b0*/  BSYNC.RECONVERGENT B1 ;  /* 0x0000000000017941 */ /* 0x000fea0003800200 */
.L_x_285:
        /* <DEDUP_REMOVED lines=20> */
.L_x_279:
[----:B-----5:R-:W-:Y:S01]  /*15a00*/  FADD R3, R3, 22 ;  /* 0x41b0000003037421 */ /* 0x020fe20000000000 */
[----:B------:R-:W-:-:S07]  /*15a10*/  IMAD.MOV.U32 R10, RZ, RZ, RZ ;  /* 0x000000ffff0a7224 */ /* 0x000fce00078e00ff */
.L_x_301:
        /* <DEDUP_REMOVED lines=21> */
.L_x_293:
        /* <DEDUP_REMOVED lines=63> */
.L_x_295:
[----:B------:R-:W-:Y:S05]  /*15f60*/  BSYNC.RECONVERGENT B2 ;  /* 0x0000000000027941 */ /* 0x000fea0003800200 */
.L_x_294:
        /* <DEDUP_REMOVED lines=18> */
.L_x_292:
[----:B------:R-:W-:Y:S05]  /*16090*/  BSYNC.RECONVERGENT B1 ;  /* 0x0000000000017941 */ /* 0x000fea0003800200 */
.L_x_291:
        /* <DEDUP_REMOVED lines=30> */
.L_x_298:
        /* <DEDUP_REMOVED lines=62> */
.L_x_300:
[----:B------:R-:W-:Y:S05]  /*16660*/  BSYNC.RECONVERGENT B2 ;  /* 0x0000000000027941 */ /* 0x000fea0003800200 */
.L_x_299:
        /* <DEDUP_REMOVED lines=18> */
.L_x_297:
[----:B------:R-:W-:Y:S05]  /*16790*/  BSYNC.RECONVERGENT B1 ;  /* 0x0000000000017941 */ /* 0x000fea0003800200 */
.L_x_296:
        /* <DEDUP_REMOVED lines=20> */
.L_x_206:
        /* <DEDUP_REMOVED lines=8> */
.L_x_315:
        /* <DEDUP_REMOVED lines=21> */
.L_x_307:
        /* <DEDUP_REMOVED lines=63> */
.L_x_309:
[----:B------:R-:W-:Y:S05]  /*16ea0*/  BSYNC.RECONVERGENT B2 ;  /* 0x0000000000027941 */ /* 0x000fea0003800200 */
.L_x_308:
        /* <DEDUP_REMOVED lines=18> */
.L_x_306:
[----:B------:R-:W-:Y:S05]  /*16fd0*/  BSYNC.RECONVERGENT B1 ;  /* 0x0000000000017941 */ /* 0x000fea0003800200 */
.L_x_305:
        /* <DEDUP_REMOVED lines=30> */
.L_x_312:
        /* <DEDUP_REMOVED lines=62> */
.L_x_314:
[----:B------:R-:W-:Y:S05]  /*175a0*/  BSYNC.RECONVERGENT B2 ;  /* 0x0000000000027941 */ /* 0x000fea0003800200 */
.L_x_313:
        /* <DEDUP_REMOVED lines=18> */
.L_x_311:
[----:B------:R-:W-:Y:S05]  /*176d0*/  BSYNC.RECONVERGENT B1 ;  /* 0x0000000000017941 */ /* 0x000fea0003800200 */
.L_x_310:
        /* <DEDUP_REMOVED lines=20> */
.L_x_304:
[----:B-----5:R-:W-:Y:S01]  /*17820*/  FADD R3, R3, 24 ;  /* 0x41c0000003037421 */ /* 0x020fe20000000000 */
[----:B------:R-:W-:-:S07]  /*17830*/  IMAD.MOV.U32 R10, RZ, RZ, RZ ;  /* 0x000000ffff0a7224 */ /* 0x000fce00078e00ff */
.L_x_326:
        /* <DEDUP_REMOVED lines=21> */
.L_x_318:
        /* <DEDUP_REMOVED lines=63> */
.L_x_320:
[----:B------:R-:W-:Y:S05]  /*17d80*/  BSYNC.RECONVERGENT B2 ;  /* 0x0000000000027941 */ /* 0x000fea0003800200 */
.L_x_319:
        /* <DEDUP_REMOVED lines=18> */
.L_x_317:
[----:B------:R-:W-:Y:S05]  /*17eb0*/  BSYNC.RECONVERGENT B1 ;  /* 0x0000000000017941 */ /* 0x000fea0003800200 */
.L_x_316:
        /* <DEDUP_REMOVED lines=30> */
.L_x_323:
        /* <DEDUP_REMOVED lines=62> */
.L_x_325:
[----:B------:R-:W-:Y:S05]  /*18480*/  BSYNC.RECONVERGENT B2 ;  /* 0x0000000000027941 */ /* 0x000fea0003800200 */
.L_x_324:
        /* <DEDUP_REMOVED lines=18> */
.L_x_322:
[----:B------:R-:W-:Y:S05]  /*185b0*/  BSYNC.RECONVERGENT B1 ;  /* 0x0000000000017941 */ /* 0x000fea0003800200 */
.L_x_321:
        /* <DEDUP_REMOVED lines=20> */
.L_x_303:
[----:B------:R-:W-:-:S13]  /*18700*/  ISETP.NE.AND P0, PT, R0, 0x1a, PT ;  /* 0x0000001a0000780c */ /* 0x000fda0003f05270 */
[----:B------:R-:W-:Y:S05]  /*18710*/  @!P0 BRA `(.L_x_327) ;  /* 0x0000000c00b88947 */ /* 0x000fea0003800000 */
[----:B-----5:R-:W-:Y:S01]  /*18720*/  FADD R3, R3, 27 ;  /* 0x41d8000003037421 */ /* 0x020fe20000000000 */
[----:B------:R-:W-:-:S07]  /*18730*/  IMAD.MOV.U32 R10, RZ, RZ, RZ ;  /* 0x000000ffff0a7224 */ /* 0x000fce00078e00ff */
.L_x_338:
        /* <DEDUP_REMOVED lines=21> */
.L_x_330:
        /* <DEDUP_REMOVED lines=63> */
.L_x_332:
[----:B------:R-:W-:Y:S05]  /*18c80*/  BSYNC.RECONVERGENT B2 ;  /* 0x0000000000027941 */ /* 0x000fea0003800200 */
.L_x_331:
        /* <DEDUP_REMOVED lines=18> */
.L_x_329:
[----:B------:R-:W-:Y:S05]  /*18db0*/  BSYNC.RECONVERGENT B1 ;  /* 0x0000000000017941 */ /* 0x000fea0003800200 */
.L_x_328:
        /* <DEDUP_REMOVED lines=30> */
.L_x_335:
        /* <DEDUP_REMOVED lines=62> */
.L_x_337:
[----:B------:R-:W-:Y:S05]  /*19380*/  BSYNC.RECONVERGENT B2 ;  /* 0x0000000000027941 */ /* 0x000fea0003800200 */
.L_x_336:
        /* <DEDUP_REMOVED lines=18> */
.L_x_334:
[----:B------:R-:W-:Y:S05]  /*194b0*/  BSYNC.RECONVERGENT B1 ;  /* 0x0000000000017941 */ /* 0x000fea0003800200 */
.L_x_333:
        /* <DEDUP_REMOVED lines=20> */
.L_x_327:
[----:B-----5:R-:W-:Y:S01]  /*19600*/  FADD R3, R3, 26 ;  /* 0x41d0000003037421 */ /* 0x020fe20000000000 */
[----:B------:R-:W-:-:S07]  /*19610*/  IMAD.MOV.U32 R10, RZ, RZ, RZ ;  /* 0x000000ffff0a7224 */ /* 0x000fce00078e00ff */
.L_x_349:
        /* <DEDUP_REMOVED lines=21> */
.L_x_341:
        /* <DEDUP_REMOVED lines=63> */
.L_x_343:
[----:B------:R-:W-:Y:S05]  /*19b60*/  BSYNC.RECONVERGENT B2 ;  /* 0x0000000000027941 */ /* 0x000fea0003800200 */
.L_x_342:
        /* <DEDUP_REMOVED lines=18> */
.L_x_340:
[----:B------:R-:W-:Y:S05]  /*19c90*/  BSYNC.RECONVERGENT B1 ;  /* 0x0000000000017941 */ /* 0x000fea0003800200 */
.L_x_339:
        /* <DEDUP_REMOVED lines=30> */
.L_x_346:
        /* <DEDUP_REMOVED lines=62> */
.L_x_348:
[----:B------:R-:W-:Y:S05]  /*1a260*/  BSYNC.RECONVERGENT B2 ;  /* 0x0000000000027941 */ /* 0x000fea0003800200 */
.L_x_347:
        /* <DEDUP_REMOVED lines=18> */
.L_x_345:
[----:B------:R-:W-:Y:S05]  /*1a390*/  BSYNC.RECONVERGENT B1 ;  /* 0x0000000000017941 */ /* 0x000fea0003800200 */
.L_x_344:
        /* <DEDUP_REMOVED lines=20> */
.L_x_302:
[----:B------:R-:W-:-:S13]  /*1a4e0*/  ISETP.GT.AND P0, PT, R0, 0x1d, PT ;  /* 0x0000001d0000780c */ /* 0x000fda0003f04270 */
[----:B------:R-:W-:Y:S05]  /*1a4f0*/  @P0 BRA `(.L_x_350) ;  /* 0x0000001c00780947 */ /* 0x000fea0003800000 */
[----:B------:R-:W-:-:S13]  /*1a500*/  ISETP.NE.AND P0, PT, R0, 0x1c, PT ;  /* 0x0000001c0000780c */ /* 0x000fda0003f05270 */
[----:B------:R-:W-:Y:S05]  /*1a510*/  @!P0 BRA `(.L_x_351) ;  /* 0x0000000c00b88947 */ /* 0x000fea0003800000 */
[----:B-----5:R-:W-:Y:S01]  /*1a520*/  FADD R3, R3, 29 ;  /* 0x41e8000003037421 */ /* 0x020fe20000000000 */
[----:B------:R-:W-:-:S07]  /*1a530*/  IMAD.MOV.U32 R10, RZ, RZ, RZ ;  /* 0x000000ffff0a7224 */ /* 0x000fce00078e00ff */
.L_x_362:
        /* <DEDUP_REMOVED lines=21> */
.L_x_354:
        /* <DEDUP_REMOVED lines=63> */
.L_x_356:
[----:B------:R-:W-:Y:S05]  /*1aa80*/  BSYNC.RECONVERGENT B2 ;  /* 0x0000000000027941 */ /* 0x000fea0003800200 */
.L_x_355:
        /* <DEDUP_REMOVED lines=18> */
.L_x_353:
[----:B------:R-:W-:Y:S05]  /*1abb0*/  BSYNC.RECONVERGENT B1 ;  /* 0x0000000000017941 */ /* 0x000fea0003800200 */
.L_x_352:
        /* <DEDUP_REMOVED lines=30> */
.L_x_359:
        /* <DEDUP_REMOVED lines=62> */
.L_x_361:
[----:B------:R-:W-:Y:S05]  /*1b180*/  BSYNC.RECONVERGENT B2 ;  /* 0x0000000000027941 */ /* 0x000fea0003800200 */
.L_x_360:
        /* <DEDUP_REMOVED lines=18> */
.L_x_358:
[----:B------:R-:W-:Y:S05]  /*1b2b0*/  BSYNC.RECONVERGENT B1 ;  /* 0x0000000000017941 */ /* 0x000fea0003800200 */
.L_x_357:
        /* <DEDUP_REMOVED lines=20> */
.L_x_351:
[----:B-----5:R-:W-:Y:S01]  /*1b400*/  FADD R3, R3, 28 ;  /* 0x41e0000003037421 */ /* 0x020fe20000000000 */
[----:B------:R-:W-:-:S07]  /*1b410*/  IMAD.MOV.U32 R10, RZ, RZ, RZ ;  /* 0x000000ffff0a7224 */ /* 0x000fce00078e00ff */
.L_x_373:
        /* <DEDUP_REMOVED lines=21> */
.L_x_365:
        /* <DEDUP_REMOVED lines=63> */
.L_x_367:
[----:B------:R-:W-:Y:S05]  /*1b960*/  BSYNC.RECONVERGENT B2 ;  /* 0x0000000000027941 */ /* 0x000fea0003800200 */
.L_x_366:
        /* <DEDUP_REMOVED lines=18> */
.L_x_364:
[----:B------:R-:W-:Y:S05]  /*1ba90*/  BSYNC.RECONVERGENT B1 ;  /* 0x0000000000017941 */ /* 0x000fea0003800200 */
.L_x_363:
        /* <DEDUP_REMOVED lines=30> */
.L_x_370:
        /* <DEDUP_REMOVED lines=62> */
.L_x_372:
[----:B------:R-:W-:Y:S05]  /*1c060*/  BSYNC.RECONVERGENT B2 ;  /* 0x0000000000027941 */ /* 0x000fea0003800200 */
.L_x_371:
        /* <DEDUP_REMOVED lines=18> */
.L_x_369:
[----:B------:R-:W-:Y:S05]  /*1c190*/  BSYNC.RECONVERGENT B1 ;  /* 0x0000000000017941 */ /* 0x000fea0003800200 */
.L_x_368:
        /* <DEDUP_REMOVED lines=20> */
.L_x_350:
[----:B------:R-:W-:-:S13]  /*1c2e0*/  ISETP.NE.AND P0, PT, R0, 0x1e, PT ;  /* 0x0000001e0000780c */ /* 0x000fda0003f05270 */
[----:B------:R-:W-:Y:S05]  /*1c2f0*/  @!P0 BRA `(.L_x_374) ;  /* 0x0000000c00b88947 */ /* 0x000fea0003800000 */
[----:B-----5:R-:W-:Y:S01]  /*1c300*/  FADD R3, R3, 31 ;  /* 0x41f8000003037421 */ /* 0x020fe20000000000 */
[----:B------:R-:W-:-:S07]  /*1c310*/  MOV R10, RZ ;  /* 0x000000ff000a7202 */ /* 0x000fce0000000f00 */
.L_x_385:
        /* <DEDUP_REMOVED lines=21> */
.L_x_377:
        /* <DEDUP_REMOVED lines=63> */
.L_x_379:
[----:B------:R-:W-:Y:S05]  /*1c860*/  BSYNC.RECONVERGENT B2 ;  /* 0x0000000000027941 */ /* 0x000fea0003800200 */
.L_x_378:
        /* <DEDUP_REMOVED lines=18> */
.L_x_376:
[----:B------:R-:W-:Y:S05]  /*1c990*/  BSYNC.RECONVERGENT B1 ;  /* 0x0000000000017941 */ /* 0x000fea0003800200 */
.L_x_375:
        /* <DEDUP_REMOVED lines=30> */
.L_x_382:
        /* <DEDUP_REMOVED lines=62> */
.L_x_384:
[----:B------:R-:W-:Y:S05]  /*1cf60*/  BSYNC.RECONVERGENT B2 ;  /* 0x0000000000027941 */ /* 0x000fea0003800200 */
.L_x_383:
        /* <DEDUP_REMOVED lines=18> */
.L_x_381:
[----:B------:R-:W-:Y:S05]  /*1d090*/  BSYNC.RECONVERGENT B1 ;  /* 0x0000000000017941 */ /* 0x000fea0003800200 */
.L_x_380:
        /* <DEDUP_REMOVED lines=20> */
.L_x_374:
[----:B-----5:R-:W-:Y:S01]  /*1d1e0*/  FADD R3, R3, 30 ;  /* 0x41f0000003037421 */ /* 0x020fe20000000000 */
[----:B------:R-:W-:-:S07]  /*1d1f0*/  IMAD.MOV.U32 R15, RZ, RZ, RZ ;  /* 0x000000ffff0f7224 */ /* 0x000fce00078e00ff */
.L_x_396:
        /* <DEDUP_REMOVED lines=21> */
.L_x_388:
        /* <DEDUP_REMOVED lines=63> */
.L_x_390:
[----:B------:R-:W-:Y:S05]  /*1d740*/  BSYNC.RECONVERGENT B2 ;  /* 0x0000000000027941 */ /* 0x000fea0003800200 */
.L_x_389:
        /* <DEDUP_REMOVED lines=18> */
.L_x_387:
[----:B------:R-:W-:Y:S05]  /*1d870*/  BSYNC.RECONVERGENT B1 ;  /* 0x0000000000017941 */ /* 0x000fea0003800200 */
.L_x_386:
        /* <DEDUP_REMOVED lines=30> */
.L_x_393:
        /* <DEDUP_REMOVED lines=62> */
.L_x_395:
[----:B------:R-:W-:Y:S05]  /*1de40*/  BSYNC.RECONVERGENT B2 ;  /* 0x0000000000027941 */ /* 0x000fea0003800200 */
.L_x_394:
        /* <DEDUP_REMOVED lines=18> */
.L_x_392:
[----:B------:R-:W-:Y:S05]  /*1df70*/  BSYNC.RECONVERGENT B1 ;  /* 0x0000000000017941 */ /* 0x000fea0003800200 */
.L_x_391:
        /* <DEDUP_REMOVED lines=11> */
[----:B------:R-:W-:Y:S01]  /*1e030*/  FFMA R4, R3, R14, R4 ;  /* 0x0000000e03047223 */ /* 0x000fe20000000004 */
[----:B------:R-:W-:Y:S01]  /*1e040*/  ISETP.NE.AND P0, PT, R15, 0x64, PT ;  /* 0x000000640f00780c */ /* 0x000fe20003f05270 */
[C---:B------:R-:W-:Y:S02]  /*1e050*/  FFMA R5, R3.reuse, R0, RZ ;  /* 0x0000000003057223 */ /* 0x040fe400000000ff */
[----:B------:R-:W-:-:S04]  /*1e060*/  FFMA R4, R3, R4, R11 ;  /* 0x0000000403047223 */ /* 0x000fc8000000000b */
[----:B------:R-:W-:-:S04]  /*1e070*/  FFMA R3, R5, R4, R0 ;  /* 0x0000000405037223 */ /* 0x000fc80000000000 */
[----:B------:R-:W-:-:S04]  /*1e080*/  @P1 FADD R3, RZ, -R3 ;  /* 0x80000003ff031221 */ /* 0x000fc80000000000 */
[----:B------:R-:W-:Y:S01]  /*1e090*/  FMUL R3, R12, R3 ;  /* 0x000000030c037220 */ /* 0x000fe20000400000 */
[----:B------:R-:W-:Y:S06]  /*1e0a0*/  @P0 BRA `(.L_x_396) ;  /* 0xfffffff000540947 */ /* 0x000fec000383ffff */
.L_x_28:
[----:B------:R-:W-:Y:S05]  /*1e0b0*/  BSYNC.RECONVERGENT B0 ;  /* 0x0000000000007941 */ /* 0x000fea0003800200 */
.L_x_12:
[----:B------:R-:W0:Y:S02]  /*1e0c0*/  LDC.64 R4, c[0x0][0x380] ;  /* 0x0000e000ff047b82 */ /* 0x000e240000000a00 */
[----:B0-----:R-:W-:-:S05]  /*1e0d0*/  IMAD.WIDE R4, R2, 0x4, R4 ;  /* 0x0000000402047825 */ /* 0x001fca00078e0204 */
[----:B------:R-:W-:Y:S01]  /*1e0e0*/  STG.E desc[UR6][R4.64], R3 ;  /* 0x0000000304007986 */ /* 0x000fe2000c101906 */
[----:B------:R-:W-:Y:S05]  /*1e0f0*/  EXIT ;  /* 0x000000000000794d */ /* 0x000fea0003800000 */
.L_x_397:
        /* <DEDUP_REMOVED lines=16> */
.L_x_665:


//--------------------- .text._Z11divKernel16PfPKf --------------------------
	.section	.text._Z11divKernel16PfPKf,"ax",@progbits
	.align	128
        .global         _Z11divKernel16PfPKf
        .type           _Z11divKernel16PfPKf,@function
        .size           _Z11divKernel16PfPKf,(.L_x_666 - _Z11divKernel16PfPKf)
        .other          _Z11divKernel16PfPKf,@"STO_CUDA_ENTRY STV_DEFAULT"
_Z11divKernel16PfPKf:
.text._Z11divKernel16PfPKf:
[----:B------:R-:W0:Y:S01]  /*0000*/  LDC R1, c[0x0][0x37c] ;  /* 0x0000df00ff017b82 */ /* 0x000e220000000800 */
[----:B------:R-:W1:Y:S07]  /*0010*/  S2R R0, SR_TID.X ;  /* 0x0000000000007919 */ /* 0x000e6e0000002100 */
[----:B------:R-:W1:Y:S01]  /*0020*/  S2UR UR4, SR_CTAID.X ;  /* 0x00000000000479c3 */ /* 0x000e620000002500 */
[----:B------:R-:W2:Y:S01]  /*0030*/  LDCU.64 UR6, c[0x0][0x358] ;  /* 0x00006b00ff0677ac */ /* 0x000ea20008000a00 */
[----:B0-----:R-:W-:-:S06]  /*0040*/  VIADD R1, R1, 0xffffffe0 ;  /* 0xffffffe001017836 */ /* 0x001fcc0000000000 */
[----:B------:R-:W1:Y:S08]  /*0050*/  LDC R5, c[0x0][0x360] ;  /* 0x0000d800ff057b82 */ /* 0x000e700000000800 */
[----:B------:R-:W0:Y:S01]  /*0060*/  LDC.64 R2, c[0x0][0x388] ;  /* 0x0000e200ff027b82 */ /* 0x000e220000000a00 */
[----:B-1----:R-:W-:-:S04]  /*0070*/  IMAD R5, R5, UR4, R0 ;  /* 0x0000000405057c24 */ /* 0x002fc8000f8e0200 */
[----:B0-----:R-:W-:-:S05]  /*0080*/  IMAD.WIDE R2, R5, 0x4, R2 ;  /* 0x0000000405027825 */ /* 0x001fca00078e0202 */
[----:B--2---:R0:W5:Y:S01]  /*0090*/  LDG.E R7, desc[UR6][R2.64] ;  /* 0x0000000602077981 */ /* 0x004162000c1e1900 */
[----:B------:R-:W-:Y:S01]  /*00a0*/  LOP3.LUT R0, R0, 0x1f, RZ, 0xc0, !PT ;  /* 0x0000001f00007812 */ /* 0x000fe200078ec0ff */
[----:B------:R-:W-:Y:S03]  /*00b0*/  BSSY.RECONVERGENT B0, `(.L_x_398) ;  /* 0x00009f1000007945 */ /* 0x000fe60003800200 */
[----:B------:R-:W-:-:S13]  /*00c0*/  ISETP.GT.U32.AND P0, PT, R0, 0x1, PT ;  /* 0x000000010000780c */ /* 0x000fda0003f04070 */
[----:B0-----:R-:W-:Y:S05]  /*00d0*/  @P0 BRA `(.L_x_399) ;  /* 0x0000000800800947 */ /* 0x001fea0003800000 */
[----:B------:R-:W-:-:S07]  /*00e0*/  IMAD.MOV.U32 R10, RZ, RZ, RZ ;  /* 0x000000ffff0a7224 */ /* 0x000fce00078e00ff */
.L_x_407:
        /* <DEDUP_REMOVED lines=18> */
[----:B------:R-:W-:Y:S01]  /*0210*/  IMAD.MOV.U32 R0, RZ, RZ, R1 ;  /* 0x000000ffff007224 */ /* 0x000fe200078e0001 */
[----:B------:R-:W-:Y:S01]  /*0220*/  LOP3.LUT R13, R2, 0x80000000, RZ, 0xfc, !PT ;  /* 0x80000000020d7812 */ /* 0x000fe200078efcff */
[----:B------:R-:W-:Y:S01]  /*0230*/  UMOV UR5, URZ ;  /* 0x000000ff00057c82 */ /* 0x000fe20008000000 */
[----:B------:R-:W-:-:S05]  /*0240*/  UMOV UR4, URZ ;  /* 0x000000ff00047c82 */ /* 0x000fca0008000000 */
.L_x_402:
[----:B0-----:R-:W-:Y:S02]  /*0250*/  IMAD.U32 R8, RZ, RZ, UR8 ;  /* 0x00000008ff087e24 */ /* 0x001fe4000f8e00ff */
[----:B------:R-:W-:-:S05]  /*0260*/  IMAD.U32 R9, RZ, RZ, UR9 ;  /* 0x00000009ff097e24 */ /* 0x000fca000f8e00ff */
[----:B------:R-:W2:Y:S01]  /*0270*/  LDG.E.CONSTANT R2, desc[UR6][R8.64] ;  /* 0x0000000608027981 */ /* 0x000ea2000c1e9900 */
[----:B------:R-:W-:Y:S02]  /*0280*/  UIADD3 UR8, UP0, UPT, UR8, 0x4, URZ ;  /* 0x0000000408087890 */ /* 0x000fe4000ff1e0ff */
[----:B------:R-:W-:Y:S02]  /*0290*/  UIADD3 UR4, UPT, UPT, UR4, 0x1, URZ ;  /* 0x0000000104047890 */ /* 0x000fe4000fffe0ff */
[----:B------:R-:W-:Y:S02]  /*02a0*/  UIADD3.X UR9, UPT, UPT, URZ, UR9, URZ, UP0, !UPT ;  /* 0x00000009ff097290 */ /* 0x000fe400087fe4ff */
[----:B------:R-:W-:Y:S01]  /*02b0*/  UISETP.NE.AND UP0, UPT, UR4, 0x6, UPT ;  /* 0x000000060400788c */ /* 0x000fe2000bf05270 */
[----:B--2---:R-:W-:-:S03]  /*02c0*/  IMAD.WIDE.U32 R2, R2, R13, RZ ;  /* 0x0000000d02027225 */ /* 0x004fc600078e00ff */
[----:B------:R-:W-:-:S04]  /*02d0*/  IADD3 R11, P0, PT, R2, R6, RZ ;  /* 0x00000006020b7210 */ /* 0x000fc80007f1e0ff */
[----:B------:R-:W-:Y:S01]  /*02e0*/  IADD3.X R6, PT, PT, R3, UR5, RZ, P0, !PT ;  /* 0x0000000503067c10 */ /* 0x000fe200087fe4ff */
[----:B------:R0:W-:Y:S02]  /*02f0*/  STL [R0], R11 ;  /* 0x0000000b00007387 */ /* 0x0001e40000100800 */
[----:B0-----:R-:W-:Y:S01]  /*0300*/  VIADD R0, R0, 0x4 ;  /* 0x0000000400007836 */ /* 0x001fe20000000000 */
[----:B------:R-:W-:Y:S06]  /*0310*/  BRA.U UP0, `(.L_x_402) ;  /* 0xfffffffd00cc7547 */ /* 0x000fec000b83ffff */
[----:B------:R-:W-:Y:S01]  /*0320*/  SHF.R.U32.HI R4, RZ, 0x17, R7 ;  /* 0x00000017ff047819 */ /* 0x000fe20000011607 */
[----:B------:R0:W-:Y:S03]  /*0330*/  STL [R1+0x18], R6 ;  /* 0x0000180601007387 */ /* 0x0001e60000100800 */
[C---:B------:R-:W-:Y:S02]  /*0340*/  LOP3.LUT R0, R4.reuse, 0xe0, RZ, 0xc0, !PT ;  /* 0x000000e004007812 */ /* 0x040fe400078ec0ff */
[----:B------:R-:W-:-:S03]  /*0350*/  LOP3.LUT P0, RZ, R4, 0x1f, RZ, 0xc0, !PT ;  /* 0x0000001f04ff7812 */ /* 0x000fc6000780c0ff */
[----:B------:R-:W-:-:S05]  /*0360*/  VIADD R0, R0, 0xffffff80 ;  /* 0xffffff8000007836 */ /* 0x000fca0000000000 */
[----:B------:R-:W-:-:S05]  /*0370*/  SHF.R.U32.HI R0, RZ, 0x5, R0 ;  /* 0x00000005ff007819 */ /* 0x000fca0000011600 */
[----:B------:R-:W-:-:S05]  /*0380*/  IMAD R11, R0, -0x4, R1 ;  /* 0xfffffffc000b7824 */ /* 0x000fca00078e0201 */
[----:B------:R-:W2:Y:S04]  /*0390*/  LDL R0, [R11+0x18] ;  /* 0x000018000b007983 */ /* 0x000ea80000100800 */
[----:B------:R-:W2:Y:S04]  /*03a0*/  LDL R3, [R11+0x14] ;  /* 0x000014000b037983 */ /* 0x000ea80000100800 */
[----:B------:R-:W3:Y:S01]  /*03b0*/  @P0 LDL R2, [R11+0x10] ;  /* 0x000010000b020983 */ /* 0x000ee20000100800 */
[----:B------:R-:W-:Y:S01]  /*03c0*/  LOP3.LUT R4, R4, 0x1f, RZ, 0xc0, !PT ;  /* 0x0000001f04047812 */ /* 0x000fe200078ec0ff */
[----:B------:R-:W-:Y:S01]  /*03d0*/  UMOV UR4, 0x54442d19 ;  /* 0x54442d1900047882 */ /* 0x000fe20000000000 */
[----:B------:R-:W-:-:S02]  /*03e0*/  UMOV UR5, 0x3bf921fb ;  /* 0x3bf921fb00057882 */ /* 0x000fc40000000000 */
[-C--:B--2---:R-:W-:Y:S02]  /*03f0*/  @P0 SHF.L.W.U32.HI R0, R3, R4.reuse, R0 ;  /* 0x0000000403000219 */ /* 0x084fe40000010e00 */
[----:B---3--:R-:W-:Y:S02]  /*0400*/  @P0 SHF.L.W.U32.HI R3, R2, R4, R3 ;  /* 0x0000000402030219 */ /* 0x008fe40000010e03 */
[----:B------:R-:W-:Y:S02]  /*0410*/  ISETP.GE.AND P0, PT, R7, RZ, PT ;  /* 0x000000ff0700720c */ /* 0x000fe40003f06270 */
[C---:B------:R-:W-:Y:S01]  /*0420*/  SHF.L.W.U32.HI R2, R3.reuse, 0x2, R0 ;  /* 0x0000000203027819 */ /* 0x040fe20000010e00 */
[----:B------:R-:W-:-:S03]  /*0430*/  IMAD.SHL.U32 R3, R3, 0x4, RZ ;  /* 0x0000000403037824 */ /* 0x000fc600078e00ff */
[----:B------:R-:W-:-:S04]  /*0440*/  SHF.R.S32.HI R4, RZ, 0x1f, R2 ;  /* 0x0000001fff047819 */ /* 0x000fc80000011402 */
[C---:B------:R-:W-:Y:S02]  /*0450*/  LOP3.LUT R8, R4.reuse, R3, RZ, 0x3c, !PT ;  /* 0x0000000304087212 */ /* 0x040fe400078e3cff */
[----:B------:R-:W-:Y:S02]  /*0460*/  LOP3.LUT R9, R4, R2, RZ, 0x3c, !PT ;  /* 0x0000000204097212 */ /* 0x000fe400078e3cff */
[----:B------:R-:W-:Y:S02]  /*0470*/  SHF.R.U32.HI R3, RZ, 0x1e, R0 ;  /* 0x0000001eff037819 */ /* 0x000fe40000011600 */
[C---:B------:R-:W-:Y:S02]  /*0480*/  LOP3.LUT R4, R2.reuse, R7, RZ, 0x3c, !PT ;  /* 0x0000000702047212 */ /* 0x040fe400078e3cff */
[----:B------:R-:W1:Y:S01]  /*0490*/  I2F.F64.S64 R8, R8 ;  /* 0x0000000800087312 */ /* 0x000e620000301c00 */
[----:B------:R-:W-:Y:S02]  /*04a0*/  LEA.HI R0, R2, R3, RZ, 0x1 ;  /* 0x0000000302007211 */ /* 0x000fe400078f08ff */
[----:B------:R-:W-:-:S03]  /*04b0*/  ISETP.GE.AND P1, PT, R4, RZ, PT ;  /* 0x000000ff0400720c */ /* 0x000fc60003f26270 */
[----:B------:R-:W-:-:S04]  /*04c0*/  IMAD.MOV R2, RZ, RZ, -R0 ;  /* 0x000000ffff027224 */ /* 0x000fc800078e0a00 */
[----:B------:R-:W-:Y:S01]  /*04d0*/  @!P0 IMAD.MOV.U32 R0, RZ, RZ, R2 ;  /* 0x000000ffff008224 */ /* 0x000fe200078e0002 */
[----:B-1----:R-:W-:-:S10]  /*04e0*/  DMUL R12, R8, UR4 ;  /* 0x00000004080c7c28 */ /* 0x002fd40008000000 */
[----:B------:R-:W1:Y:S02]  /*04f0*/  F2F.F32.F64 R12, R12 ;  /* 0x0000000c000c7310 */ /* 0x000e640000301000 */
[----:B01----:R-:W-:-:S07]  /*0500*/  FSEL R2, -R12, R12, !P1 ;  /* 0x0000000c0c027208 */ /* 0x003fce0004800100 */
.L_x_401:
[----:B------:R-:W-:Y:S05]  /*0510*/  BSYNC.RECONVERGENT B1 ;  /* 0x0000000000017941 */ /* 0x000fea0003800200 */
.L_x_400:
        /* <DEDUP_REMOVED lines=30> */
.L_x_405:
[----:B0-----:R-:W-:-:S05]  /*0700*/  IMAD.WIDE.U32 R16, R0, 0x4, R2 ;  /* 0x0000000400107825 */ /* 0x001fca00078e0002 */
[----:B------:R-:W2:Y:S01]  /*0710*/  LDG.E.CONSTANT R8, desc[UR6][R16.64] ;  /* 0x0000000610087981 */ /* 0x000ea2000c1e9900 */
[C---:B-1----:R-:W-:Y:S02]  /*0720*/  IMAD R4, R0.reuse, 0x4, R1 ;  /* 0x0000000400047824 */ /* 0x042fe400078e0201 */
[----:B------:R-:W-:-:S05]  /*0730*/  VIADD R0, R0, 0x1 ;  /* 0x0000000100007836 */ /* 0x000fca0000000000 */
[----:B------:R-:W-:Y:S01]  /*0740*/  ISETP.NE.AND P0, PT, R0, 0x6, PT ;  /* 0x000000060000780c */ /* 0x000fe20003f05270 */
[----:B--2---:R-:W-:-:S03]  /*0750*/  IMAD.WIDE.U32 R8, R8, R19, RZ ;  /* 0x0000001308087225 */ /* 0x004fc600078e00ff */
[----:B------:R-:W-:-:S04]  /*0760*/  IADD3 R15, P1, PT, R8, R6, RZ ;  /* 0x00000006080f7210 */ /* 0x000fc80007f3e0ff */
[----:B------:R-:W-:Y:S01]  /*0770*/  IADD3.X R6, PT, PT, R9, UR4, RZ, P1, !PT ;  /* 0x0000000409067c10 */ /* 0x000fe20008ffe4ff */
[----:B------:R1:W-:Y:S04]  /*0780*/  STL [R4], R15 ;  /* 0x0000000f04007387 */ /* 0x0003e80000100800 */
[----:B------:R-:W-:Y:S05]  /*0790*/  @P0 BRA `(.L_x_405) ;  /* 0xfffffffc00d80947 */ /* 0x000fea000383ffff */
[----:B-1----:R-:W-:Y:S01]  /*07a0*/  SHF.R.U32.HI R4, RZ, 0x17, R7 ;  /* 0x00000017ff047819 */ /* 0x002fe20000011607 */
        /* <DEDUP_REMOVED lines=11> */
[----:B------:R-:W-:Y:S01]  /*0860*/  UMOV UR5, 0x3bf921fb ;  /* 0x3bf921fb00057882 */ /* 0x000fe20000000000 */
[----:B------:R-:W-:-:S02]  /*0870*/  ISETP.GE.AND P1, PT, R7, RZ, PT ;  /* 0x000000ff0700720c */ /* 0x000fc40003f26270 */
[-C--:B--2---:R-:W-:Y:S02]  /*0880*/  @P0 SHF.L.W.U32.HI R0, R3, R4.reuse, R0 ;  /* 0x0000000403000219 */ /* 0x084fe40000010e00 */
[----:B---3--:R-:W-:-:S04]  /*0890*/  @P0 SHF.L.W.U32.HI R3, R2, R4, R3 ;  /* 0x0000000402030219 */ /* 0x008fc80000010e03 */
[C---:B------:R-:W-:Y:S01]  /*08a0*/  SHF.L.W.U32.HI R2, R3.reuse, 0x2, R0 ;  /* 0x0000000203027819 */ /* 0x040fe20000010e00 */
[----:B------:R-:W-:-:S03]  /*08b0*/  IMAD.SHL.U32 R3, R3, 0x4, RZ ;  /* 0x0000000403037824 */ /* 0x000fc600078e00ff */
[----:B------:R-:W-:Y:S02]  /*08c0*/  SHF.R.S32.HI R4, RZ, 0x1f, R2 ;  /* 0x0000001fff047819 */ /* 0x000fe40000011402 */
[----:B------:R-:W-:Y:S02]  /*08d0*/  LOP3.LUT R7, R2, R7, RZ, 0x3c, !PT ;  /* 0x0000000702077212 */ /* 0x000fe400078e3cff */
[C---:B------:R-:W-:Y:S02]  /*08e0*/  LOP3.LUT R8, R4.reuse, R3, RZ, 0x3c, !PT ;  /* 0x0000000304087212 */ /* 0x040fe400078e3cff */
[----:B------:R-:W-:Y:S02]  /*08f0*/  LOP3.LUT R9, R4, R2, RZ, 0x3c, !PT ;  /* 0x0000000204097212 */ /* 0x000fe400078e3cff */
[----:B------:R-:W-:Y:S02]  /*0900*/  SHF.R.U32.HI R3, RZ, 0x1e, R0 ;  /* 0x0000001eff037819 */ /* 0x000fe40000011600 */
[----:B------:R-:W-:-:S02]  /*0910*/  ISETP.GE.AND P0, PT, R7, RZ, PT ;  /* 0x000000ff0700720c */ /* 0x000fc40003f06270 */
[----:B------:R-:W1:Y:S01]  /*0920*/  I2F.F64.S64 R8, R8 ;  /* 0x0000000800087312 */ /* 0x000e620000301c00 */
[----:B------:R-:W-:-:S05]  /*0930*/  LEA.HI R16, R2, R3, RZ, 0x1 ;  /* 0x0000000302107211 */ /* 0x000fca00078f08ff */
[----:B------:R-:W-:-:S04]  /*0940*/  IMAD.MOV R0, RZ, RZ, -R16 ;  /* 0x000000ffff007224 */ /* 0x000fc800078e0a10 */
[----:B------:R-:W-:Y:S01]  /*0950*/  @!P1 IMAD.MOV.U32 R16, RZ, RZ, R0 ;  /* 0x000000ffff109224 */ /* 0x000fe200078e0000 */
[----:B-1----:R-:W-:-:S10]  /*0960*/  DMUL R18, R8, UR4 ;  /* 0x0000000408127c28 */ /* 0x002fd40008000000 */
[----:B------:R-:W1:Y:S02]  /*0970*/  F2F.F32.F64 R18, R18 ;  /* 0x0000001200127310 */ /* 0x000e640000301000 */
[----:B01----:R-:W-:-:S07]  /*0980*/  FSEL R15, -R18, R18, !P0 ;  /* 0x00000012120f7208 */ /* 0x003fce0004000100 */
.L_x_404:
[----:B------:R-:W-:Y:S05]  /*0990*/  BSYNC.RECONVERGENT B1 ;  /* 0x0000000000017941 */ /* 0x000fea0003800200 */
.L_x_403:
        /* <DEDUP_REMOVED lines=20> */
.L_x_399:
[----:B------:R-:W-:-:S13]  /*0ae0*/  ISETP.GT.U32.AND P0, PT, R0, 0x3, PT ;  /* 0x000000030000780c */ /* 0x000fda0003f04070 */
[----:B------:R-:W-:Y:S05]  /*0af0*/  @P0 BRA `(.L_x_408) ;  /* 0x0000000800740947 */ /* 0x000fea0003800000 */
[----:B-----5:R-:W-:Y:S01]  /*0b00*/  FADD R7, R7, 1 ;  /* 0x3f80000007077421 */ /* 0x020fe20000000000 */
[----:B------:R-:W-:-:S07]  /*0b10*/  IMAD.MOV.U32 R10, RZ, RZ, RZ ;  /* 0x000000ffff0a7224 */ /* 0x000fce00078e00ff */
.L_x_415:
        /* <DEDUP_REMOVED lines=21> */
.L_x_411:
[----:B0-----:R-:W-:-:S06]  /*0c70*/  IMAD.WIDE.U32 R8, R4, 0x4, R2 ;  /* 0x0000000404087825 */ /* 0x001fcc00078e0002 */
        /* <DEDUP_REMOVED lines=9> */
[----:B------:R-:W-:Y:S01]  /*0d10*/  SHF.R.U32.HI R4, RZ, 0x17, R7 ;  /* 0x00000017ff047819 */ /* 0x000fe20000011607 */
[----:B------:R0:W-:Y:S03]  /*0d20*/  STL [R1+0x18], R6 ;  /* 0x0000180601007387 */ /* 0x0001e60000100800 */
[C---:B-1----:R-:W-:Y:S02]  /*0d30*/  LOP3.LUT R0, R4.reuse, 0xe0, RZ, 0xc0, !PT ;  /* 0x000000e004007812 */ /* 0x042fe400078ec0ff */
        /* <DEDUP_REMOVED lines=28> */
.L_x_410:
[----:B------:R-:W-:Y:S05]  /*0f00*/  BSYNC.RECONVERGENT B1 ;  /* 0x0000000000017941 */ /* 0x000fea0003800200 */
.L_x_409:
        /* <DEDUP_REMOVED lines=30> */
.L_x_414:
        /* <DEDUP_REMOVED lines=41> */
.L_x_413:
[----:B------:R-:W-:Y:S05]  /*1380*/  BSYNC.RECONVERGENT B1 ;  /* 0x0000000000017941 */ /* 0x000fea0003800200 */
.L_x_412:
        /* <DEDUP_REMOVED lines=20> */
.L_x_408:
[----:B------:R-:W-:-:S13]  /*14d0*/  ISETP.GT.U32.AND P0, PT, R0, 0x5, PT ;  /* 0x000000050000780c */ /* 0x000fda0003f04070 */
[----:B------:R-:W-:Y:S05]  /*14e0*/  @P0 BRA `(.L_x_416) ;  /* 0x0000000800740947 */ /* 0x000fea0003800000 */
[----:B-----5:R-:W-:Y:S01]  /*14f0*/  FADD R7, R7, 2 ;  /* 0x4000000007077421 */ /* 0x020fe20000000000 */
[----:B------:R-:W-:-:S07]  /*1500*/  IMAD.MOV.U32 R10, RZ, RZ, RZ ;  /* 0x000000ffff0a7224 */ /* 0x000fce00078e00ff */
.L_x_423:
        /* <DEDUP_REMOVED lines=21> */
.L_x_419:
        /* <DEDUP_REMOVED lines=41> */
.L_x_418:
[----:B------:R-:W-:Y:S05]  /*18f0*/  BSYNC.RECONVERGENT B1 ;  /* 0x0000000000017941 */ /* 0x000fea0003800200 */
.L_x_417:
        /* <DEDUP_REMOVED lines=30> */
.L_x_422:
        /* <DEDUP_REMOVED lines=41> */
.L_x_421:
[----:B------:R-:W-:Y:S05]  /*1d70*/  BSYNC.RECONVERGENT B1 ;  /* 0x0000000000017941 */ /* 0x000fea0003800200 */
.L_x_420:
        /* <DEDUP_REMOVED lines=20> */
.L_x_416:
[----:B------:R-:W-:-:S13]  /*1ec0*/  ISETP.GT.U32.AND P0, PT, R0, 0x7, PT ;  /* 0x000000070000780c */ /* 0x000fda0003f04070 */
[----:B------:R-:W-:Y:S05]  /*1ed0*/  @P0 BRA `(.L_x_424) ;  /* 0x0000000800740947 */ /* 0x000fea0003800000 */
[----:B-----5:R-:W-:Y:S01]  /*1ee0*/  FADD R7, R7, 3 ;  /* 0x4040000007077421 */ /* 0x020fe20000000000 */
[----:B------:R-:W-:-:S07]  /*1ef0*/  IMAD.MOV.U32 R10, RZ, RZ, RZ ;  /* 0x000000ffff0a7224 */ /* 0x000fce00078e00ff */
.L_x_431:
        /* <DEDUP_REMOVED lines=21> */
.L_x_427:
        /* <DEDUP_REMOVED lines=41> */
.L_x_426:
[----:B------:R-:W-:Y:S05]  /*22e0*/  BSYNC.RECONVERGENT B1 ;  /* 0x0000000000017941 */ /* 0x000fea0003800200 */
.L_x_425:
        /* <DEDUP_REMOVED lines=30> */
.L_x_430:
        /* <DEDUP_REMOVED lines=41> */
.L_x_429:
[----:B------:R-:W-:Y:S05]  /*2760*/  BSYNC.RECONVERGENT B1 ;  /* 0x0000000000017941 */ /* 0x000fea0003800200 */
.L_x_428:
        /* <DEDUP_REMOVED lines=20> */
.L_x_424:
[----:B------:R-:W-:-:S13]  /*28b0*/  ISETP.GT.U32.AND P0, PT, R0, 0x9, PT ;  /* 0x000000090000780c */ /* 0x000fda0003f04070 */
[----:B------:R-:W-:Y:S05]  /*28c0*/  @P0 BRA `(.L_x_432) ;  /* 0x0000000800740947 */ /* 0x000fea0003800000 */
[----:B-----5:R-:W-:Y:S01]  /*28d0*/  FADD R7, R7, 4 ;  /* 0x4080000007077421 */ /* 0x020fe20000000000 */
[----:B------:R-:W-:-:S07]  /*28e0*/  IMAD.MOV.U32 R10, RZ, RZ, RZ ;  /* 0x000000ffff0a7224 */ /* 0x000fce00078e00ff */
.L_x_439:
        /* <DEDUP_REMOVED lines=21> */
.L_x_435:
        /* <DEDUP_REMOVED lines=41> */
.L_x_434:
[----:B------:R-:W-:Y:S05]  /*2cd0*/  BSYNC.RECONVERGENT B1 ;  /* 0x0000000000017941 */ /* 0x000fea0003800200 */
.L_x_433:
        /* <DEDUP_REMOVED lines=30> */
.L_x_438:
        /* <DEDUP_REMOVED lines=41> */
.L_x_437:
[----:B------:R-:W-:Y:S05]  /*3150*/  BSYNC.RECONVERGENT B1 ;  /* 0x0000000000017941 */ /* 0x000fea0003800200 */
.L_x_436:
        /* <DEDUP_REMOVED lines=20> */
.L_x_432:
[----:B------:R-:W-:-:S13]  /*32a0*/  ISETP.GT.U32.AND P0, PT, R0, 0xb, PT ;  /* 0x0000000b0000780c */ /* 0x000fda0003f04070 */
[----:B------:R-:W-:Y:S05]  /*32b0*/  @P0 BRA `(.L_x_440) ;  /* 0x0000000800740947 */ /* 0x000fea0003800000 */
[----:B-----5:R-:W-:Y:S01]  /*32c0*/  FADD R7, R7, 5 ;  /* 0x40a0000007077421 */ /* 0x020fe20000000000 */
[----:B------:R-:W-:-:S07]  /*32d0*/  IMAD.MOV.U32 R10, RZ, RZ, RZ ;  /* 0x000000ffff0a7224 */ /* 0x000fce00078e00ff */
.L_x_447:
        /* <DEDUP_REMOVED lines=21> */
.L_x_443:
        /* <DEDUP_REMOVED lines=41> */
.L_x_442:
[----:B------:R-:W-:Y:S05]  /*36c0*/  BSYNC.RECONVERGENT B1 ;  /* 0x0000000000017941 */ /* 0x000fea0003800200 */
.L_x_441:
        /* <DEDUP_REMOVED lines=30> */
.L_x_446:
        /* <DEDUP_REMOVED lines=41> */
.L_x_445:
[----:B------:R-:W-:Y:S05]  /*3b40*/  BSYNC.RECONVERGENT B1 ;  /* 0x0000000000017941 */ /* 0x000fea0003800200 */
.L_x_444:
        /* <DEDUP_REMOVED lines=20> */
.L_x_440:
[----:B------:R-:W-:-:S13]  /*3c90*/  ISETP.GT.U32.AND P0, PT, R0, 0xd, PT ;  /* 0x0000000d0000780c */ /* 0x000fda0003f04070 */
[----:B------:R-:W-:Y:S05]  /*3ca0*/  @P0 BRA `(.L_x_448) ;  /* 0x0000000800740947 */ /* 0x000fea0003800000 */
[----:B-----5:R-:W-:Y:S01]  /*3cb0*/  FADD R7, R7, 6 ;  /* 0x40c0000007077421 */ /* 0x020fe20000000000 */
[----:B------:R-:W-:-:S07]  /*3cc0*/  IMAD.MOV.U32 R10, RZ, RZ, RZ ;  /* 0x000000ffff0a7224 */ /* 0x000fce00078e00ff */
.L_x_455:
        /* <DEDUP_REMOVED lines=21> */
.L_x_451:
        /* <DEDUP_REMOVED lines=41> */
.L_x_450:
[----:B------:R-:W-:Y:S05]  /*40b0*/  BSYNC.RECONVERGENT B1 ;  /* 0x0000000000017941 */ /* 0x000fea0003800200 */
.L_x_449:
        /* <DEDUP_REMOVED lines=30> */
.L_x_454:
        /* <DEDUP_REMOVED lines=41> */
.L_x_453:
[----:B------:R-:W-:Y:S05]  /*4530*/  BSYNC.RECONVERGENT B1 ;  /* 0x0000000000017941 */ /* 0x000fea0003800200 */
.L_x_452:
        /* <DEDUP_REMOVED lines=20> */
.L_x_448:
[----:B------:R-:W-:-:S13]  /*4680*/  ISETP.GT.U32.AND P0, PT, R0, 0xf, PT ;  /* 0x0000000f0000780c */ /* 0x000fda0003f04070 */
[----:B------:R-:W-:Y:S05]  /*4690*/  @P0 BRA `(.L_x_456) ;  /* 0x0000000800740947 */ /* 0x000fea0003800000 */
[----:B-----5:R-:W-:Y:S01]  /*46a0*/  FADD R7, R7, 7 ;  /* 0x40e0000007077421 */ /* 0x020fe20000000000 */
[----:B------:R-:W-:-:S07]  /*46b0*/  IMAD.MOV.U32 R10, RZ, RZ, RZ ;  /* 0x000000ffff0a7224 */ /* 0x000fce00078e00ff */
.L_x_463:
        /* <DEDUP_REMOVED lines=21> */
.L_x_459:
        /* <DEDUP_REMOVED lines=41> */
.L_x_458:
[----:B------:R-:W-:Y:S05]  /*4aa0*/  BSYNC.RECONVERGENT B1 ;  /* 0x0000000000017941 */ /* 0x000fea0003800200 */
.L_x_457:
        /* <DEDUP_REMOVED lines=30> */
.L_x_462:
        /* <DEDUP_REMOVED lines=41> */
.L_x_461:
[----:B------:R-:W-:Y:S05]  /*4f20*/  BSYNC.RECONVERGENT B1 ;  /* 0x0000000000017941 */ /* 0x000fea0003800200 */
.L_x_460:
        /* <DEDUP_REMOVED lines=20> */
.L_x_456:
[----:B------:R-:W-:-:S13]  /*5070*/  ISETP.GT.U32.AND P0, PT, R0, 0x11, PT ;  /* 0x000000110000780c */ /* 0x000fda0003f04070 */
[----:B------:R-:W-:Y:S05]  /*5080*/  @P0 BRA `(.L_x_464) ;  /* 0x0000000800740947 */ /* 0x000fea0003800000 */
[----:B-----5:R-:W-:Y:S01]  /*5090*/  FADD R7, R7, 8 ;  /* 0x4100000007077421 */ /* 0x020fe20000000000 */
[----:B------:R-:W-:-:S07]  /*50a0*/  IMAD.MOV.U32 R10, RZ, RZ, RZ ;  /* 0x000000ffff0a7224 */ /* 0x000fce00078e00ff */
.L_x_471:
        /* <DEDUP_REMOVED lines=21> */
.L_x_467:
        /* <DEDUP_REMOVED lines=41> */
.L_x_466:
[----:B------:R-:W-:Y:S05]  /*5490*/  BSYNC.RECONVERGENT B1 ;  /* 0x0000000000017941 */ /* 0x000fea0003800200 */
.L_x_465:
        /* <DEDUP_REMOVED lines=30> */
.L_x_470:
        /* <DEDUP_REMOVED lines=41> */
.L_x_469:
[----:B------:R-:W-:Y:S05]  /*5910*/  BSYNC.RECONVERGENT B1 ;  /* 0x0000000000017941 */ /* 0x000fea0003800200 */
.L_x_468:
        /* <DEDUP_REMOVED lines=20> */
.L_x_464:
[----:B------:R-:W-:-:S13]  /*5a60*/  ISETP.GT.U32.AND P0, PT, R0, 0x13, PT ;  /* 0x000000130000780c */ /* 0x000fda0003f04070 */
[----:B------:R-:W-:Y:S05]  /*5a70*/  @P0 BRA `(.L_x_472) ;  /* 0x0000000800740947 */ /* 0x000fea0003800000 */
[----:B-----5:R-:W-:Y:S01]  /*5a80*/  FADD R7, R7, 9 ;  /* 0x4110000007077421 */ /* 0x020fe20000000000 */
[----:B------:R-:W-:-:S07]  /*5a90*/  IMAD.MOV.U32 R10, RZ, RZ, RZ ;  /* 0x000000ffff0a7224 */ /* 0x000fce00078e00ff */
.L_x_479:
        /* <DEDUP_REMOVED lines=21> */
.L_x_475:
        /* <DEDUP_REMOVED lines=41> */
.L_x_474:
[----:B------:R-:W-:Y:S05]  /*5e80*/  BSYNC.RECONVERGENT B1 ;  /* 0x0000000000017941 */ /* 0x000fea0003800200 */
.L_x_473:
        /* <DEDUP_REMOVED lines=30> */
.L_x_478:
        /* <DEDUP_REMOVED lines=41> */
.L_x_477:
[----:B------:R-:W-:Y:S05]  /*6300*/  BSYNC.RECONVERGENT B1 ;  /* 0x0000000000017941 */ /* 0x000fea0003800200 */
.L_x_476:
        /* <DEDUP_REMOVED lines=20> */
.L_x_472:
[----:B------:R-:W-:-:S13]  /*6450*/  ISETP.GT.U32.AND P0, PT, R0, 0x15, PT ;  /* 0x000000150000780c */ /* 0x000fda0003f04070 */
[----:B------:R-:W-:Y:S05]  /*6460*/  @P0 BRA `(.L_x_480) ;  /* 0x0000000800740947 */ /* 0x000fea0003800000 */
[----:B-----5:R-:W-:Y:S01]  /*6470*/  FADD R7, R7, 10 ;  /* 0x4120000007077421 */ /* 0x020fe20000000000 */
[----:B------:R-:W-:-:S07]  /*6480*/  IMAD.MOV.U32 R10, RZ, RZ, RZ ;  /* 0x000000ffff0a7224 */ /* 0x000fce00078e00ff */
.L_x_487:
        /* <DEDUP_REMOVED lines=21> */
.L_x_483:
        /* <DEDUP_REMOVED lines=41> */
.L_x_482:
[----:B------:R-:W-:Y:S05]  /*6870*/  BSYNC.RECONVERGENT B1 ;  /* 0x0000000000017941 */ /* 0x000fea0003800200 */
.L_x_481:
        /* <DEDUP_REMOVED lines=30> */
.L_x_486:
        /* <DEDUP_REMOVED lines=41> */
.L_x_485:
[----:B------:R-:W-:Y:S05]  /*6cf0*/  BSYNC.RECONVERGENT B1 ;  /* 0x0000000000017941 */ /* 0x000fea0003800200 */
.L_x_484:
        /* <DEDUP_REMOVED lines=20> */
.L_x_480:
[----:B------:R-:W-:-:S13]  /*6e40*/  ISETP.GT.U32.AND P0, PT, R0, 0x17, PT ;  /* 0x000000170000780c */ /* 0x000fda0003f04070 */
[----:B------:R-:W-:Y:S05]  /*6e50*/  @P0 BRA `(.L_x_488) ;  /* 0x0000000800740947 */ /* 0x000fea0003800000 */
[----:B-----5:R-:W-:Y:S01]  /*6e60*/  FADD R7, R7, 11 ;  /* 0x4130000007077421 */ /* 0x020fe20000000000 */
[----:B------:R-:W-:-:S07]  /*6e70*/  IMAD.MOV.U32 R10, RZ, RZ, RZ ;  /* 0x000000ffff0a7224 */ /* 0x000fce00078e00ff */
.L_x_495:
        /* <DEDUP_REMOVED lines=21> */
.L_x_491:
        /* <DEDUP_REMOVED lines=41> */
.L_x_490:
[----:B------:R-:W-:Y:S05]  /*7260*/  BSYNC.RECONVERGENT B1 ;  /* 0x0000000000017941 */ /* 0x000fea0003800200 */
.L_x_489:
        /* <DEDUP_REMOVED lines=30> */
.L_x_494:
        /* <DEDUP_REMOVED lines=41> */
.L_x_493:
[----:B------:R-:W-:Y:S05]  /*76e0*/  BSYNC.RECONVERGENT B1 ;  /* 0x0000000000017941 */ /* 0x000fea0003800200 */
.L_x_492:
        /* <DEDUP_REMOVED lines=20> */
.L_x_488:
[----:B------:R-:W-:-:S13]  /*7830*/  ISETP.GT.U32.AND P0, PT, R0, 0x19, PT ;  /* 0x000000190000780c */ /* 0x000fda0003f04070 */
[----:B------:R-:W-:Y:S05]  /*7840*/  @P0 BRA `(.L_x_496) ;  /* 0x0000000800740947 */ /* 0x000fea0003800000 */
[----:B-----5:R-:W-:Y:S01]  /*7850*/  FADD R7, R7, 12 ;  /* 0x4140000007077421 */ /* 0x020fe20000000000 */
[----:B------:R-:W-:-:S07]  /*7860*/  IMAD.MOV.U32 R10, RZ, RZ, RZ ;  /* 0x000000ffff0a7224 */ /* 0x000fce00078e00ff */
.L_x_503:
        /* <DEDUP_REMOVED lines=21> */
.L_x_499:
        /* <DEDUP_REMOVED lines=41> */
.L_x_498:
[----:B------:R-:W-:Y:S05]  /*7c50*/  BSYNC.RECONVERGENT B1 ;  /* 0x0000000000017941 */ /* 0x000fea0003800200 */
.L_x_497:
        /* <DEDUP_REMOVED lines=30> */
.L_x_502:
        /* <DEDUP_REMOVED lines=41> */
.L_x_501:
[----:B------:R-:W-:Y:S05]  /*80d0*/  BSYNC.RECONVERGENT B1 ;  /* 0x0000000000017941 */ /* 0x000fea0003800200 */
.L_x_500:
        /* <DEDUP_REMOVED lines=20> */
.L_x_496:
[----:B------:R-:W-:-:S13]  /*8220*/  ISETP.GT.U32.AND P0, PT, R0, 0x1b, PT ;  /* 0x0000001b0000780c */ /* 0x000fda0003f04070 */
[----:B------:R-:W-:Y:S05]  /*8230*/  @P0 BRA `(.L_x_504) ;  /* 0x0000000800740947 */ /* 0x000fea0003800000 */
[----:B-----5:R-:W-:Y:S01]  /*8240*/  FADD R7, R7, 13 ;  /* 0x4150000007077421 */ /* 0x020fe20000000000 */
[----:B------:R-:W-:-:S07]  /*8250*/  IMAD.MOV.U32 R10, RZ, RZ, RZ ;  /* 0x000000ffff0a7224 */ /* 0x000fce00078e00ff */
.L_x_511:
        /* <DEDUP_REMOVED lines=21> */
.L_x_507:
        /* <DEDUP_REMOVED lines=41> */
.L_x_506:
[----:B------:R-:W-:Y:S05]  /*8640*/  BSYNC.RECONVERGENT B1 ;  /* 0x0000000000017941 */ /* 0x000fea0003800200 */
.L_x_505:
        /* <DEDUP_REMOVED lines=30> */
.L_x_510:
        /* <DEDUP_REMOVED lines=41> */
.L_x_509:
[----:B------:R-:W-:Y:S05]  /*8ac0*/  BSYNC.RECONVERGENT B1 ;  /* 0x0000000000017941 */ /* 0x000fea0003800200 */
.L_x_508:
        /* <DEDUP_REMOVED lines=20> */
.L_x_504:
[----:B------:R-:W-:-:S13]  /*8c10*/  ISETP.GT.U32.AND P0, PT, R0, 0x1d, PT ;  /* 0x0000001d0000780c */ /* 0x000fda0003f04070 */
[----:B------:R-:W-:Y:S05]  /*8c20*/  @P0 BRA `(.L_x_512) ;  /* 0x0000000800740947 */ /* 0x000fea0003800000 */
[----:B-----5:R-:W-:Y:S01]  /*8c30*/  FADD R7, R7, 14 ;  /* 0x4160000007077421 */ /* 0x020fe20000000000 */
[----:B------:R-:W-:-:S07]  /*8c40*/  IMAD.MOV.U32 R10, RZ, RZ, RZ ;  /* 0x000000ffff0a7224 */ /* 0x000fce00078e00ff */
.L_x_519:
        /* <DEDUP_REMOVED lines=21> */
.L_x_515:
        /* <DEDUP_REMOVED lines=41> */
.L_x_514:
[----:B------:R-:W-:Y:S05]  /*9030*/  BSYNC.RECONVERGENT B1 ;  /* 0x0000000000017941 */ /* 0x000fea0003800200 */
.L_x_513:
        /* <DEDUP_REMOVED lines=30> */
.L_x_518:
        /* <DEDUP_REMOVED lines=41> */
.L_x_517:
[----:B------:R-:W-:Y:S05]  /*94b0*/  BSYNC.RECONVERGENT B1 ;  /* 0x0000000000017941 */ /* 0x000fea0003800200 */
.L_x_516:
        /* <DEDUP_REMOVED lines=20> */
.L_x_512:
[----:B-----5:R-:W-:Y:S01]  /*9600*/  FADD R7, R7, 15 ;  /* 0x4170000007077421 */ /* 0x020fe20000000000 */
[----:B------:R-:W-:-:S07]  /*9610*/  IMAD.MOV.U32 R10, RZ, RZ, RZ ;  /* 0x000000ffff0a7224 */ /* 0x000fce00078e00ff */
.L_x_526:
        /* <DEDUP_REMOVED lines=21> */
.L_x_522:
        /* <DEDUP_REMOVED lines=41> */
.L_x_521:
[----:B------:R-:W-:Y:S05]  /*9a00*/  BSYNC.RECONVERGENT B1 ;  /* 0x0000000000017941 */ /* 0x000fea0003800200 */
.L_x_520:
        /* <DEDUP_REMOVED lines=30> */
.L_x_525:
        /* <DEDUP_REMOVED lines=41> */
.L_x_524:
[----:B------:R-:W-:Y:S05]  /*9e80*/  BSYNC.RECONVERGENT B1 ;  /* 0x0000000000017941 */ /* 0x000fea0003800200 */
.L_x_523:
        /* <DEDUP_REMOVED lines=18> */
[----:B------:R-:W-:Y:S06]  /*9fb0*/  @P1 BRA `(.L_x_526) ;  /* 0xfffffff400981947 */ /* 0x000fec000383ffff */
.L_x_406:
[----:B------:R-:W-:Y:S05]  /*9fc0*/  BSYNC.RECONVERGENT B0 ;  /* 0x0000000000007941 */ /* 0x000fea0003800200 */
.L_x_398:
[----:B------:R-:W0:Y:S02]  /*9fd0*/  LDC.64 R2, c[0x0][0x380] ;  /* 0x0000e000ff027b82 */ /* 0x000e240000000a00 */
[----:B0-----:R-:W-:-:S05]  /*9fe0*/  IMAD.WIDE R2, R5, 0x4, R2 ;  /* 0x0000000405027825 */ /* 0x001fca00078e0202 */
[----:B------:R-:W-:Y:S01]  /*9ff0*/  STG.E desc[UR6][R2.64], R7 ;  /* 0x0000000702007986 */ /* 0x000fe2000c101906 */
[----:B------:R-:W-:Y:S05]  /*a000*/  EXIT ;  /* 0x000000000000794d */ /* 0x000fea0003800000 */
.L_x_527:
        /* <DEDUP_REMOVED lines=15> */
.L_x_666:


//--------------------- .text._Z10divKernel8PfPKf --------------------------
	.section	.text._Z10divKernel8PfPKf,"ax",@progbits
	.align	128
        .global         _Z10divKernel8PfPKf
        .type           _Z10divKernel8PfPKf,@function
        .size           _Z10divKernel8PfPKf,(.L_x_667 - _Z10divKernel8PfPKf)
        .other          _Z10divKernel8PfPKf,@"STO_CUDA_ENTRY STV_DEFAULT"
_Z10divKernel8PfPKf:
.text._Z10divKernel8PfPKf:
        /* <DEDUP_REMOVED lines=11> */
[----:B------:R-:W-:-:S13]  /*00b0*/  ISETP.GT.U32.AND P0, PT, R0, 0x3, PT ;  /* 0x000000030000780c */ /* 0x000fda0003f04070 */
[----:B0-----:R-:W-:Y:S05]  /*00c0*/  @P0 BRA `(.L_x_529) ;  /* 0x0000000c00c40947 */ /* 0x001fea0003800000 */
[----:B------:R-:W-:-:S07]  /*00d0*/  IMAD.MOV.U32 R10, RZ, RZ, RZ ;  /* 0x000000ffff0a7224 */ /* 0x000fce00078e00ff */
.L_x_541:
        /* <DEDUP_REMOVED lines=22> */
.L_x_532:
        /* <DEDUP_REMOVED lines=17> */
[--C-:B------:R-:W-:Y:S01]  /*0350*/  @P1 IMAD.MOV.U32 R17, RZ, RZ, R5.reuse ;  /* 0x000000ffff111224 */ /* 0x100fe200078e0005 */
        /* <DEDUP_REMOVED lines=48> */
.L_x_534:
[----:B------:R-:W-:Y:S05]  /*0660*/  BSYNC.RECONVERGENT B2 ;  /* 0x0000000000027941 */ /* 0x000fea0003800200 */
.L_x_533:
        /* <DEDUP_REMOVED lines=18> */
.L_x_531:
[----:B------:R-:W-:Y:S05]  /*0790*/  BSYNC.RECONVERGENT B1 ;  /* 0x0000000000017941 */ /* 0x000fea0003800200 */
.L_x_530:
        /* <DEDUP_REMOVED lines=30> */
.L_x_537:
        /* <DEDUP_REMOVED lines=62> */
.L_x_539:
[----:B------:R-:W-:Y:S05]  /*0d60*/  BSYNC.RECONVERGENT B2 ;  /* 0x0000000000027941 */ /* 0x000fea0003800200 */
.L_x_538:
        /* <DEDUP_REMOVED lines=18> */
.L_x_536:
[----:B------:R-:W-:Y:S05]  /*0e90*/  BSYNC.RECONVERGENT B1 ;  /* 0x0000000000017941 */ /* 0x000fea0003800200 */
.L_x_535:
        /* <DEDUP_REMOVED lines=20> */
.L_x_529:
[----:B------:R-:W-:-:S13]  /*0fe0*/  ISETP.GT.U32.AND P0, PT, R0, 0x7, PT ;  /* 0x000000070000780c */ /* 0x000fda0003f04070 */
[----:B------:R-:W-:Y:S05]  /*0ff0*/  @P0 BRA `(.L_x_542) ;  /* 0x0000000c00b80947 */ /* 0x000fea0003800000 */
[----:B-----5:R-:W-:Y:S01]  /*1000*/  FADD R3, R3, 1 ;  /* 0x3f80000003037421 */ /* 0x020fe20000000000 */
[----:B------:R-:W-:-:S07]  /*1010*/  IMAD.MOV.U32 R10, RZ, RZ, RZ ;  /* 0x000000ffff0a7224 */ /* 0x000fce00078e00ff */
.L_x_553:
        /* <DEDUP_REMOVED lines=21> */
.L_x_545:
        /* <DEDUP_REMOVED lines=63> */
.L_x_547:
[----:B------:R-:W-:Y:S05]  /*1560*/  BSYNC.RECONVERGENT B2 ;  /* 0x0000000000027941 */ /* 0x000fea0003800200 */
.L_x_546:
        /* <DEDUP_REMOVED lines=18> */
.L_x_544:
[----:B------:R-:W-:Y:S05]  /*1690*/  BSYNC.RECONVERGENT B1 ;  /* 0x0000000000017941 */ /* 0x000fea0003800200 */
.L_x_543:
        /* <DEDUP_REMOVED lines=30> */
.L_x_550:
        /* <DEDUP_REMOVED lines=62> */
.L_x_552:
[----:B------:R-:W-:Y:S05]  /*1c60*/  BSYNC.RECONVERGENT B2 ;  /* 0x0000000000027941 */ /* 0x000fea0003800200 */
.L_x_551:
        /* <DEDUP_REMOVED lines=18> */
.L_x_549:
[----:B------:R-:W-:Y:S05]  /*1d90*/  BSYNC.RECONVERGENT B1 ;  /* 0x0000000000017941 */ /* 0x000fea0003800200 */
.L_x_548:
        /* <DEDUP_REMOVED lines=20> */
.L_x_542:
[----:B------:R-:W-:-:S13]  /*1ee0*/  ISETP.GT.U32.AND P0, PT, R0, 0xb, PT ;  /* 0x0000000b0000780c */ /* 0x000fda0003f04070 */
[----:B------:R-:W-:Y:S05]  /*1ef0*/  @P0 BRA `(.L_x_554) ;  /* 0x0000000c00b80947 */ /* 0x000fea0003800000 */
[----:B-----5:R-:W-:Y:S01]  /*1f00*/  FADD R3, R3, 2 ;  /* 0x4000000003037421 */ /* 0x020fe20000000000 */
[----:B------:R-:W-:-:S07]  /*1f10*/  MOV R10, RZ ;  /* 0x000000ff000a7202 */ /* 0x000fce0000000f00 */
.L_x_565:
        /* <DEDUP_REMOVED lines=21> */
.L_x_557:
        /* <DEDUP_REMOVED lines=63> */
.L_x_559:
[----:B------:R-:W-:Y:S05]  /*2460*/  BSYNC.RECONVERGENT B2 ;  /* 0x0000000000027941 */ /* 0x000fea0003800200 */
.L_x_558:
        /* <DEDUP_REMOVED lines=18> */
.L_x_556:
[----:B------:R-:W-:Y:S05]  /*2590*/  BSYNC.RECONVERGENT B1 ;  /* 0x0000000000017941 */ /* 0x000fea0003800200 */
.L_x_555:
        /* <DEDUP_REMOVED lines=30> */
.L_x_562:
        /* <DEDUP_REMOVED lines=62> */
.L_x_564:
[----:B------:R-:W-:Y:S05]  /*2b60*/  BSYNC.RECONVERGENT B2 ;  /* 0x0000000000027941 */ /* 0x000fea0003800200 */
.L_x_563:
        /* <DEDUP_REMOVED lines=18> */
.L_x_561:
[----:B------:R-:W-:Y:S05]  /*2c90*/  BSYNC.RECONVERGENT B1 ;  /* 0x0000000000017941 */ /* 0x000fea0003800200 */
.L_x_560:
        /* <DEDUP_REMOVED lines=20> */
.L_x_554:
[----:B------:R-:W-:-:S13]  /*2de0*/  ISETP.GT.U32.AND P0, PT, R0, 0xf, PT ;  /* 0x0000000f0000780c */ /* 0x000fda0003f04070 */
[----:B------:R-:W-:Y:S05]  /*2df0*/  @P0 BRA `(.L_x_566) ;  /* 0x0000000c00b80947 */ /* 0x000fea0003800000 */
[----:B-----5:R-:W-:Y:S01]  /*2e00*/  FADD R3, R3, 3 ;  /* 0x4040000003037421 */ /* 0x020fe20000000000 */
[----:B------:R-:W-:-:S07]  /*2e10*/  IMAD.MOV.U32 R10, RZ, RZ, RZ ;  /* 0x000000ffff0a7224 */ /* 0x000fce00078e00ff */
.L_x_577:
        /* <DEDUP_REMOVED lines=21> */
.L_x_569:
        /* <DEDUP_REMOVED lines=63> */
.L_x_571:
[----:B------:R-:W-:Y:S05]  /*3360*/  BSYNC.RECONVERGENT B2 ;  /* 0x0000000000027941 */ /* 0x000fea0003800200 */
.L_x_570:
        /* <DEDUP_REMOVED lines=18> */
.L_x_568:
[----:B------:R-:W-:Y:S05]  /*3490*/  BSYNC.RECONVERGENT B1 ;  /* 0x0000000000017941 */ /* 0x000fea0003800200 */
.L_x_567:
        /* <DEDUP_REMOVED lines=30> */
.L_x_574:
        /* <DEDUP_REMOVED lines=62> */
.L_x_576:
[----:B------:R-:W-:Y:S05]  /*3a60*/  BSYNC.RECONVERGENT B2 ;  /* 0x0000000000027941 */ /* 0x000fea0003800200 */
.L_x_575:
        /* <DEDUP_REMOVED lines=18> */
.L_x_573:
[----:B------:R-:W-:Y:S05]  /*3b90*/  BSYNC.RECONVERGENT B1 ;  /* 0x0000000000017941 */ /* 0x000fea0003800200 */
.L_x_572:
        /* <DEDUP_REMOVED lines=20> */
.L_x_566:
[----:B------:R-:W-:-:S13]  /*3ce0*/  ISETP.GT.U32.AND P0, PT, R0, 0x13, PT ;  /* 0x000000130000780c */ /* 0x000fda0003f04070 */
[----:B------:R-:W-:Y:S05]  /*3cf0*/  @P0 BRA `(.L_x_578) ;  /* 0x0000000c00b80947 */ /* 0x000fea0003800000 */
[----:B-----5:R-:W-:Y:S01]  /*3d00*/  FADD R3, R3, 4 ;  /* 0x4080000003037421 */ /* 0x020fe20000000000 */
[----:B------:R-:W-:-:S07]  /*3d10*/  IMAD.MOV.U32 R10, RZ, RZ, RZ ;  /* 0x000000ffff0a7224 */ /* 0x000fce00078e00ff */
.L_x_589:
        /* <DEDUP_REMOVED lines=21> */
.L_x_581:
        /* <DEDUP_REMOVED lines=63> */
.L_x_583:
[----:B------:R-:W-:Y:S05]  /*4260*/  BSYNC.RECONVERGENT B2 ;  /* 0x0000000000027941 */ /* 0x000fea0003800200 */
.L_x_582:
        /* <DEDUP_REMOVED lines=18> */
.L_x_580:
[----:B------:R-:W-:Y:S05]  /*4390*/  BSYNC.RECONVERGENT B1 ;  /* 0x0000000000017941 */ /* 0x000fea0003800200 */
.L_x_579:
        /* <DEDUP_REMOVED lines=30> */
.L_x_586:
        /* <DEDUP_REMOVED lines=62> */
.L_x_588:
[----:B------:R-:W-:Y:S05]  /*4960*/  BSYNC.RECONVERGENT B2 ;  /* 0x0000000000027941 */ /* 0x000fea0003800200 */
.L_x_587:
        /* <DEDUP_REMOVED lines=18> */
.L_x_585:
[----:B------:R-:W-:Y:S05]  /*4a90*/  BSYNC.RECONVERGENT B1 ;  /* 0x0000000000017941 */ /* 0x000fea0003800200 */
.L_x_584:
        /* <DEDUP_REMOVED lines=20> */
.L_x_578:
[----:B------:R-:W-:-:S13]  /*4be0*/  ISETP.GT.U32.AND P0, PT, R0, 0x17, PT ;  /* 0x000000170000780c */ /* 0x000fda0003f04070 */
[----:B------:R-:W-:Y:S05]  /*4bf0*/  @P0 BRA `(.L_x_590) ;  /* 0x0000000c00b80947 */ /* 0x000fea0003800000 */
[----:B-----5:R-:W-:Y:S01]  /*4c00*/  FADD R3, R3, 5 ;  /* 0x40a0000003037421 */ /* 0x020fe20000000000 */
[----:B------:R-:W-:-:S07]  /*4c10*/  IMAD.MOV.U32 R10, RZ, RZ, RZ ;  /* 0x000000ffff0a7224 */ /* 0x000fce00078e00ff */
.L_x_601:
        /* <DEDUP_REMOVED lines=21> */
.L_x_593:
        /* <DEDUP_REMOVED lines=63> */
.L_x_595:
[----:B------:R-:W-:Y:S05]  /*5160*/  BSYNC.RECONVERGENT B2 ;  /* 0x0000000000027941 */ /* 0x000fea0003800200 */
.L_x_594:
        /* <DEDUP_REMOVED lines=18> */
.L_x_592:
[----:B------:R-:W-:Y:S05]  /*5290*/  BSYNC.RECONVERGENT B1 ;  /* 0x0000000000017941 */ /* 0x000fea0003800200 */
.L_x_591:
        /* <DEDUP_REMOVED lines=30> */
.L_x_598:
        /* <DEDUP_REMOVED lines=62> */
.L_x_600:
[----:B------:R-:W-:Y:S05]  /*5860*/  BSYNC.RECONVERGENT B2 ;  /* 0x0000000000027941 */ /* 0x000fea0003800200 */
.L_x_599:
        /* <DEDUP_REMOVED lines=18> */
.L_x_597:
[----:B------:R-:W-:Y:S05]  /*5990*/  BSYNC.RECONVERGENT B1 ;  /* 0x0000000000017941 */ /* 0x000fea0003800200 */
.L_x_596:
        /* <DEDUP_REMOVED lines=20> */
.L_x_590:
[----:B------:R-:W-:-:S13]  /*5ae0*/  ISETP.GT.U32.AND P0, PT, R0, 0x1b, PT ;  /* 0x0000001b0000780c */ /* 0x000fda0003f04070 */
[----:B------:R-:W-:Y:S05]  /*5af0*/  @P0 BRA `(.L_x_602) ;  /* 0x0000000c00b80947 */ /* 0x000fea0003800000 */
[----:B-----5:R-:W-:Y:S01]  /*5b00*/  FADD R3, R3, 6 ;  /* 0x40c0000003037421 */ /* 0x020fe20000000000 */
[----:B------:R-:W-:-:S07]  /*5b10*/  IMAD.MOV.U32 R10, RZ, RZ, RZ ;  /* 0x000000ffff0a7224 */ /* 0x000fce00078e00ff */
.L_x_613:
        /* <DEDUP_REMOVED lines=21> */
.L_x_605:
        /* <DEDUP_REMOVED lines=63> */
.L_x_607:
[----:B------:R-:W-:Y:S05]  /*6060*/  BSYNC.RECONVERGENT B2 ;  /* 0x0000000000027941 */ /* 0x000fea0003800200 */
.L_x_606:
        /* <DEDUP_REMOVED lines=18> */
.L_x_604:
[----:B------:R-:W-:Y:S05]  /*6190*/  BSYNC.RECONVERGENT B1 ;  /* 0x0000000000017941 */ /* 0x000fea0003800200 */
.L_x_603:
        /* <DEDUP_REMOVED lines=30> */
.L_x_610:
        /* <DEDUP_REMOVED lines=62> */
.L_x_612:
[----:B------:R-:W-:Y:S05]  /*6760*/  BSYNC.RECONVERGENT B2 ;  /* 0x0000000000027941 */ /* 0x000fea0003800200 */
.L_x_611:
        /* <DEDUP_REMOVED lines=18> */
.L_x_609:
[----:B------:R-:W-:Y:S05]  /*6890*/  BSYNC.RECONVERGENT B1 ;  /* 0x0000000000017941 */ /* 0x000fea0003800200 */
.L_x_608:
        /* <DEDUP_REMOVED lines=20> */
.L_x_602:
[----:B-----5:R-:W-:Y:S01]  /*69e0*/  FADD R3, R3, 7 ;  /* 0x40e0000003037421 */ /* 0x020fe20000000000 */
[----:B------:R-:W-:-:S07]  /*69f0*/  IMAD.MOV.U32 R15, RZ, RZ, RZ ;  /* 0x000000ffff0f7224 */ /* 0x000fce00078e00ff */
.L_x_624:
        /* <DEDUP_REMOVED lines=21> */
.L_x_616:
        /* <DEDUP_REMOVED lines=63> */
.L_x_618:
[----:B------:R-:W-:Y:S05]  /*6f40*/  BSYNC.RECONVERGENT B2 ;  /* 0x0000000000027941 */ /* 0x000fea0003800200 */
.L_x_617:
        /* <DEDUP_REMOVED lines=18> */
.L_x_615:
[----:B------:R-:W-:Y:S05]  /*7070*/  BSYNC.RECONVERGENT B1 ;  /* 0x0000000000017941 */ /* 0x000fea0003800200 */
.L_x_614:
        /* <DEDUP_REMOVED lines=30> */
.L_x_621:
        /* <DEDUP_REMOVED lines=62> */
.L_x_623:
[----:B------:R-:W-:Y:S05]  /*7640*/  BSYNC.RECONVERGENT B2 ;  /* 0x0000000000027941 */ /* 0x000fea0003800200 */
.L_x_622:
        /* <DEDUP_REMOVED lines=18> */
.L_x_620:
[----:B------:R-:W-:Y:S05]  /*7770*/  BSYNC.RECONVERGENT B1 ;  /* 0x0000000000017941 */ /* 0x000fea0003800200 */
.L_x_619:
        /* <DEDUP_REMOVED lines=19> */
.L_x_540:
[----:B------:R-:W-:Y:S05]  /*78b0*/  BSYNC.RECONVERGENT B0 ;  /* 0x0000000000007941 */ /* 0x000fea0003800200 */
.L_x_528:
[----:B------:R-:W0:Y:S02]  /*78c0*/  LDC.64 R4, c[0x0][0x380] ;  /* 0x0000e000ff047b82 */ /* 0x000e240000000a00 */
[----:B0-----:R-:W-:-:S05]  /*78d0*/  IMAD.WIDE R4, R2, 0x4, R4 ;  /* 0x0000000402047825 */ /* 0x001fca00078e0204 */
[----:B------:R-:W-:Y:S01]  /*78e0*/  STG.E desc[UR6][R4.64], R3 ;  /* 0x0000000304007986 */ /* 0x000fe2000c101906 */
[----:B------:R-:W-:Y:S05]  /*78f0*/  EXIT ;  /* 0x000000000000794d */ /* 0x000fea0003800000 */
.L_x_625:
        /* <DEDUP_REMOVED lines=16> */
.L_x_667:


//--------------------- .text._Z10divKernel2PfPKf --------------------------
	.section	.text._Z10divKernel2PfPKf,"ax",@progbits
	.align	128
        .global         _Z10divKernel2PfPKf
        .type           _Z10divKernel2PfPKf,@function
        .size           _Z10divKernel2PfPKf,(.L_x_668 - _Z10divKernel2PfPKf)
        .other          _Z10divKernel2PfPKf,@"STO_CUDA_ENTRY STV_DEFAULT"
_Z10divKernel2PfPKf:
.text._Z10divKernel2PfPKf:
        /* <DEDUP_REMOVED lines=11> */
[----:B------:R-:W-:-:S13]  /*00b0*/  ISETP.NE.U32.AND P0, PT, R0, 0x1, PT ;  /* 0x000000010000780c */ /* 0x000fda0003f05070 */
[----:B0-----:R-:W-:Y:S05]  /*00c0*/  @P0 BRA `(.L_x_627) ;  /* 0x0000000c00b40947 */ /* 0x001fea0003800000 */
[----:B------:R-:W-:-:S07]  /*00d0*/  IMAD.MOV.U32 R10, RZ, RZ, RZ ;  /* 0x000000ffff0a7224 */ /* 0x000fce00078e00ff */
.L_x_639:
        /* <DEDUP_REMOVED lines=21> */
.L_x_630:
        /* <DEDUP_REMOVED lines=63> */
.L_x_632:
[----:B------:R-:W-:Y:S05]  /*0620*/  BSYNC.RECONVERGENT B2 ;  /* 0x0000000000027941 */ /* 0x000fea0003800200 */
.L_x_631:
        /* <DEDUP_REMOVED lines=18> */
.L_x_629:
[----:B------:R-:W-:Y:S05]  /*0750*/  BSYNC.RECONVERGENT B1 ;  /* 0x0000000000017941 */ /* 0x000fea0003800200 */
.L_x_628:
        /* <DEDUP_REMOVED lines=30> */
.L_x_635:
        /* <DEDUP_REMOVED lines=62> */
.L_x_637:
[----:B------:R-:W-:Y:S05]  /*0d20*/  BSYNC.RECONVERGENT B2 ;  /* 0x0000000000027941 */ /* 0x000fea0003800200 */
.L_x_636:
        /* <DEDUP_REMOVED lines=18> */
.L_x_634:
[----:B------:R-:W-:Y:S05]  /*0e50*/  BSYNC.RECONVERGENT B1 ;  /* 0x0000000000017941 */ /* 0x000fea0003800200 */
.L_x_633:
        /* <DEDUP_REMOVED lines=20> */
.L_x_627:
[----:B-----5:R-:W-:Y:S01]  /*0fa0*/  FADD R3, R3, 1 ;  /* 0x3f80000003037421 */ /* 0x020fe20000000000 */
[----:B------:R-:W-:-:S07]  /*0fb0*/  IMAD.MOV.U32 R15, RZ, RZ, RZ ;  /* 0x000000ffff0f7224 */ /* 0x000fce00078e00ff */
.L_x_650:
        /* <DEDUP_REMOVED lines=22> */
.L_x_642:
        /* <DEDUP_REMOVED lines=49> */
[----:B------:R-:W-:Y:S01]  /*1430*/  @P0 IMAD.MOV.U32 R7, RZ, RZ, R19 ;  /* 0x000000ffff070224 */ /* 0x000fe200078e0013 */
[----:B------:R-:W-:Y:S01]  /*1440*/  @P3 MOV R7, R20 ;  /* 0x0000001400073202 */ /* 0x000fe20000000f00 */
[----:B------:R-:W-:Y:S02]  /*1450*/  @P5 IMAD.MOV.U32 R7, RZ, RZ, R16 ;  /* 0x000000ffff075224 */ /* 0x000fe400078e0010 */
[----:B------:R-:W-:-:S02]  /*1460*/  @P4 IMAD.MOV.U32 R7, RZ, RZ, R0 ;  /* 0x000000ffff074224 */ /* 0x000fc400078e0000 */
        /* <DEDUP_REMOVED lines=13> */
.L_x_644:
[----:B------:R-:W-:Y:S05]  /*1540*/  BSYNC.RECONVERGENT B2 ;  /* 0x0000000000027941 */ /* 0x000fea0003800200 */
.L_x_643:
        /* <DEDUP_REMOVED lines=18> */
.L_x_641:
[----:B------:R-:W-:Y:S05]  /*1670*/  BSYNC.RECONVERGENT B1 ;  /* 0x0000000000017941 */ /* 0x000fea0003800200 */
.L_x_640:
        /* <DEDUP_REMOVED lines=30> */
.L_x_647:
        /* <DEDUP_REMOVED lines=62> */
.L_x_649:
[----:B------:R-:W-:Y:S05]  /*1c40*/  BSYNC.RECONVERGENT B2 ;  /* 0x0000000000027941 */ /* 0x000fea0003800200 */
.L_x_648:
        /* <DEDUP_REMOVED lines=18> */
.L_x_646:
[----:B------:R-:W-:Y:S05]  /*1d70*/  BSYNC.RECONVERGENT B1 ;  /* 0x0000000000017941 */ /* 0x000fea0003800200 */
.L_x_645:
        /* <DEDUP_REMOVED lines=19> */
.L_x_638:
[----:B------:R-:W-:Y:S05]  /*1eb0*/  BSYNC.RECONVERGENT B0 ;  /* 0x0000000000007941 */ /* 0x000fea0003800200 */
.L_x_626:
[----:B------:R-:W0:Y:S02]  /*1ec0*/  LDC.64 R4, c[0x0][0x380] ;  /* 0x0000e000ff047b82 */ /* 0x000e240000000a00 */
[----:B0-----:R-:W-:-:S05]  /*1ed0*/  IMAD.WIDE R4, R2, 0x4, R4 ;  /* 0x0000000402047825 */ /* 0x001fca00078e0204 */
[----:B------:R-:W-:Y:S01]  /*1ee0*/  STG.E desc[UR6][R4.64], R3 ;  /* 0x0000000304007986 */ /* 0x000fe2000c101906 */
[----:B------:R-:W-:Y:S05]  /*1ef0*/  EXIT ;  /* 0x000000000000794d */ /* 0x000fea0003800000 */
.L_x_651:
        /* <DEDUP_REMOVED lines=16> */
.L_x_668:


//--------------------- .text._Z10divKernel1PfPKf --------------------------
	.section	.text._Z10divKernel1PfPKf,"ax",@progbits
	.align	128
        .global         _Z10divKernel1PfPKf
        .type           _Z10divKernel1PfPKf,@function
        .size           _Z10divKernel1PfPKf,(.L_x_669 - _Z10divKernel1PfPKf)
        .other          _Z10divKernel1PfPKf,@"STO_CUDA_ENTRY STV_DEFAULT"
_Z10divKernel1PfPKf:
.text._Z10divKernel1PfPKf:
        /* <DEDUP_REMOVED lines=9> */
[----:B------:R-:W-:-:S05]  /*0090*/  UMOV UR4, URZ ;  /* 0x000000ff00047c82 */ /* 0x000fca0008000000 */
.L_x_662:
[C---:B-----5:R-:W-:Y:S01]  /*00a0*/  FMUL R0, R11.reuse, 0.63661974668502807617 ;  /* 0x3f22f9830b007820 */ /* 0x060fe20000400000 */
        /* <DEDUP_REMOVED lines=21> */
.L_x_654:
        /* <DEDUP_REMOVED lines=12> */
[C---:B------:R-:W-:Y:S02]  /*02c0*/  ISETP.EQ.AND P5, PT, R10.reuse, 0x14, PT ;  /* 0x000000140a00780c */ /* 0x040fe40003fa2270 */
[----:B------:R-:W-:Y:S01]  /*02d0*/  IADD3 R10, PT, PT, R10, 0x4, RZ ;  /* 0x000000040a0a7810 */ /* 0x000fe20007ffe0ff */
        /* <DEDUP_REMOVED lines=52> */
.L_x_656:
[----:B------:R-:W-:Y:S05]  /*0620*/  BSYNC.RECONVERGENT B1 ;  /* 0x0000000000017941 */ /* 0x000fea0003800200 */
.L_x_655:
        /* <DEDUP_REMOVED lines=18> */
.L_x_653:
[----:B------:R-:W-:Y:S05]  /*0750*/  BSYNC.RECONVERGENT B0 ;  /* 0x0000000000007941 */ /* 0x000fea0003800200 */
.L_x_652:
        /* <DEDUP_REMOVED lines=30> */
.L_x_659:
        /* <DEDUP_REMOVED lines=62> */
.L_x_661:
[----:B------:R-:W-:Y:S05]  /*0d20*/  BSYNC.RECONVERGENT B1 ;  /* 0x0000000000017941 */ /* 0x000fea0003800200 */
.L_x_660:
        /* <DEDUP_REMOVED lines=18> */
.L_x_658:
[----:B------:R-:W-:Y:S05]  /*0e50*/  BSYNC.RECONVERGENT B0 ;  /* 0x0000000000007941 */ /* 0x000fea0003800200 */
.L_x_657:
        /* <DEDUP_REMOVED lines=23> */
.L_x_663:
        /* <DEDUP_REMOVED lines=11> */
.L_x_669:


//--------------------- .nv.global.init           --------------------------
	.section	.nv.global.init,"aw",@progbits
	.align	4
.nv.global.init:
	.type		__cudart_i2opi_f,@object
	.size		__cudart_i2opi_f,(.L_0 - __cudart_i2opi_f)
__cudart_i2opi_f:
        /*0000*/ 	.byte	0x41, 0x90, 0x43, 0x3c, 0x99, 0x95, 0x62, 0xdb, 0xc0, 0xdd, 0x34, 0xf5, 0xd1, 0x57, 0x27, 0xfc
        /*0010*/ 	.byte	0x29, 0x15, 0x44, 0x4e, 0x6e, 0x83, 0xf9, 0xa2
.L_0:


//--------------------- .nv.shared.reserved.0     --------------------------
	.section	.nv.shared.reserved.0,"aw",@nobits
	.weak		__nv_reservedSMEM_offset_0_alias
	.size		__nv_reservedSMEM_offset_0_alias, 0, 64
	.other		__nv_reservedSMEM_offset_0_alias,@"STO_CUDA_RESERVED_SHARED STV_DEFAULT"
__nv_reservedSMEM_offset_0_alias:
	.zero		0
	.zero		64


//--------------------- .nv.constant0._Z19divKernel32ImprovedPfPKf --------------------------
	.section	.nv.constant0._Z19divKernel32ImprovedPfPKf,"a",@progbits
	.sectionflags	@""
	.align	4
.nv.constant0._Z19divKernel32ImprovedPfPKf:
	.zero		912


//--------------------- .nv.constant0._Z11divKernel32PfPKf --------------------------
	.section	.nv.constant0._Z11divKernel32PfPKf,"a",@progbits
	.sectionflags	@""
	.align	4
.nv.constant0._Z11divKernel32PfPKf:
	.zero		912


//--------------------- .nv.constant0._Z11divKernel16PfPKf --------------------------
	.section	.nv.constant0._Z11divKernel16PfPKf,"a",@progbits
	.sectionflags	@""
	.align	4
.nv.constant0._Z11divKernel16PfPKf:
	.zero		912


//--------------------- .nv.constant0._Z10divKernel8PfPKf --------------------------
	.section	.nv.constant0._Z10divKernel8PfPKf,"a",@progbits
	.sectionflags	@""
	.align	4
.nv.constant0._Z10divKernel8PfPKf:
	.zero		912


//--------------------- .nv.constant0._Z10divKernel2PfPKf --------------------------
	.section	.nv.constant0._Z10divKernel2PfPKf,"a",@progbits
	.sectionflags	@""
	.align	4
.nv.constant0._Z10divKernel2PfPKf:
	.zero		912


//--------------------- .nv.constant0._Z10divKernel1PfPKf --------------------------
	.section	.nv.constant0._Z10divKernel1PfPKf,"a",@progbits
	.sectionflags	@""
	.align	4
.nv.constant0._Z10divKernel1PfPKf:
	.zero		912


//--------------------- SYMBOLS --------------------------

	.type		.nv.reservedSmem.offset0,@object
	.size		.nv.reservedSmem.offset0,0x4
